//
// Generated by NVIDIA NVVM Compiler
//
// Compiler Build ID: CL-36424714
// Cuda compilation tools, release 13.0, V13.0.88
// Based on NVVM 20.0.0
//

.version 9.0
.target sm_100
.address_size 64

	// .globl	_Z22matrix_multiply_kernelPKfS0_Pfiii
// _ZZN3cub18CUB_300001_SM_10006detail6reduce28DeviceReduceSingleTileKernelINS2_10policy_hubIfjN4cuda3__47maximumIvEEE10Policy1000EPfSB_jS8_ffNS5_3std3__410__identityEEEvT0_T1_T2_T3_T4_T6_E12temp_storage has been demoted
// _ZZN3cub18CUB_300001_SM_10006detail6reduce18DeviceReduceKernelINS2_10policy_hubIfjN4cuda3__47maximumIvEEE10Policy1000EPfjS8_fNS5_3std3__410__identityEEEvT0_PT3_T1_NS0_13GridEvenShareISI_EET2_T4_E12temp_storage has been demoted
// _ZZN3cub18CUB_300001_SM_10006detail6reduce28DeviceReduceSingleTileKernelINS2_10policy_hubIfjN4cuda3__47maximumIvEEE10Policy1000EPfSB_iS8_ffNS5_3std3__410__identityEEEvT0_T1_T2_T3_T4_T6_E12temp_storage has been demoted
.global .align 1 .b8 _ZN34_INTERNAL_e0447dd2_4_k_cu_1517d0634cuda3std3__45__cpo5beginE[1];
.global .align 1 .b8 _ZN34_INTERNAL_e0447dd2_4_k_cu_1517d0634cuda3std3__45__cpo3endE[1];
.global .align 1 .b8 _ZN34_INTERNAL_e0447dd2_4_k_cu_1517d0634cuda3std3__45__cpo6cbeginE[1];
.global .align 1 .b8 _ZN34_INTERNAL_e0447dd2_4_k_cu_1517d0634cuda3std3__45__cpo4cendE[1];
.global .align 1 .b8 _ZN34_INTERNAL_e0447dd2_4_k_cu_1517d0634cuda3std3__45__cpo6rbeginE[1];
.global .align 1 .b8 _ZN34_INTERNAL_e0447dd2_4_k_cu_1517d0634cuda3std3__45__cpo4rendE[1];
.global .align 1 .b8 _ZN34_INTERNAL_e0447dd2_4_k_cu_1517d0634cuda3std3__45__cpo7crbeginE[1];
.global .align 1 .b8 _ZN34_INTERNAL_e0447dd2_4_k_cu_1517d0634cuda3std3__45__cpo5crendE[1];
.global .align 1 .b8 _ZN34_INTERNAL_e0447dd2_4_k_cu_1517d0634cuda3std3__436_GLOBAL__N__e0447dd2_4_k_cu_1517d0636ignoreE[1];
.global .align 1 .b8 _ZN34_INTERNAL_e0447dd2_4_k_cu_1517d0634cuda3std3__419piecewise_constructE[1];
.global .align 1 .b8 _ZN34_INTERNAL_e0447dd2_4_k_cu_1517d0634cuda3std3__48in_placeE[1];
.global .align 1 .b8 _ZN34_INTERNAL_e0447dd2_4_k_cu_1517d0634cuda3std3__420unreachable_sentinelE[1];
.global .align 1 .b8 _ZN34_INTERNAL_e0447dd2_4_k_cu_1517d0634cuda3std3__47nulloptE[1];
.global .align 1 .b8 _ZN34_INTERNAL_e0447dd2_4_k_cu_1517d0634cuda3std3__48unexpectE[1];
.global .align 1 .b8 _ZN34_INTERNAL_e0447dd2_4_k_cu_1517d0634cuda3std6ranges3__45__cpo4swapE[1];
.global .align 1 .b8 _ZN34_INTERNAL_e0447dd2_4_k_cu_1517d0634cuda3std6ranges3__45__cpo9iter_moveE[1];
.global .align 1 .b8 _ZN34_INTERNAL_e0447dd2_4_k_cu_1517d0634cuda3std6ranges3__45__cpo5beginE[1];
.global .align 1 .b8 _ZN34_INTERNAL_e0447dd2_4_k_cu_1517d0634cuda3std6ranges3__45__cpo3endE[1];
.global .align 1 .b8 _ZN34_INTERNAL_e0447dd2_4_k_cu_1517d0634cuda3std6ranges3__45__cpo6cbeginE[1];
.global .align 1 .b8 _ZN34_INTERNAL_e0447dd2_4_k_cu_1517d0634cuda3std6ranges3__45__cpo4cendE[1];
.global .align 1 .b8 _ZN34_INTERNAL_e0447dd2_4_k_cu_1517d0634cuda3std6ranges3__45__cpo7advanceE[1];
.global .align 1 .b8 _ZN34_INTERNAL_e0447dd2_4_k_cu_1517d0634cuda3std6ranges3__45__cpo9iter_swapE[1];
.global .align 1 .b8 _ZN34_INTERNAL_e0447dd2_4_k_cu_1517d0634cuda3std6ranges3__45__cpo4nextE[1];
.global .align 1 .b8 _ZN34_INTERNAL_e0447dd2_4_k_cu_1517d0634cuda3std6ranges3__45__cpo4prevE[1];
.global .align 1 .b8 _ZN34_INTERNAL_e0447dd2_4_k_cu_1517d0634cuda3std6ranges3__45__cpo4dataE[1];
.global .align 1 .b8 _ZN34_INTERNAL_e0447dd2_4_k_cu_1517d0634cuda3std6ranges3__45__cpo5cdataE[1];
.global .align 1 .b8 _ZN34_INTERNAL_e0447dd2_4_k_cu_1517d0634cuda3std6ranges3__45__cpo4sizeE[1];
.global .align 1 .b8 _ZN34_INTERNAL_e0447dd2_4_k_cu_1517d0634cuda3std6ranges3__45__cpo5ssizeE[1];
.global .align 1 .b8 _ZN34_INTERNAL_e0447dd2_4_k_cu_1517d0634cuda3std6ranges3__45__cpo8distanceE[1];
.global .align 1 .b8 _ZN34_INTERNAL_e0447dd2_4_k_cu_1517d0636thrust24THRUST_300001_SM_1000_NS6system6detail10sequential3seqE[1];
.global .align 1 .b8 _ZN34_INTERNAL_e0447dd2_4_k_cu_1517d0636thrust24THRUST_300001_SM_1000_NS12placeholders2_1E[1];
.global .align 1 .b8 _ZN34_INTERNAL_e0447dd2_4_k_cu_1517d0636thrust24THRUST_300001_SM_1000_NS12placeholders2_2E[1];
.global .align 1 .b8 _ZN34_INTERNAL_e0447dd2_4_k_cu_1517d0636thrust24THRUST_300001_SM_1000_NS12placeholders2_3E[1];
.global .align 1 .b8 _ZN34_INTERNAL_e0447dd2_4_k_cu_1517d0636thrust24THRUST_300001_SM_1000_NS12placeholders2_4E[1];
.global .align 1 .b8 _ZN34_INTERNAL_e0447dd2_4_k_cu_1517d0636thrust24THRUST_300001_SM_1000_NS12placeholders2_5E[1];
.global .align 1 .b8 _ZN34_INTERNAL_e0447dd2_4_k_cu_1517d0636thrust24THRUST_300001_SM_1000_NS12placeholders2_6E[1];
.global .align 1 .b8 _ZN34_INTERNAL_e0447dd2_4_k_cu_1517d0636thrust24THRUST_300001_SM_1000_NS12placeholders2_7E[1];
.global .align 1 .b8 _ZN34_INTERNAL_e0447dd2_4_k_cu_1517d0636thrust24THRUST_300001_SM_1000_NS12placeholders2_8E[1];
.global .align 1 .b8 _ZN34_INTERNAL_e0447dd2_4_k_cu_1517d0636thrust24THRUST_300001_SM_1000_NS12placeholders2_9E[1];
.global .align 1 .b8 _ZN34_INTERNAL_e0447dd2_4_k_cu_1517d0636thrust24THRUST_300001_SM_1000_NS12placeholders3_10E[1];

.visible .entry _Z22matrix_multiply_kernelPKfS0_Pfiii(
	.param .u64 .ptr .align 1 _Z22matrix_multiply_kernelPKfS0_Pfiii_param_0,
	.param .u64 .ptr .align 1 _Z22matrix_multiply_kernelPKfS0_Pfiii_param_1,
	.param .u64 .ptr .align 1 _Z22matrix_multiply_kernelPKfS0_Pfiii_param_2,
	.param .u32 _Z22matrix_multiply_kernelPKfS0_Pfiii_param_3,
	.param .u32 _Z22matrix_multiply_kernelPKfS0_Pfiii_param_4,
	.param .u32 _Z22matrix_multiply_kernelPKfS0_Pfiii_param_5
)
{
	.reg .pred 	%p<9>;
	.reg .b32 	%r<50>;
	.reg .b32 	%f<48>;
	.reg .b64 	%rd<48>;

	ld.param.u64 	%rd9, [_Z22matrix_multiply_kernelPKfS0_Pfiii_param_0];
	ld.param.u64 	%rd10, [_Z22matrix_multiply_kernelPKfS0_Pfiii_param_1];
	ld.param.u64 	%rd11, [_Z22matrix_multiply_kernelPKfS0_Pfiii_param_2];
	ld.param.u32 	%r28, [_Z22matrix_multiply_kernelPKfS0_Pfiii_param_3];
	ld.param.u32 	%r29, [_Z22matrix_multiply_kernelPKfS0_Pfiii_param_4];
	ld.param.u32 	%r27, [_Z22matrix_multiply_kernelPKfS0_Pfiii_param_5];
	mov.u32 	%r30, %ctaid.x;
	shl.b32 	%r31, %r30, 4;
	mov.u32 	%r32, %tid.x;
	shr.u32 	%r33, %r32, 4;
	add.s32 	%r1, %r31, %r33;
	mov.u32 	%r34, %ctaid.y;
	shl.b32 	%r35, %r34, 4;
	and.b32  	%r36, %r32, 15;
	or.b32  	%r37, %r35, %r36;
	setp.ge.s32 	%p1, %r1, %r28;
	setp.ge.s32 	%p2, %r37, %r29;
	or.pred  	%p3, %p1, %p2;
	@%p3 bra 	$L__BB0_9;
	setp.lt.s32 	%p4, %r27, 1;
	mov.f32 	%f43, 0f00000000;
	@%p4 bra 	$L__BB0_8;
	mul.lo.s32 	%r39, %r27, %r1;
	cvt.s64.s32 	%rd1, %r39;
	cvt.u64.u32 	%rd2, %r37;
	and.b32  	%r3, %r27, 3;
	setp.lt.u32 	%p5, %r27, 4;
	mov.f32 	%f43, 0f00000000;
	mov.b32 	%r47, 0;
	@%p5 bra 	$L__BB0_5;
	and.b32  	%r47, %r27, 2147483644;
	neg.s32 	%r46, %r47;
	shl.b32 	%r6, %r29, 2;
	shl.b32 	%r44, %r29, 1;
	mul.lo.s32 	%r43, %r29, 3;
	shl.b64 	%rd12, %rd1, 2;
	add.s64 	%rd46, %rd9, %rd12;
	mov.f32 	%f43, 0f00000000;
	mov.b32 	%r42, 0;
	mov.u32 	%r45, %r29;
$L__BB0_4:
	// begin inline asm
	ld.global.f32 %f12, [%rd46];
	// end inline asm
	cvt.s64.s32 	%rd21, %r42;
	add.s64 	%rd22, %rd21, %rd2;
	shl.b64 	%rd23, %rd22, 2;
	add.s64 	%rd14, %rd10, %rd23;
	// begin inline asm
	ld.global.f32 %f13, [%rd14];
	// end inline asm
	// begin inline asm
	fma.rn.f32 %f43, %f12, %f13, %f43;
	// end inline asm
	add.s64 	%rd15, %rd46, 4;
	// begin inline asm
	ld.global.f32 %f18, [%rd15];
	// end inline asm
	cvt.s64.s32 	%rd24, %r45;
	add.s64 	%rd25, %rd24, %rd2;
	shl.b64 	%rd26, %rd25, 2;
	add.s64 	%rd16, %rd10, %rd26;
	// begin inline asm
	ld.global.f32 %f19, [%rd16];
	// end inline asm
	// begin inline asm
	fma.rn.f32 %f43, %f18, %f19, %f43;
	// end inline asm
	add.s64 	%rd17, %rd46, 8;
	// begin inline asm
	ld.global.f32 %f24, [%rd17];
	// end inline asm
	cvt.s64.s32 	%rd27, %r44;
	add.s64 	%rd28, %rd27, %rd2;
	shl.b64 	%rd29, %rd28, 2;
	add.s64 	%rd18, %rd10, %rd29;
	// begin inline asm
	ld.global.f32 %f25, [%rd18];
	// end inline asm
	// begin inline asm
	fma.rn.f32 %f43, %f24, %f25, %f43;
	// end inline asm
	add.s64 	%rd19, %rd46, 12;
	// begin inline asm
	ld.global.f32 %f30, [%rd19];
	// end inline asm
	cvt.s64.s32 	%rd30, %r43;
	add.s64 	%rd31, %rd30, %rd2;
	shl.b64 	%rd32, %rd31, 2;
	add.s64 	%rd20, %rd10, %rd32;
	// begin inline asm
	ld.global.f32 %f31, [%rd20];
	// end inline asm
	// begin inline asm
	fma.rn.f32 %f43, %f30, %f31, %f43;
	// end inline asm
	add.s32 	%r46, %r46, 4;
	add.s32 	%r45, %r45, %r6;
	add.s32 	%r44, %r44, %r6;
	add.s32 	%r43, %r43, %r6;
	add.s32 	%r42, %r42, %r6;
	add.s64 	%rd46, %rd46, 16;
	setp.ne.s32 	%p6, %r46, 0;
	@%p6 bra 	$L__BB0_4;
$L__BB0_5:
	setp.eq.s32 	%p7, %r3, 0;
	@%p7 bra 	$L__BB0_8;
	mul.lo.s32 	%r49, %r47, %r29;
	cvt.u64.u32 	%rd33, %r47;
	add.s64 	%rd34, %rd1, %rd33;
	shl.b64 	%rd35, %rd34, 2;
	add.s64 	%rd47, %rd9, %rd35;
	neg.s32 	%r48, %r3;
$L__BB0_7:
	.pragma "nounroll";
	// begin inline asm
	ld.global.f32 %f36, [%rd47];
	// end inline asm
	cvt.s64.s32 	%rd38, %r49;
	add.s64 	%rd39, %rd38, %rd2;
	shl.b64 	%rd40, %rd39, 2;
	add.s64 	%rd37, %rd10, %rd40;
	// begin inline asm
	ld.global.f32 %f37, [%rd37];
	// end inline asm
	// begin inline asm
	fma.rn.f32 %f43, %f36, %f37, %f43;
	// end inline asm
	add.s32 	%r49, %r49, %r29;
	add.s64 	%rd47, %rd47, 4;
	add.s32 	%r48, %r48, 1;
	setp.ne.s32 	%p8, %r48, 0;
	@%p8 bra 	$L__BB0_7;
$L__BB0_8:
	mul.lo.s32 	%r41, %r29, %r1;
	cvt.s64.s32 	%rd42, %r41;
	cvt.u64.u32 	%rd43, %r37;
	add.s64 	%rd44, %rd42, %rd43;
	shl.b64 	%rd45, %rd44, 2;
	add.s64 	%rd41, %rd11, %rd45;
	// begin inline asm
	st.global.f32 [%rd41], %f43;
	// end inline asm
$L__BB0_9:
	ret;

}
	// .globl	_Z16compute_abs_diffPKfS0_Pfi
.visible .entry _Z16compute_abs_diffPKfS0_Pfi(
	.param .u64 .ptr .align 1 _Z16compute_abs_diffPKfS0_Pfi_param_0,
	.param .u64 .ptr .align 1 _Z16compute_abs_diffPKfS0_Pfi_param_1,
	.param .u64 .ptr .align 1 _Z16compute_abs_diffPKfS0_Pfi_param_2,
	.param .u32 _Z16compute_abs_diffPKfS0_Pfi_param_3
)
{
	.reg .pred 	%p<2>;
	.reg .b32 	%r<6>;
	.reg .b32 	%f<5>;
	.reg .b64 	%rd<8>;

	ld.param.u64 	%rd1, [_Z16compute_abs_diffPKfS0_Pfi_param_0];
	ld.param.u64 	%rd2, [_Z16compute_abs_diffPKfS0_Pfi_param_1];
	ld.param.u64 	%rd3, [_Z16compute_abs_diffPKfS0_Pfi_param_2];
	ld.param.u32 	%r2, [_Z16compute_abs_diffPKfS0_Pfi_param_3];
	mov.u32 	%r3, %ctaid.x;
	mov.u32 	%r4, %ntid.x;
	mov.u32 	%r5, %tid.x;
	mad.lo.s32 	%r1, %r3, %r4, %r5;
	setp.ge.s32 	%p1, %r1, %r2;
	@%p1 bra 	$L__BB1_2;
	mul.wide.s32 	%rd7, %r1, 4;
	add.s64 	%rd4, %rd1, %rd7;
	// begin inline asm
	ld.global.f32 %f1, [%rd4];
	// end inline asm
	add.s64 	%rd5, %rd2, %rd7;
	// begin inline asm
	ld.global.f32 %f2, [%rd5];
	// end inline asm
	add.s64 	%rd6, %rd3, %rd7;
	sub.f32 	%f4, %f1, %f2;
	abs.f32 	%f3, %f4;
	// begin inline asm
	st.global.f32 [%rd6], %f3;
	// end inline asm
$L__BB1_2:
	ret;

}
	// .globl	_ZN3cub18CUB_300001_SM_10006detail11EmptyKernelIvEEvv
.visible .entry _ZN3cub18CUB_300001_SM_10006detail11EmptyKernelIvEEvv()
{


	ret;

}
	// .globl	_ZN3cub18CUB_300001_SM_10006detail6reduce28DeviceReduceSingleTileKernelINS2_10policy_hubIfjN4cuda3__47maximumIvEEE10Policy1000EPfSB_jS8_ffNS5_3std3__410__identityEEEvT0_T1_T2_T3_T4_T6_
.visible .entry _ZN3cub18CUB_300001_SM_10006detail6reduce28DeviceReduceSingleTileKernelINS2_10policy_hubIfjN4cuda3__47maximumIvEEE10Policy1000EPfSB_jS8_ffNS5_3std3__410__identityEEEvT0_T1_T2_T3_T4_T6_(
	.param .u64 .ptr .align 1 _ZN3cub18CUB_300001_SM_10006detail6reduce28DeviceReduceSingleTileKernelINS2_10policy_hubIfjN4cuda3__47maximumIvEEE10Policy1000EPfSB_jS8_ffNS5_3std3__410__identityEEEvT0_T1_T2_T3_T4_T6__param_0,
	.param .u64 .ptr .align 1 _ZN3cub18CUB_300001_SM_10006detail6reduce28DeviceReduceSingleTileKernelINS2_10policy_hubIfjN4cuda3__47maximumIvEEE10Policy1000EPfSB_jS8_ffNS5_3std3__410__identityEEEvT0_T1_T2_T3_T4_T6__param_1,
	.param .u32 _ZN3cub18CUB_300001_SM_10006detail6reduce28DeviceReduceSingleTileKernelINS2_10policy_hubIfjN4cuda3__47maximumIvEEE10Policy1000EPfSB_jS8_ffNS5_3std3__410__identityEEEvT0_T1_T2_T3_T4_T6__param_2,
	.param .align 1 .b8 _ZN3cub18CUB_300001_SM_10006detail6reduce28DeviceReduceSingleTileKernelINS2_10policy_hubIfjN4cuda3__47maximumIvEEE10Policy1000EPfSB_jS8_ffNS5_3std3__410__identityEEEvT0_T1_T2_T3_T4_T6__param_3[1],
	.param .f32 _ZN3cub18CUB_300001_SM_10006detail6reduce28DeviceReduceSingleTileKernelINS2_10policy_hubIfjN4cuda3__47maximumIvEEE10Policy1000EPfSB_jS8_ffNS5_3std3__410__identityEEEvT0_T1_T2_T3_T4_T6__param_4,
	.param .align 1 .b8 _ZN3cub18CUB_300001_SM_10006detail6reduce28DeviceReduceSingleTileKernelINS2_10policy_hubIfjN4cuda3__47maximumIvEEE10Policy1000EPfSB_jS8_ffNS5_3std3__410__identityEEEvT0_T1_T2_T3_T4_T6__param_5[1]
)
.maxntid 256
.minnctapersm 1
{
	.reg .pred 	%p<252>;
	.reg .b32 	%r<419>;
	.reg .b32 	%f<445>;
	.reg .b64 	%rd<122>;
	// demoted variable
	.shared .align 4 .b8 _ZZN3cub18CUB_300001_SM_10006detail6reduce28DeviceReduceSingleTileKernelINS2_10policy_hubIfjN4cuda3__47maximumIvEEE10Policy1000EPfSB_jS8_ffNS5_3std3__410__identityEEEvT0_T1_T2_T3_T4_T6_E12temp_storage[44];
	ld.param.u64 	%rd15, [_ZN3cub18CUB_300001_SM_10006detail6reduce28DeviceReduceSingleTileKernelINS2_10policy_hubIfjN4cuda3__47maximumIvEEE10Policy1000EPfSB_jS8_ffNS5_3std3__410__identityEEEvT0_T1_T2_T3_T4_T6__param_0];
	ld.param.u64 	%rd16, [_ZN3cub18CUB_300001_SM_10006detail6reduce28DeviceReduceSingleTileKernelINS2_10policy_hubIfjN4cuda3__47maximumIvEEE10Policy1000EPfSB_jS8_ffNS5_3std3__410__identityEEEvT0_T1_T2_T3_T4_T6__param_1];
	ld.param.u32 	%r70, [_ZN3cub18CUB_300001_SM_10006detail6reduce28DeviceReduceSingleTileKernelINS2_10policy_hubIfjN4cuda3__47maximumIvEEE10Policy1000EPfSB_jS8_ffNS5_3std3__410__identityEEEvT0_T1_T2_T3_T4_T6__param_2];
	ld.param.f32 	%f58, [_ZN3cub18CUB_300001_SM_10006detail6reduce28DeviceReduceSingleTileKernelINS2_10policy_hubIfjN4cuda3__47maximumIvEEE10Policy1000EPfSB_jS8_ffNS5_3std3__410__identityEEEvT0_T1_T2_T3_T4_T6__param_4];
	cvta.to.global.u64 	%rd1, %rd16;
	setp.ne.s32 	%p1, %r70, 0;
	@%p1 bra 	$L__BB3_3;
	mov.u32 	%r392, %tid.x;
	setp.ne.s32 	%p251, %r392, 0;
	@%p251 bra 	$L__BB3_76;
	st.global.f32 	[%rd1], %f58;
	bra.uni 	$L__BB3_76;
$L__BB3_3:
	and.b64  	%rd17, %rd15, 15;
	setp.ne.s64 	%p2, %rd17, 0;
	@%p2 bra 	$L__BB3_39;
	setp.gt.u32 	%p126, %r70, 4095;
	@%p126 bra 	$L__BB3_23;
	mov.u32 	%r1, %tid.x;
	setp.ge.u32 	%p191, %r1, %r70;
	mov.f32 	%f423, 0f00000000;
	mov.u32 	%r396, %r1;
	@%p191 bra 	$L__BB3_7;
	mul.wide.u32 	%rd110, %r1, 4;
	add.s64 	%rd109, %rd15, %rd110;
	// begin inline asm
	ld.global.nc.u32 %r312, [%rd109];
	// end inline asm
	mov.b32 	%f423, %r312;
	add.s32 	%r396, %r1, 256;
$L__BB3_7:
	setp.ge.u32 	%p192, %r396, %r70;
	@%p192 bra 	$L__BB3_14;
	not.b32 	%r313, %r396;
	add.s32 	%r4, %r70, %r313;
	and.b32  	%r314, %r4, 768;
	setp.eq.s32 	%p193, %r314, 768;
	@%p193 bra 	$L__BB3_11;
	mul.wide.u32 	%rd111, %r396, 4;
	add.s64 	%rd118, %rd15, %rd111;
	shr.u32 	%r315, %r4, 8;
	add.s32 	%r316, %r315, 1;
	and.b32  	%r317, %r316, 3;
	neg.s32 	%r394, %r317;
$L__BB3_10:
	.pragma "nounroll";
	// begin inline asm
	ld.global.nc.u32 %r318, [%rd118];
	// end inline asm
	mov.b32 	%f336, %r318;
	setp.lt.f32 	%p194, %f423, %f336;
	selp.f32 	%f423, %f336, %f423, %p194;
	add.s32 	%r396, %r396, 256;
	add.s64 	%rd118, %rd118, 1024;
	add.s32 	%r394, %r394, 1;
	setp.ne.s32 	%p195, %r394, 0;
	@%p195 bra 	$L__BB3_10;
$L__BB3_11:
	setp.lt.u32 	%p196, %r4, 768;
	@%p196 bra 	$L__BB3_14;
	mul.wide.u32 	%rd113, %r396, 4;
	add.s64 	%rd119, %rd15, %rd113;
$L__BB3_13:
	// begin inline asm
	ld.global.nc.u32 %r319, [%rd119];
	// end inline asm
	mov.b32 	%f337, %r319;
	setp.lt.f32 	%p197, %f423, %f337;
	selp.f32 	%f338, %f337, %f423, %p197;
	add.s64 	%rd115, %rd119, 1024;
	// begin inline asm
	ld.global.nc.u32 %r320, [%rd115];
	// end inline asm
	mov.b32 	%f339, %r320;
	setp.lt.f32 	%p198, %f338, %f339;
	selp.f32 	%f340, %f339, %f338, %p198;
	add.s64 	%rd116, %rd119, 2048;
	// begin inline asm
	ld.global.nc.u32 %r321, [%rd116];
	// end inline asm
	mov.b32 	%f341, %r321;
	setp.lt.f32 	%p199, %f340, %f341;
	selp.f32 	%f342, %f341, %f340, %p199;
	add.s64 	%rd117, %rd119, 3072;
	// begin inline asm
	ld.global.nc.u32 %r322, [%rd117];
	// end inline asm
	mov.b32 	%f343, %r322;
	setp.lt.f32 	%p200, %f342, %f343;
	selp.f32 	%f423, %f343, %f342, %p200;
	add.s32 	%r396, %r396, 1024;
	add.s64 	%rd119, %rd119, 4096;
	setp.lt.s32 	%p201, %r396, %r70;
	@%p201 bra 	$L__BB3_13;
$L__BB3_14:
	setp.lt.u32 	%p202, %r70, 256;
	@%p202 bra 	$L__BB3_19;
	// begin inline asm
	mov.u32 %r361, %laneid;
	// end inline asm
	mov.b32 	%r363, %f423;
	mov.b32 	%r364, 1;
	mov.b32 	%r385, 31;
	mov.b32 	%r386, -1;
	// begin inline asm
	shfl.sync.down.b32 %r362, %r363, %r364, %r385, %r386;
	// end inline asm
	mov.b32 	%f391, %r362;
	setp.gt.s32 	%p230, %r361, 30;
	setp.lt.f32 	%p231, %f423, %f391;
	selp.f32 	%f392, %f391, %f423, %p231;
	selp.f32 	%f393, %f423, %f392, %p230;
	mov.b32 	%r368, %f393;
	mov.b32 	%r369, 2;
	// begin inline asm
	shfl.sync.down.b32 %r367, %r368, %r369, %r385, %r386;
	// end inline asm
	mov.b32 	%f394, %r367;
	setp.gt.s32 	%p232, %r361, 29;
	setp.lt.f32 	%p233, %f393, %f394;
	selp.f32 	%f395, %f394, %f393, %p233;
	selp.f32 	%f396, %f393, %f395, %p232;
	mov.b32 	%r373, %f396;
	mov.b32 	%r374, 4;
	// begin inline asm
	shfl.sync.down.b32 %r372, %r373, %r374, %r385, %r386;
	// end inline asm
	mov.b32 	%f397, %r372;
	setp.gt.s32 	%p234, %r361, 27;
	setp.lt.f32 	%p235, %f396, %f397;
	selp.f32 	%f398, %f397, %f396, %p235;
	selp.f32 	%f399, %f396, %f398, %p234;
	mov.b32 	%r378, %f399;
	mov.b32 	%r379, 8;
	// begin inline asm
	shfl.sync.down.b32 %r377, %r378, %r379, %r385, %r386;
	// end inline asm
	mov.b32 	%f400, %r377;
	setp.gt.s32 	%p236, %r361, 23;
	setp.lt.f32 	%p237, %f399, %f400;
	selp.f32 	%f401, %f400, %f399, %p237;
	selp.f32 	%f402, %f399, %f401, %p236;
	mov.b32 	%r383, %f402;
	mov.b32 	%r384, 16;
	// begin inline asm
	shfl.sync.down.b32 %r382, %r383, %r384, %r385, %r386;
	// end inline asm
	mov.b32 	%f403, %r382;
	setp.gt.s32 	%p238, %r361, 15;
	setp.lt.f32 	%p239, %f402, %f403;
	selp.f32 	%f10, %f403, %f402, %p239;
	selp.f32 	%f444, %f402, %f10, %p238;
	setp.ne.s32 	%p240, %r361, 0;
	@%p240 bra 	$L__BB3_17;
	shr.u32 	%r387, %r1, 3;
	and.b32  	%r388, %r387, 124;
	mov.u32 	%r389, _ZZN3cub18CUB_300001_SM_10006detail6reduce28DeviceReduceSingleTileKernelINS2_10policy_hubIfjN4cuda3__47maximumIvEEE10Policy1000EPfSB_jS8_ffNS5_3std3__410__identityEEEvT0_T1_T2_T3_T4_T6_E12temp_storage;
	add.s32 	%r390, %r389, %r388;
	st.shared.f32 	[%r390+8], %f10;
$L__BB3_17:
	bar.sync 	0;
	setp.ne.s32 	%p241, %r1, 0;
	@%p241 bra 	$L__BB3_74;
	ld.shared.f32 	%f404, [_ZZN3cub18CUB_300001_SM_10006detail6reduce28DeviceReduceSingleTileKernelINS2_10policy_hubIfjN4cuda3__47maximumIvEEE10Policy1000EPfSB_jS8_ffNS5_3std3__410__identityEEEvT0_T1_T2_T3_T4_T6_E12temp_storage+12];
	setp.lt.f32 	%p242, %f444, %f404;
	selp.f32 	%f405, %f404, %f444, %p242;
	ld.shared.f32 	%f406, [_ZZN3cub18CUB_300001_SM_10006detail6reduce28DeviceReduceSingleTileKernelINS2_10policy_hubIfjN4cuda3__47maximumIvEEE10Policy1000EPfSB_jS8_ffNS5_3std3__410__identityEEEvT0_T1_T2_T3_T4_T6_E12temp_storage+16];
	setp.lt.f32 	%p243, %f405, %f406;
	selp.f32 	%f407, %f406, %f405, %p243;
	ld.shared.f32 	%f408, [_ZZN3cub18CUB_300001_SM_10006detail6reduce28DeviceReduceSingleTileKernelINS2_10policy_hubIfjN4cuda3__47maximumIvEEE10Policy1000EPfSB_jS8_ffNS5_3std3__410__identityEEEvT0_T1_T2_T3_T4_T6_E12temp_storage+20];
	setp.lt.f32 	%p244, %f407, %f408;
	selp.f32 	%f409, %f408, %f407, %p244;
	ld.shared.f32 	%f410, [_ZZN3cub18CUB_300001_SM_10006detail6reduce28DeviceReduceSingleTileKernelINS2_10policy_hubIfjN4cuda3__47maximumIvEEE10Policy1000EPfSB_jS8_ffNS5_3std3__410__identityEEEvT0_T1_T2_T3_T4_T6_E12temp_storage+24];
	setp.lt.f32 	%p245, %f409, %f410;
	selp.f32 	%f411, %f410, %f409, %p245;
	ld.shared.f32 	%f412, [_ZZN3cub18CUB_300001_SM_10006detail6reduce28DeviceReduceSingleTileKernelINS2_10policy_hubIfjN4cuda3__47maximumIvEEE10Policy1000EPfSB_jS8_ffNS5_3std3__410__identityEEEvT0_T1_T2_T3_T4_T6_E12temp_storage+28];
	setp.lt.f32 	%p246, %f411, %f412;
	selp.f32 	%f413, %f412, %f411, %p246;
	ld.shared.f32 	%f414, [_ZZN3cub18CUB_300001_SM_10006detail6reduce28DeviceReduceSingleTileKernelINS2_10policy_hubIfjN4cuda3__47maximumIvEEE10Policy1000EPfSB_jS8_ffNS5_3std3__410__identityEEEvT0_T1_T2_T3_T4_T6_E12temp_storage+32];
	setp.lt.f32 	%p247, %f413, %f414;
	selp.f32 	%f415, %f414, %f413, %p247;
	ld.shared.f32 	%f416, [_ZZN3cub18CUB_300001_SM_10006detail6reduce28DeviceReduceSingleTileKernelINS2_10policy_hubIfjN4cuda3__47maximumIvEEE10Policy1000EPfSB_jS8_ffNS5_3std3__410__identityEEEvT0_T1_T2_T3_T4_T6_E12temp_storage+36];
	setp.lt.f32 	%p248, %f415, %f416;
	selp.f32 	%f444, %f416, %f415, %p248;
	bra.uni 	$L__BB3_74;
$L__BB3_19:
	// begin inline asm
	mov.u32 %r323, %laneid;
	// end inline asm
	and.b32  	%r349, %r1, 992;
	add.s32 	%r350, %r349, 32;
	setp.gt.u32 	%p203, %r350, %r70;
	not.b32 	%r351, %r349;
	add.s32 	%r352, %r70, %r351;
	selp.b32 	%r347, %r352, 31, %p203;
	mov.b32 	%r325, %f423;
	mov.b32 	%r326, 1;
	mov.b32 	%r348, -1;
	// begin inline asm
	shfl.sync.down.b32 %r324, %r325, %r326, %r347, %r348;
	// end inline asm
	mov.b32 	%f344, %r324;
	setp.lt.s32 	%p204, %r323, %r347;
	setp.lt.f32 	%p205, %f423, %f344;
	selp.f32 	%f345, %f344, %f423, %p205;
	selp.f32 	%f346, %f345, %f423, %p204;
	mov.b32 	%r330, %f346;
	mov.b32 	%r331, 2;
	// begin inline asm
	shfl.sync.down.b32 %r329, %r330, %r331, %r347, %r348;
	// end inline asm
	mov.b32 	%f347, %r329;
	add.s32 	%r353, %r323, 2;
	setp.gt.s32 	%p206, %r353, %r347;
	setp.lt.f32 	%p207, %f346, %f347;
	selp.f32 	%f348, %f347, %f346, %p207;
	selp.f32 	%f349, %f346, %f348, %p206;
	mov.b32 	%r335, %f349;
	mov.b32 	%r336, 4;
	// begin inline asm
	shfl.sync.down.b32 %r334, %r335, %r336, %r347, %r348;
	// end inline asm
	mov.b32 	%f350, %r334;
	add.s32 	%r354, %r323, 4;
	setp.gt.s32 	%p208, %r354, %r347;
	setp.lt.f32 	%p209, %f349, %f350;
	selp.f32 	%f351, %f350, %f349, %p209;
	selp.f32 	%f352, %f349, %f351, %p208;
	mov.b32 	%r340, %f352;
	mov.b32 	%r341, 8;
	// begin inline asm
	shfl.sync.down.b32 %r339, %r340, %r341, %r347, %r348;
	// end inline asm
	mov.b32 	%f353, %r339;
	add.s32 	%r355, %r323, 8;
	setp.gt.s32 	%p210, %r355, %r347;
	setp.lt.f32 	%p211, %f352, %f353;
	selp.f32 	%f354, %f353, %f352, %p211;
	selp.f32 	%f355, %f352, %f354, %p210;
	mov.b32 	%r345, %f355;
	mov.b32 	%r346, 16;
	// begin inline asm
	shfl.sync.down.b32 %r344, %r345, %r346, %r347, %r348;
	// end inline asm
	mov.b32 	%f356, %r344;
	add.s32 	%r356, %r323, 16;
	setp.gt.s32 	%p212, %r356, %r347;
	setp.lt.f32 	%p213, %f355, %f356;
	selp.f32 	%f357, %f356, %f355, %p213;
	selp.f32 	%f444, %f355, %f357, %p212;
	setp.ne.s32 	%p214, %r323, 0;
	@%p214 bra 	$L__BB3_21;
	shr.u32 	%r357, %r1, 3;
	and.b32  	%r358, %r357, 124;
	mov.u32 	%r359, _ZZN3cub18CUB_300001_SM_10006detail6reduce28DeviceReduceSingleTileKernelINS2_10policy_hubIfjN4cuda3__47maximumIvEEE10Policy1000EPfSB_jS8_ffNS5_3std3__410__identityEEEvT0_T1_T2_T3_T4_T6_E12temp_storage;
	add.s32 	%r360, %r359, %r358;
	st.shared.f32 	[%r360+8], %f444;
$L__BB3_21:
	bar.sync 	0;
	setp.ne.s32 	%p215, %r1, 0;
	@%p215 bra 	$L__BB3_74;
	setp.gt.u32 	%p216, %r70, 32;
	ld.shared.f32 	%f358, [_ZZN3cub18CUB_300001_SM_10006detail6reduce28DeviceReduceSingleTileKernelINS2_10policy_hubIfjN4cuda3__47maximumIvEEE10Policy1000EPfSB_jS8_ffNS5_3std3__410__identityEEEvT0_T1_T2_T3_T4_T6_E12temp_storage+12];
	setp.lt.f32 	%p217, %f444, %f358;
	selp.f32 	%f360, %f358, %f444, %p217;
	selp.f32 	%f361, %f360, %f444, %p216;
	setp.gt.u32 	%p218, %r70, 64;
	ld.shared.f32 	%f363, [_ZZN3cub18CUB_300001_SM_10006detail6reduce28DeviceReduceSingleTileKernelINS2_10policy_hubIfjN4cuda3__47maximumIvEEE10Policy1000EPfSB_jS8_ffNS5_3std3__410__identityEEEvT0_T1_T2_T3_T4_T6_E12temp_storage+16];
	setp.lt.f32 	%p219, %f361, %f363;
	selp.f32 	%f365, %f363, %f361, %p219;
	selp.f32 	%f366, %f365, %f361, %p218;
	setp.gt.u32 	%p220, %r70, 96;
	ld.shared.f32 	%f368, [_ZZN3cub18CUB_300001_SM_10006detail6reduce28DeviceReduceSingleTileKernelINS2_10policy_hubIfjN4cuda3__47maximumIvEEE10Policy1000EPfSB_jS8_ffNS5_3std3__410__identityEEEvT0_T1_T2_T3_T4_T6_E12temp_storage+20];
	setp.lt.f32 	%p221, %f366, %f368;
	selp.f32 	%f370, %f368, %f366, %p221;
	selp.f32 	%f371, %f370, %f366, %p220;
	setp.gt.u32 	%p222, %r70, 128;
	ld.shared.f32 	%f373, [_ZZN3cub18CUB_300001_SM_10006detail6reduce28DeviceReduceSingleTileKernelINS2_10policy_hubIfjN4cuda3__47maximumIvEEE10Policy1000EPfSB_jS8_ffNS5_3std3__410__identityEEEvT0_T1_T2_T3_T4_T6_E12temp_storage+24];
	setp.lt.f32 	%p223, %f371, %f373;
	selp.f32 	%f375, %f373, %f371, %p223;
	selp.f32 	%f376, %f375, %f371, %p222;
	setp.gt.u32 	%p224, %r70, 160;
	ld.shared.f32 	%f378, [_ZZN3cub18CUB_300001_SM_10006detail6reduce28DeviceReduceSingleTileKernelINS2_10policy_hubIfjN4cuda3__47maximumIvEEE10Policy1000EPfSB_jS8_ffNS5_3std3__410__identityEEEvT0_T1_T2_T3_T4_T6_E12temp_storage+28];
	setp.lt.f32 	%p225, %f376, %f378;
	selp.f32 	%f380, %f378, %f376, %p225;
	selp.f32 	%f381, %f380, %f376, %p224;
	setp.gt.u32 	%p226, %r70, 192;
	ld.shared.f32 	%f383, [_ZZN3cub18CUB_300001_SM_10006detail6reduce28DeviceReduceSingleTileKernelINS2_10policy_hubIfjN4cuda3__47maximumIvEEE10Policy1000EPfSB_jS8_ffNS5_3std3__410__identityEEEvT0_T1_T2_T3_T4_T6_E12temp_storage+32];
	setp.lt.f32 	%p227, %f381, %f383;
	selp.f32 	%f385, %f383, %f381, %p227;
	selp.f32 	%f386, %f385, %f381, %p226;
	setp.gt.u32 	%p228, %r70, 224;
	ld.shared.f32 	%f388, [_ZZN3cub18CUB_300001_SM_10006detail6reduce28DeviceReduceSingleTileKernelINS2_10policy_hubIfjN4cuda3__47maximumIvEEE10Policy1000EPfSB_jS8_ffNS5_3std3__410__identityEEEvT0_T1_T2_T3_T4_T6_E12temp_storage+36];
	setp.lt.f32 	%p229, %f386, %f388;
	selp.f32 	%f390, %f388, %f386, %p229;
	selp.f32 	%f444, %f390, %f386, %p228;
	bra.uni 	$L__BB3_74;
$L__BB3_23:
	mov.u32 	%r13, %tid.x;
	shl.b32 	%r14, %r13, 2;
	mul.wide.u32 	%rd85, %r14, 4;
	add.s64 	%rd75, %rd15, %rd85;
	// begin inline asm
	ld.global.nc.v2.u64 {%rd73, %rd74}, [%rd75];
	// end inline asm
	mov.b64 	{%r232, %r233}, %rd74;
	mov.b64 	{%r234, %r235}, %rd73;
	mov.b32 	%f238, %r235;
	mov.b32 	%f239, %r234;
	mov.b32 	%f240, %r233;
	mov.b32 	%f241, %r232;
	add.s64 	%rd78, %rd75, 4096;
	// begin inline asm
	ld.global.nc.v2.u64 {%rd76, %rd77}, [%rd78];
	// end inline asm
	mov.b64 	{%r236, %r237}, %rd77;
	mov.b64 	{%r238, %r239}, %rd76;
	mov.b32 	%f242, %r239;
	mov.b32 	%f243, %r238;
	mov.b32 	%f244, %r237;
	mov.b32 	%f245, %r236;
	add.s64 	%rd81, %rd75, 8192;
	// begin inline asm
	ld.global.nc.v2.u64 {%rd79, %rd80}, [%rd81];
	// end inline asm
	mov.b64 	{%r240, %r241}, %rd80;
	mov.b64 	{%r242, %r243}, %rd79;
	mov.b32 	%f246, %r243;
	mov.b32 	%f247, %r242;
	mov.b32 	%f248, %r241;
	mov.b32 	%f249, %r240;
	add.s64 	%rd84, %rd75, 12288;
	// begin inline asm
	ld.global.nc.v2.u64 {%rd82, %rd83}, [%rd84];
	// end inline asm
	mov.b64 	{%r244, %r245}, %rd83;
	mov.b64 	{%r246, %r247}, %rd82;
	mov.b32 	%f250, %r247;
	mov.b32 	%f251, %r246;
	mov.b32 	%f252, %r245;
	mov.b32 	%f253, %r244;
	setp.lt.f32 	%p127, %f239, %f238;
	selp.f32 	%f254, %f238, %f239, %p127;
	setp.lt.f32 	%p128, %f241, %f240;
	selp.f32 	%f255, %f240, %f241, %p128;
	setp.lt.f32 	%p129, %f243, %f242;
	selp.f32 	%f256, %f242, %f243, %p129;
	setp.lt.f32 	%p130, %f245, %f244;
	selp.f32 	%f257, %f244, %f245, %p130;
	setp.lt.f32 	%p131, %f247, %f246;
	selp.f32 	%f258, %f246, %f247, %p131;
	setp.lt.f32 	%p132, %f249, %f248;
	selp.f32 	%f259, %f248, %f249, %p132;
	setp.lt.f32 	%p133, %f251, %f250;
	selp.f32 	%f260, %f250, %f251, %p133;
	setp.lt.f32 	%p134, %f253, %f252;
	selp.f32 	%f261, %f252, %f253, %p134;
	setp.lt.f32 	%p135, %f254, %f255;
	selp.f32 	%f262, %f255, %f254, %p135;
	setp.lt.f32 	%p136, %f256, %f257;
	selp.f32 	%f263, %f257, %f256, %p136;
	setp.lt.f32 	%p137, %f258, %f259;
	selp.f32 	%f264, %f259, %f258, %p137;
	setp.lt.f32 	%p138, %f260, %f261;
	selp.f32 	%f265, %f261, %f260, %p138;
	setp.lt.f32 	%p139, %f262, %f263;
	selp.f32 	%f266, %f263, %f262, %p139;
	setp.lt.f32 	%p140, %f264, %f265;
	selp.f32 	%f267, %f265, %f264, %p140;
	setp.lt.f32 	%p141, %f266, %f267;
	selp.f32 	%f430, %f267, %f266, %p141;
	add.s32 	%r15, %r70, -4096;
	setp.lt.u32 	%p142, %r15, 4096;
	mov.b32 	%r399, 4096;
	@%p142 bra 	$L__BB3_27;
	mov.b32 	%r399, 4096;
$L__BB3_25:
	add.s32 	%r249, %r399, %r14;
	mul.wide.u32 	%rd98, %r249, 4;
	add.s64 	%rd88, %rd15, %rd98;
	// begin inline asm
	ld.global.nc.v2.u64 {%rd86, %rd87}, [%rd88];
	// end inline asm
	mov.b64 	{%r250, %r251}, %rd87;
	mov.b64 	{%r252, %r253}, %rd86;
	mov.b32 	%f268, %r253;
	mov.b32 	%f269, %r252;
	mov.b32 	%f270, %r251;
	mov.b32 	%f271, %r250;
	add.s64 	%rd91, %rd88, 4096;
	// begin inline asm
	ld.global.nc.v2.u64 {%rd89, %rd90}, [%rd91];
	// end inline asm
	mov.b64 	{%r254, %r255}, %rd90;
	mov.b64 	{%r256, %r257}, %rd89;
	mov.b32 	%f272, %r257;
	mov.b32 	%f273, %r256;
	mov.b32 	%f274, %r255;
	mov.b32 	%f275, %r254;
	add.s64 	%rd94, %rd88, 8192;
	// begin inline asm
	ld.global.nc.v2.u64 {%rd92, %rd93}, [%rd94];
	// end inline asm
	mov.b64 	{%r258, %r259}, %rd93;
	mov.b64 	{%r260, %r261}, %rd92;
	mov.b32 	%f276, %r261;
	mov.b32 	%f277, %r260;
	mov.b32 	%f278, %r259;
	mov.b32 	%f279, %r258;
	add.s64 	%rd97, %rd88, 12288;
	// begin inline asm
	ld.global.nc.v2.u64 {%rd95, %rd96}, [%rd97];
	// end inline asm
	mov.b64 	{%r262, %r263}, %rd96;
	mov.b64 	{%r264, %r265}, %rd95;
	mov.b32 	%f280, %r265;
	mov.b32 	%f281, %r264;
	mov.b32 	%f282, %r263;
	mov.b32 	%f283, %r262;
	setp.lt.f32 	%p143, %f430, %f269;
	selp.f32 	%f284, %f269, %f430, %p143;
	setp.lt.f32 	%p144, %f268, %f271;
	selp.f32 	%f285, %f271, %f268, %p144;
	setp.lt.f32 	%p145, %f270, %f273;
	selp.f32 	%f286, %f273, %f270, %p145;
	setp.lt.f32 	%p146, %f272, %f275;
	selp.f32 	%f287, %f275, %f272, %p146;
	setp.lt.f32 	%p147, %f274, %f277;
	selp.f32 	%f288, %f277, %f274, %p147;
	setp.lt.f32 	%p148, %f276, %f279;
	selp.f32 	%f289, %f279, %f276, %p148;
	setp.lt.f32 	%p149, %f278, %f281;
	selp.f32 	%f290, %f281, %f278, %p149;
	setp.lt.f32 	%p150, %f280, %f283;
	selp.f32 	%f291, %f283, %f280, %p150;
	setp.lt.f32 	%p151, %f284, %f285;
	selp.f32 	%f292, %f285, %f284, %p151;
	setp.lt.f32 	%p152, %f286, %f287;
	selp.f32 	%f293, %f287, %f286, %p152;
	setp.lt.f32 	%p153, %f288, %f289;
	selp.f32 	%f294, %f289, %f288, %p153;
	setp.lt.f32 	%p154, %f290, %f291;
	selp.f32 	%f295, %f291, %f290, %p154;
	setp.lt.f32 	%p155, %f292, %f293;
	selp.f32 	%f296, %f293, %f292, %p155;
	setp.lt.f32 	%p156, %f294, %f295;
	selp.f32 	%f297, %f295, %f294, %p156;
	setp.lt.f32 	%p157, %f296, %f297;
	selp.f32 	%f298, %f297, %f296, %p157;
	setp.lt.f32 	%p158, %f298, %f282;
	selp.f32 	%f430, %f282, %f298, %p158;
	sub.s32 	%r266, %r70, %r399;
	setp.lt.u32 	%p159, %r266, 4096;
	@%p159 bra 	$L__BB3_35;
	add.s32 	%r399, %r399, 4096;
	setp.le.u32 	%p160, %r399, %r15;
	@%p160 bra 	$L__BB3_25;
$L__BB3_27:
	setp.le.u32 	%p161, %r70, %r399;
	@%p161 bra 	$L__BB3_35;
	sub.s32 	%r19, %r70, %r399;
	setp.ge.s32 	%p162, %r13, %r19;
	@%p162 bra 	$L__BB3_35;
	not.b32 	%r267, %r13;
	add.s32 	%r268, %r70, %r267;
	sub.s32 	%r20, %r268, %r399;
	and.b32  	%r269, %r20, 768;
	setp.eq.s32 	%p163, %r269, 768;
	mov.u32 	%r403, %r13;
	@%p163 bra 	$L__BB3_32;
	add.s32 	%r401, %r13, %r399;
	shr.u32 	%r270, %r20, 8;
	add.s32 	%r271, %r270, 1;
	and.b32  	%r272, %r271, 3;
	neg.s32 	%r400, %r272;
	mov.u32 	%r403, %r13;
$L__BB3_31:
	.pragma "nounroll";
	mul.wide.u32 	%rd100, %r401, 4;
	add.s64 	%rd99, %rd15, %rd100;
	// begin inline asm
	ld.global.nc.u32 %r273, [%rd99];
	// end inline asm
	mov.b32 	%f300, %r273;
	setp.lt.f32 	%p164, %f430, %f300;
	selp.f32 	%f430, %f300, %f430, %p164;
	add.s32 	%r403, %r403, 256;
	add.s32 	%r401, %r401, 256;
	add.s32 	%r400, %r400, 1;
	setp.ne.s32 	%p165, %r400, 0;
	@%p165 bra 	$L__BB3_31;
$L__BB3_32:
	setp.lt.u32 	%p166, %r20, 768;
	@%p166 bra 	$L__BB3_35;
	add.s32 	%r405, %r403, 512;
	add.s32 	%r404, %r403, %r399;
$L__BB3_34:
	mul.wide.u32 	%rd105, %r404, 4;
	add.s64 	%rd101, %rd15, %rd105;
	// begin inline asm
	ld.global.nc.u32 %r274, [%rd101];
	// end inline asm
	mov.b32 	%f301, %r274;
	setp.lt.f32 	%p167, %f430, %f301;
	selp.f32 	%f302, %f301, %f430, %p167;
	add.s32 	%r278, %r404, 256;
	mul.wide.u32 	%rd106, %r278, 4;
	add.s64 	%rd102, %rd15, %rd106;
	// begin inline asm
	ld.global.nc.u32 %r275, [%rd102];
	// end inline asm
	mov.b32 	%f303, %r275;
	setp.lt.f32 	%p168, %f302, %f303;
	selp.f32 	%f304, %f303, %f302, %p168;
	add.s32 	%r279, %r404, 512;
	mul.wide.u32 	%rd107, %r279, 4;
	add.s64 	%rd103, %rd15, %rd107;
	// begin inline asm
	ld.global.nc.u32 %r276, [%rd103];
	// end inline asm
	mov.b32 	%f305, %r276;
	setp.lt.f32 	%p169, %f304, %f305;
	selp.f32 	%f306, %f305, %f304, %p169;
	add.s32 	%r280, %r404, 768;
	mul.wide.u32 	%rd108, %r280, 4;
	add.s64 	%rd104, %rd15, %rd108;
	// begin inline asm
	ld.global.nc.u32 %r277, [%rd104];
	// end inline asm
	mov.b32 	%f307, %r277;
	setp.lt.f32 	%p170, %f306, %f307;
	selp.f32 	%f430, %f307, %f306, %p170;
	add.s32 	%r34, %r405, 1024;
	add.s32 	%r281, %r405, 512;
	add.s32 	%r404, %r404, 1024;
	setp.lt.s32 	%p171, %r281, %r19;
	mov.u32 	%r405, %r34;
	@%p171 bra 	$L__BB3_34;
$L__BB3_35:
	// begin inline asm
	mov.u32 %r282, %laneid;
	// end inline asm
	mov.b32 	%r284, %f430;
	mov.b32 	%r285, 1;
	mov.b32 	%r306, 31;
	mov.b32 	%r307, -1;
	// begin inline asm
	shfl.sync.down.b32 %r283, %r284, %r285, %r306, %r307;
	// end inline asm
	mov.b32 	%f308, %r283;
	setp.gt.s32 	%p172, %r282, 30;
	setp.lt.f32 	%p173, %f430, %f308;
	selp.f32 	%f309, %f308, %f430, %p173;
	selp.f32 	%f310, %f430, %f309, %p172;
	mov.b32 	%r289, %f310;
	mov.b32 	%r290, 2;
	// begin inline asm
	shfl.sync.down.b32 %r288, %r289, %r290, %r306, %r307;
	// end inline asm
	mov.b32 	%f311, %r288;
	setp.gt.s32 	%p174, %r282, 29;
	setp.lt.f32 	%p175, %f310, %f311;
	selp.f32 	%f312, %f311, %f310, %p175;
	selp.f32 	%f313, %f310, %f312, %p174;
	mov.b32 	%r294, %f313;
	mov.b32 	%r295, 4;
	// begin inline asm
	shfl.sync.down.b32 %r293, %r294, %r295, %r306, %r307;
	// end inline asm
	mov.b32 	%f314, %r293;
	setp.gt.s32 	%p176, %r282, 27;
	setp.lt.f32 	%p177, %f313, %f314;
	selp.f32 	%f315, %f314, %f313, %p177;
	selp.f32 	%f316, %f313, %f315, %p176;
	mov.b32 	%r299, %f316;
	mov.b32 	%r300, 8;
	// begin inline asm
	shfl.sync.down.b32 %r298, %r299, %r300, %r306, %r307;
	// end inline asm
	mov.b32 	%f317, %r298;
	setp.gt.s32 	%p178, %r282, 23;
	setp.lt.f32 	%p179, %f316, %f317;
	selp.f32 	%f318, %f317, %f316, %p179;
	selp.f32 	%f319, %f316, %f318, %p178;
	mov.b32 	%r304, %f319;
	mov.b32 	%r305, 16;
	// begin inline asm
	shfl.sync.down.b32 %r303, %r304, %r305, %r306, %r307;
	// end inline asm
	mov.b32 	%f320, %r303;
	setp.gt.s32 	%p180, %r282, 15;
	setp.lt.f32 	%p181, %f319, %f320;
	selp.f32 	%f26, %f320, %f319, %p181;
	selp.f32 	%f444, %f319, %f26, %p180;
	setp.ne.s32 	%p182, %r282, 0;
	@%p182 bra 	$L__BB3_37;
	shr.u32 	%r308, %r13, 3;
	and.b32  	%r309, %r308, 124;
	mov.u32 	%r310, _ZZN3cub18CUB_300001_SM_10006detail6reduce28DeviceReduceSingleTileKernelINS2_10policy_hubIfjN4cuda3__47maximumIvEEE10Policy1000EPfSB_jS8_ffNS5_3std3__410__identityEEEvT0_T1_T2_T3_T4_T6_E12temp_storage;
	add.s32 	%r311, %r310, %r309;
	st.shared.f32 	[%r311+8], %f26;
$L__BB3_37:
	bar.sync 	0;
	setp.ne.s32 	%p183, %r13, 0;
	@%p183 bra 	$L__BB3_74;
	ld.shared.f32 	%f321, [_ZZN3cub18CUB_300001_SM_10006detail6reduce28DeviceReduceSingleTileKernelINS2_10policy_hubIfjN4cuda3__47maximumIvEEE10Policy1000EPfSB_jS8_ffNS5_3std3__410__identityEEEvT0_T1_T2_T3_T4_T6_E12temp_storage+12];
	setp.lt.f32 	%p184, %f444, %f321;
	selp.f32 	%f322, %f321, %f444, %p184;
	ld.shared.f32 	%f323, [_ZZN3cub18CUB_300001_SM_10006detail6reduce28DeviceReduceSingleTileKernelINS2_10policy_hubIfjN4cuda3__47maximumIvEEE10Policy1000EPfSB_jS8_ffNS5_3std3__410__identityEEEvT0_T1_T2_T3_T4_T6_E12temp_storage+16];
	setp.lt.f32 	%p185, %f322, %f323;
	selp.f32 	%f324, %f323, %f322, %p185;
	ld.shared.f32 	%f325, [_ZZN3cub18CUB_300001_SM_10006detail6reduce28DeviceReduceSingleTileKernelINS2_10policy_hubIfjN4cuda3__47maximumIvEEE10Policy1000EPfSB_jS8_ffNS5_3std3__410__identityEEEvT0_T1_T2_T3_T4_T6_E12temp_storage+20];
	setp.lt.f32 	%p186, %f324, %f325;
	selp.f32 	%f326, %f325, %f324, %p186;
	ld.shared.f32 	%f327, [_ZZN3cub18CUB_300001_SM_10006detail6reduce28DeviceReduceSingleTileKernelINS2_10policy_hubIfjN4cuda3__47maximumIvEEE10Policy1000EPfSB_jS8_ffNS5_3std3__410__identityEEEvT0_T1_T2_T3_T4_T6_E12temp_storage+24];
	setp.lt.f32 	%p187, %f326, %f327;
	selp.f32 	%f328, %f327, %f326, %p187;
	ld.shared.f32 	%f329, [_ZZN3cub18CUB_300001_SM_10006detail6reduce28DeviceReduceSingleTileKernelINS2_10policy_hubIfjN4cuda3__47maximumIvEEE10Policy1000EPfSB_jS8_ffNS5_3std3__410__identityEEEvT0_T1_T2_T3_T4_T6_E12temp_storage+28];
	setp.lt.f32 	%p188, %f328, %f329;
	selp.f32 	%f330, %f329, %f328, %p188;
	ld.shared.f32 	%f331, [_ZZN3cub18CUB_300001_SM_10006detail6reduce28DeviceReduceSingleTileKernelINS2_10policy_hubIfjN4cuda3__47maximumIvEEE10Policy1000EPfSB_jS8_ffNS5_3std3__410__identityEEEvT0_T1_T2_T3_T4_T6_E12temp_storage+32];
	setp.lt.f32 	%p189, %f330, %f331;
	selp.f32 	%f332, %f331, %f330, %p189;
	ld.shared.f32 	%f333, [_ZZN3cub18CUB_300001_SM_10006detail6reduce28DeviceReduceSingleTileKernelINS2_10policy_hubIfjN4cuda3__47maximumIvEEE10Policy1000EPfSB_jS8_ffNS5_3std3__410__identityEEEvT0_T1_T2_T3_T4_T6_E12temp_storage+36];
	setp.lt.f32 	%p190, %f332, %f333;
	selp.f32 	%f444, %f333, %f332, %p190;
	bra.uni 	$L__BB3_74;
$L__BB3_39:
	setp.gt.u32 	%p3, %r70, 4095;
	@%p3 bra 	$L__BB3_58;
	mov.u32 	%r36, %tid.x;
	setp.ge.u32 	%p68, %r36, %r70;
	mov.f32 	%f436, 0f00000000;
	mov.u32 	%r409, %r36;
	@%p68 bra 	$L__BB3_42;
	mul.wide.u32 	%rd65, %r36, 4;
	add.s64 	%rd64, %rd15, %rd65;
	// begin inline asm
	ld.global.nc.u32 %r152, [%rd64];
	// end inline asm
	mov.b32 	%f436, %r152;
	add.s32 	%r409, %r36, 256;
$L__BB3_42:
	setp.ge.u32 	%p69, %r409, %r70;
	@%p69 bra 	$L__BB3_49;
	not.b32 	%r153, %r409;
	add.s32 	%r39, %r70, %r153;
	and.b32  	%r154, %r39, 768;
	setp.eq.s32 	%p70, %r154, 768;
	@%p70 bra 	$L__BB3_46;
	mul.wide.u32 	%rd66, %r409, 4;
	add.s64 	%rd120, %rd15, %rd66;
	shr.u32 	%r155, %r39, 8;
	add.s32 	%r156, %r155, 1;
	and.b32  	%r157, %r156, 3;
	neg.s32 	%r407, %r157;
$L__BB3_45:
	.pragma "nounroll";
	// begin inline asm
	ld.global.nc.u32 %r158, [%rd120];
	// end inline asm
	mov.b32 	%f157, %r158;
	setp.lt.f32 	%p71, %f436, %f157;
	selp.f32 	%f436, %f157, %f436, %p71;
	add.s32 	%r409, %r409, 256;
	add.s64 	%rd120, %rd120, 1024;
	add.s32 	%r407, %r407, 1;
	setp.ne.s32 	%p72, %r407, 0;
	@%p72 bra 	$L__BB3_45;
$L__BB3_46:
	setp.lt.u32 	%p73, %r39, 768;
	@%p73 bra 	$L__BB3_49;
	mul.wide.u32 	%rd68, %r409, 4;
	add.s64 	%rd121, %rd15, %rd68;
$L__BB3_48:
	// begin inline asm
	ld.global.nc.u32 %r159, [%rd121];
	// end inline asm
	mov.b32 	%f158, %r159;
	setp.lt.f32 	%p74, %f436, %f158;
	selp.f32 	%f159, %f158, %f436, %p74;
	add.s64 	%rd70, %rd121, 1024;
	// begin inline asm
	ld.global.nc.u32 %r160, [%rd70];
	// end inline asm
	mov.b32 	%f160, %r160;
	setp.lt.f32 	%p75, %f159, %f160;
	selp.f32 	%f161, %f160, %f159, %p75;
	add.s64 	%rd71, %rd121, 2048;
	// begin inline asm
	ld.global.nc.u32 %r161, [%rd71];
	// end inline asm
	mov.b32 	%f162, %r161;
	setp.lt.f32 	%p76, %f161, %f162;
	selp.f32 	%f163, %f162, %f161, %p76;
	add.s64 	%rd72, %rd121, 3072;
	// begin inline asm
	ld.global.nc.u32 %r162, [%rd72];
	// end inline asm
	mov.b32 	%f164, %r162;
	setp.lt.f32 	%p77, %f163, %f164;
	selp.f32 	%f436, %f164, %f163, %p77;
	add.s32 	%r409, %r409, 1024;
	add.s64 	%rd121, %rd121, 4096;
	setp.lt.s32 	%p78, %r409, %r70;
	@%p78 bra 	$L__BB3_48;
$L__BB3_49:
	setp.lt.u32 	%p79, %r70, 256;
	@%p79 bra 	$L__BB3_54;
	// begin inline asm
	mov.u32 %r201, %laneid;
	// end inline asm
	mov.b32 	%r203, %f436;
	mov.b32 	%r204, 1;
	mov.b32 	%r225, 31;
	mov.b32 	%r226, -1;
	// begin inline asm
	shfl.sync.down.b32 %r202, %r203, %r204, %r225, %r226;
	// end inline asm
	mov.b32 	%f212, %r202;
	setp.gt.s32 	%p107, %r201, 30;
	setp.lt.f32 	%p108, %f436, %f212;
	selp.f32 	%f213, %f212, %f436, %p108;
	selp.f32 	%f214, %f436, %f213, %p107;
	mov.b32 	%r208, %f214;
	mov.b32 	%r209, 2;
	// begin inline asm
	shfl.sync.down.b32 %r207, %r208, %r209, %r225, %r226;
	// end inline asm
	mov.b32 	%f215, %r207;
	setp.gt.s32 	%p109, %r201, 29;
	setp.lt.f32 	%p110, %f214, %f215;
	selp.f32 	%f216, %f215, %f214, %p110;
	selp.f32 	%f217, %f214, %f216, %p109;
	mov.b32 	%r213, %f217;
	mov.b32 	%r214, 4;
	// begin inline asm
	shfl.sync.down.b32 %r212, %r213, %r214, %r225, %r226;
	// end inline asm
	mov.b32 	%f218, %r212;
	setp.gt.s32 	%p111, %r201, 27;
	setp.lt.f32 	%p112, %f217, %f218;
	selp.f32 	%f219, %f218, %f217, %p112;
	selp.f32 	%f220, %f217, %f219, %p111;
	mov.b32 	%r218, %f220;
	mov.b32 	%r219, 8;
	// begin inline asm
	shfl.sync.down.b32 %r217, %r218, %r219, %r225, %r226;
	// end inline asm
	mov.b32 	%f221, %r217;
	setp.gt.s32 	%p113, %r201, 23;
	setp.lt.f32 	%p114, %f220, %f221;
	selp.f32 	%f222, %f221, %f220, %p114;
	selp.f32 	%f223, %f220, %f222, %p113;
	mov.b32 	%r223, %f223;
	mov.b32 	%r224, 16;
	// begin inline asm
	shfl.sync.down.b32 %r222, %r223, %r224, %r225, %r226;
	// end inline asm
	mov.b32 	%f224, %r222;
	setp.gt.s32 	%p115, %r201, 15;
	setp.lt.f32 	%p116, %f223, %f224;
	selp.f32 	%f38, %f224, %f223, %p116;
	selp.f32 	%f444, %f223, %f38, %p115;
	setp.ne.s32 	%p117, %r201, 0;
	@%p117 bra 	$L__BB3_52;
	shr.u32 	%r227, %r36, 3;
	and.b32  	%r228, %r227, 124;
	mov.u32 	%r229, _ZZN3cub18CUB_300001_SM_10006detail6reduce28DeviceReduceSingleTileKernelINS2_10policy_hubIfjN4cuda3__47maximumIvEEE10Policy1000EPfSB_jS8_ffNS5_3std3__410__identityEEEvT0_T1_T2_T3_T4_T6_E12temp_storage;
	add.s32 	%r230, %r229, %r228;
	st.shared.f32 	[%r230+8], %f38;
$L__BB3_52:
	bar.sync 	0;
	setp.ne.s32 	%p118, %r36, 0;
	@%p118 bra 	$L__BB3_74;
	ld.shared.f32 	%f225, [_ZZN3cub18CUB_300001_SM_10006detail6reduce28DeviceReduceSingleTileKernelINS2_10policy_hubIfjN4cuda3__47maximumIvEEE10Policy1000EPfSB_jS8_ffNS5_3std3__410__identityEEEvT0_T1_T2_T3_T4_T6_E12temp_storage+12];
	setp.lt.f32 	%p119, %f444, %f225;
	selp.f32 	%f226, %f225, %f444, %p119;
	ld.shared.f32 	%f227, [_ZZN3cub18CUB_300001_SM_10006detail6reduce28DeviceReduceSingleTileKernelINS2_10policy_hubIfjN4cuda3__47maximumIvEEE10Policy1000EPfSB_jS8_ffNS5_3std3__410__identityEEEvT0_T1_T2_T3_T4_T6_E12temp_storage+16];
	setp.lt.f32 	%p120, %f226, %f227;
	selp.f32 	%f228, %f227, %f226, %p120;
	ld.shared.f32 	%f229, [_ZZN3cub18CUB_300001_SM_10006detail6reduce28DeviceReduceSingleTileKernelINS2_10policy_hubIfjN4cuda3__47maximumIvEEE10Policy1000EPfSB_jS8_ffNS5_3std3__410__identityEEEvT0_T1_T2_T3_T4_T6_E12temp_storage+20];
	setp.lt.f32 	%p121, %f228, %f229;
	selp.f32 	%f230, %f229, %f228, %p121;
	ld.shared.f32 	%f231, [_ZZN3cub18CUB_300001_SM_10006detail6reduce28DeviceReduceSingleTileKernelINS2_10policy_hubIfjN4cuda3__47maximumIvEEE10Policy1000EPfSB_jS8_ffNS5_3std3__410__identityEEEvT0_T1_T2_T3_T4_T6_E12temp_storage+24];
	setp.lt.f32 	%p122, %f230, %f231;
	selp.f32 	%f232, %f231, %f230, %p122;
	ld.shared.f32 	%f233, [_ZZN3cub18CUB_300001_SM_10006detail6reduce28DeviceReduceSingleTileKernelINS2_10policy_hubIfjN4cuda3__47maximumIvEEE10Policy1000EPfSB_jS8_ffNS5_3std3__410__identityEEEvT0_T1_T2_T3_T4_T6_E12temp_storage+28];
	setp.lt.f32 	%p123, %f232, %f233;
	selp.f32 	%f234, %f233, %f232, %p123;
	ld.shared.f32 	%f235, [_ZZN3cub18CUB_300001_SM_10006detail6reduce28DeviceReduceSingleTileKernelINS2_10policy_hubIfjN4cuda3__47maximumIvEEE10Policy1000EPfSB_jS8_ffNS5_3std3__410__identityEEEvT0_T1_T2_T3_T4_T6_E12temp_storage+32];
	setp.lt.f32 	%p124, %f234, %f235;
	selp.f32 	%f236, %f235, %f234, %p124;
	ld.shared.f32 	%f237, [_ZZN3cub18CUB_300001_SM_10006detail6reduce28DeviceReduceSingleTileKernelINS2_10policy_hubIfjN4cuda3__47maximumIvEEE10Policy1000EPfSB_jS8_ffNS5_3std3__410__identityEEEvT0_T1_T2_T3_T4_T6_E12temp_storage+36];
	setp.lt.f32 	%p125, %f236, %f237;
	selp.f32 	%f444, %f237, %f236, %p125;
	bra.uni 	$L__BB3_74;
$L__BB3_54:
	// begin inline asm
	mov.u32 %r163, %laneid;
	// end inline asm
	and.b32  	%r189, %r36, 992;
	add.s32 	%r190, %r189, 32;
	setp.gt.u32 	%p80, %r190, %r70;
	not.b32 	%r191, %r189;
	add.s32 	%r192, %r70, %r191;
	selp.b32 	%r187, %r192, 31, %p80;
	mov.b32 	%r165, %f436;
	mov.b32 	%r166, 1;
	mov.b32 	%r188, -1;
	// begin inline asm
	shfl.sync.down.b32 %r164, %r165, %r166, %r187, %r188;
	// end inline asm
	mov.b32 	%f165, %r164;
	setp.lt.s32 	%p81, %r163, %r187;
	setp.lt.f32 	%p82, %f436, %f165;
	selp.f32 	%f166, %f165, %f436, %p82;
	selp.f32 	%f167, %f166, %f436, %p81;
	mov.b32 	%r170, %f167;
	mov.b32 	%r171, 2;
	// begin inline asm
	shfl.sync.down.b32 %r169, %r170, %r171, %r187, %r188;
	// end inline asm
	mov.b32 	%f168, %r169;
	add.s32 	%r193, %r163, 2;
	setp.gt.s32 	%p83, %r193, %r187;
	setp.lt.f32 	%p84, %f167, %f168;
	selp.f32 	%f169, %f168, %f167, %p84;
	selp.f32 	%f170, %f167, %f169, %p83;
	mov.b32 	%r175, %f170;
	mov.b32 	%r176, 4;
	// begin inline asm
	shfl.sync.down.b32 %r174, %r175, %r176, %r187, %r188;
	// end inline asm
	mov.b32 	%f171, %r174;
	add.s32 	%r194, %r163, 4;
	setp.gt.s32 	%p85, %r194, %r187;
	setp.lt.f32 	%p86, %f170, %f171;
	selp.f32 	%f172, %f171, %f170, %p86;
	selp.f32 	%f173, %f170, %f172, %p85;
	mov.b32 	%r180, %f173;
	mov.b32 	%r181, 8;
	// begin inline asm
	shfl.sync.down.b32 %r179, %r180, %r181, %r187, %r188;
	// end inline asm
	mov.b32 	%f174, %r179;
	add.s32 	%r195, %r163, 8;
	setp.gt.s32 	%p87, %r195, %r187;
	setp.lt.f32 	%p88, %f173, %f174;
	selp.f32 	%f175, %f174, %f173, %p88;
	selp.f32 	%f176, %f173, %f175, %p87;
	mov.b32 	%r185, %f176;
	mov.b32 	%r186, 16;
	// begin inline asm
	shfl.sync.down.b32 %r184, %r185, %r186, %r187, %r188;
	// end inline asm
	mov.b32 	%f177, %r184;
	add.s32 	%r196, %r163, 16;
	setp.gt.s32 	%p89, %r196, %r187;
	setp.lt.f32 	%p90, %f176, %f177;
	selp.f32 	%f178, %f177, %f176, %p90;
	selp.f32 	%f444, %f176, %f178, %p89;
	setp.ne.s32 	%p91, %r163, 0;
	@%p91 bra 	$L__BB3_56;
	shr.u32 	%r197, %r36, 3;
	and.b32  	%r198, %r197, 124;
	mov.u32 	%r199, _ZZN3cub18CUB_300001_SM_10006detail6reduce28DeviceReduceSingleTileKernelINS2_10policy_hubIfjN4cuda3__47maximumIvEEE10Policy1000EPfSB_jS8_ffNS5_3std3__410__identityEEEvT0_T1_T2_T3_T4_T6_E12temp_storage;
	add.s32 	%r200, %r199, %r198;
	st.shared.f32 	[%r200+8], %f444;
$L__BB3_56:
	bar.sync 	0;
	setp.ne.s32 	%p92, %r36, 0;
	@%p92 bra 	$L__BB3_74;
	setp.gt.u32 	%p93, %r70, 32;
	ld.shared.f32 	%f179, [_ZZN3cub18CUB_300001_SM_10006detail6reduce28DeviceReduceSingleTileKernelINS2_10policy_hubIfjN4cuda3__47maximumIvEEE10Policy1000EPfSB_jS8_ffNS5_3std3__410__identityEEEvT0_T1_T2_T3_T4_T6_E12temp_storage+12];
	setp.lt.f32 	%p94, %f444, %f179;
	selp.f32 	%f181, %f179, %f444, %p94;
	selp.f32 	%f182, %f181, %f444, %p93;
	setp.gt.u32 	%p95, %r70, 64;
	ld.shared.f32 	%f184, [_ZZN3cub18CUB_300001_SM_10006detail6reduce28DeviceReduceSingleTileKernelINS2_10policy_hubIfjN4cuda3__47maximumIvEEE10Policy1000EPfSB_jS8_ffNS5_3std3__410__identityEEEvT0_T1_T2_T3_T4_T6_E12temp_storage+16];
	setp.lt.f32 	%p96, %f182, %f184;
	selp.f32 	%f186, %f184, %f182, %p96;
	selp.f32 	%f187, %f186, %f182, %p95;
	setp.gt.u32 	%p97, %r70, 96;
	ld.shared.f32 	%f189, [_ZZN3cub18CUB_300001_SM_10006detail6reduce28DeviceReduceSingleTileKernelINS2_10policy_hubIfjN4cuda3__47maximumIvEEE10Policy1000EPfSB_jS8_ffNS5_3std3__410__identityEEEvT0_T1_T2_T3_T4_T6_E12temp_storage+20];
	setp.lt.f32 	%p98, %f187, %f189;
	selp.f32 	%f191, %f189, %f187, %p98;
	selp.f32 	%f192, %f191, %f187, %p97;
	setp.gt.u32 	%p99, %r70, 128;
	ld.shared.f32 	%f194, [_ZZN3cub18CUB_300001_SM_10006detail6reduce28DeviceReduceSingleTileKernelINS2_10policy_hubIfjN4cuda3__47maximumIvEEE10Policy1000EPfSB_jS8_ffNS5_3std3__410__identityEEEvT0_T1_T2_T3_T4_T6_E12temp_storage+24];
	setp.lt.f32 	%p100, %f192, %f194;
	selp.f32 	%f196, %f194, %f192, %p100;
	selp.f32 	%f197, %f196, %f192, %p99;
	setp.gt.u32 	%p101, %r70, 160;
	ld.shared.f32 	%f199, [_ZZN3cub18CUB_300001_SM_10006detail6reduce28DeviceReduceSingleTileKernelINS2_10policy_hubIfjN4cuda3__47maximumIvEEE10Policy1000EPfSB_jS8_ffNS5_3std3__410__identityEEEvT0_T1_T2_T3_T4_T6_E12temp_storage+28];
	setp.lt.f32 	%p102, %f197, %f199;
	selp.f32 	%f201, %f199, %f197, %p102;
	selp.f32 	%f202, %f201, %f197, %p101;
	setp.gt.u32 	%p103, %r70, 192;
	ld.shared.f32 	%f204, [_ZZN3cub18CUB_300001_SM_10006detail6reduce28DeviceReduceSingleTileKernelINS2_10policy_hubIfjN4cuda3__47maximumIvEEE10Policy1000EPfSB_jS8_ffNS5_3std3__410__identityEEEvT0_T1_T2_T3_T4_T6_E12temp_storage+32];
	setp.lt.f32 	%p104, %f202, %f204;
	selp.f32 	%f206, %f204, %f202, %p104;
	selp.f32 	%f207, %f206, %f202, %p103;
	setp.gt.u32 	%p105, %r70, 224;
	ld.shared.f32 	%f209, [_ZZN3cub18CUB_300001_SM_10006detail6reduce28DeviceReduceSingleTileKernelINS2_10policy_hubIfjN4cuda3__47maximumIvEEE10Policy1000EPfSB_jS8_ffNS5_3std3__410__identityEEEvT0_T1_T2_T3_T4_T6_E12temp_storage+36];
	setp.lt.f32 	%p106, %f207, %f209;
	selp.f32 	%f211, %f209, %f207, %p106;
	selp.f32 	%f444, %f211, %f207, %p105;
	bra.uni 	$L__BB3_74;
$L__BB3_58:
	mov.u32 	%r48, %tid.x;
	mul.wide.u32 	%rd34, %r48, 4;
	add.s64 	%rd18, %rd15, %rd34;
	// begin inline asm
	ld.global.nc.u32 %r71, [%rd18];
	// end inline asm
	mov.b32 	%f59, %r71;
	add.s64 	%rd19, %rd18, 1024;
	// begin inline asm
	ld.global.nc.u32 %r72, [%rd19];
	// end inline asm
	mov.b32 	%f60, %r72;
	add.s64 	%rd20, %rd18, 2048;
	// begin inline asm
	ld.global.nc.u32 %r73, [%rd20];
	// end inline asm
	mov.b32 	%f61, %r73;
	add.s64 	%rd21, %rd18, 3072;
	// begin inline asm
	ld.global.nc.u32 %r74, [%rd21];
	// end inline asm
	mov.b32 	%f62, %r74;
	add.s64 	%rd22, %rd18, 4096;
	// begin inline asm
	ld.global.nc.u32 %r75, [%rd22];
	// end inline asm
	mov.b32 	%f63, %r75;
	add.s64 	%rd23, %rd18, 5120;
	// begin inline asm
	ld.global.nc.u32 %r76, [%rd23];
	// end inline asm
	mov.b32 	%f64, %r76;
	add.s64 	%rd24, %rd18, 6144;
	// begin inline asm
	ld.global.nc.u32 %r77, [%rd24];
	// end inline asm
	mov.b32 	%f65, %r77;
	add.s64 	%rd25, %rd18, 7168;
	// begin inline asm
	ld.global.nc.u32 %r78, [%rd25];
	// end inline asm
	mov.b32 	%f66, %r78;
	add.s64 	%rd26, %rd18, 8192;
	// begin inline asm
	ld.global.nc.u32 %r79, [%rd26];
	// end inline asm
	mov.b32 	%f67, %r79;
	add.s64 	%rd27, %rd18, 9216;
	// begin inline asm
	ld.global.nc.u32 %r80, [%rd27];
	// end inline asm
	mov.b32 	%f68, %r80;
	add.s64 	%rd28, %rd18, 10240;
	// begin inline asm
	ld.global.nc.u32 %r81, [%rd28];
	// end inline asm
	mov.b32 	%f69, %r81;
	add.s64 	%rd29, %rd18, 11264;
	// begin inline asm
	ld.global.nc.u32 %r82, [%rd29];
	// end inline asm
	mov.b32 	%f70, %r82;
	add.s64 	%rd30, %rd18, 12288;
	// begin inline asm
	ld.global.nc.u32 %r83, [%rd30];
	// end inline asm
	mov.b32 	%f71, %r83;
	add.s64 	%rd31, %rd18, 13312;
	// begin inline asm
	ld.global.nc.u32 %r84, [%rd31];
	// end inline asm
	mov.b32 	%f72, %r84;
	add.s64 	%rd32, %rd18, 14336;
	// begin inline asm
	ld.global.nc.u32 %r85, [%rd32];
	// end inline asm
	mov.b32 	%f73, %r85;
	add.s64 	%rd33, %rd18, 15360;
	// begin inline asm
	ld.global.nc.u32 %r86, [%rd33];
	// end inline asm
	mov.b32 	%f74, %r86;
	setp.lt.f32 	%p4, %f59, %f60;
	selp.f32 	%f75, %f60, %f59, %p4;
	setp.lt.f32 	%p5, %f61, %f62;
	selp.f32 	%f76, %f62, %f61, %p5;
	setp.lt.f32 	%p6, %f63, %f64;
	selp.f32 	%f77, %f64, %f63, %p6;
	setp.lt.f32 	%p7, %f65, %f66;
	selp.f32 	%f78, %f66, %f65, %p7;
	setp.lt.f32 	%p8, %f67, %f68;
	selp.f32 	%f79, %f68, %f67, %p8;
	setp.lt.f32 	%p9, %f69, %f70;
	selp.f32 	%f80, %f70, %f69, %p9;
	setp.lt.f32 	%p10, %f71, %f72;
	selp.f32 	%f81, %f72, %f71, %p10;
	setp.lt.f32 	%p11, %f73, %f74;
	selp.f32 	%f82, %f74, %f73, %p11;
	setp.lt.f32 	%p12, %f75, %f76;
	selp.f32 	%f83, %f76, %f75, %p12;
	setp.lt.f32 	%p13, %f77, %f78;
	selp.f32 	%f84, %f78, %f77, %p13;
	setp.lt.f32 	%p14, %f79, %f80;
	selp.f32 	%f85, %f80, %f79, %p14;
	setp.lt.f32 	%p15, %f81, %f82;
	selp.f32 	%f86, %f82, %f81, %p15;
	setp.lt.f32 	%p16, %f83, %f84;
	selp.f32 	%f87, %f84, %f83, %p16;
	setp.lt.f32 	%p17, %f85, %f86;
	selp.f32 	%f88, %f86, %f85, %p17;
	setp.lt.f32 	%p18, %f87, %f88;
	selp.f32 	%f443, %f88, %f87, %p18;
	add.s32 	%r49, %r70, -4096;
	setp.lt.u32 	%p19, %r49, 4096;
	mov.b32 	%r412, 4096;
	@%p19 bra 	$L__BB3_62;
	mov.b32 	%r412, 4096;
$L__BB3_60:
	add.s32 	%r105, %r48, %r412;
	mul.wide.u32 	%rd51, %r105, 4;
	add.s64 	%rd35, %rd15, %rd51;
	// begin inline asm
	ld.global.nc.u32 %r89, [%rd35];
	// end inline asm
	mov.b32 	%f89, %r89;
	mul.wide.u32 	%rd52, %r412, 4;
	add.s64 	%rd53, %rd18, %rd52;
	add.s64 	%rd36, %rd53, 1024;
	// begin inline asm
	ld.global.nc.u32 %r90, [%rd36];
	// end inline asm
	mov.b32 	%f90, %r90;
	add.s64 	%rd37, %rd53, 2048;
	// begin inline asm
	ld.global.nc.u32 %r91, [%rd37];
	// end inline asm
	mov.b32 	%f91, %r91;
	add.s64 	%rd38, %rd53, 3072;
	// begin inline asm
	ld.global.nc.u32 %r92, [%rd38];
	// end inline asm
	mov.b32 	%f92, %r92;
	add.s64 	%rd39, %rd53, 4096;
	// begin inline asm
	ld.global.nc.u32 %r93, [%rd39];
	// end inline asm
	mov.b32 	%f93, %r93;
	add.s64 	%rd40, %rd53, 5120;
	// begin inline asm
	ld.global.nc.u32 %r94, [%rd40];
	// end inline asm
	mov.b32 	%f94, %r94;
	add.s64 	%rd41, %rd53, 6144;
	// begin inline asm
	ld.global.nc.u32 %r95, [%rd41];
	// end inline asm
	mov.b32 	%f95, %r95;
	add.s64 	%rd42, %rd53, 7168;
	// begin inline asm
	ld.global.nc.u32 %r96, [%rd42];
	// end inline asm
	mov.b32 	%f96, %r96;
	add.s64 	%rd43, %rd53, 8192;
	// begin inline asm
	ld.global.nc.u32 %r97, [%rd43];
	// end inline asm
	mov.b32 	%f97, %r97;
	add.s64 	%rd44, %rd53, 9216;
	// begin inline asm
	ld.global.nc.u32 %r98, [%rd44];
	// end inline asm
	mov.b32 	%f98, %r98;
	add.s64 	%rd45, %rd53, 10240;
	// begin inline asm
	ld.global.nc.u32 %r99, [%rd45];
	// end inline asm
	mov.b32 	%f99, %r99;
	add.s64 	%rd46, %rd53, 11264;
	// begin inline asm
	ld.global.nc.u32 %r100, [%rd46];
	// end inline asm
	mov.b32 	%f100, %r100;
	add.s64 	%rd47, %rd53, 12288;
	// begin inline asm
	ld.global.nc.u32 %r101, [%rd47];
	// end inline asm
	mov.b32 	%f101, %r101;
	add.s64 	%rd48, %rd53, 13312;
	// begin inline asm
	ld.global.nc.u32 %r102, [%rd48];
	// end inline asm
	mov.b32 	%f102, %r102;
	add.s64 	%rd49, %rd53, 14336;
	// begin inline asm
	ld.global.nc.u32 %r103, [%rd49];
	// end inline asm
	mov.b32 	%f103, %r103;
	add.s64 	%rd50, %rd53, 15360;
	// begin inline asm
	ld.global.nc.u32 %r104, [%rd50];
	// end inline asm
	mov.b32 	%f104, %r104;
	setp.lt.f32 	%p20, %f443, %f89;
	selp.f32 	%f105, %f89, %f443, %p20;
	setp.lt.f32 	%p21, %f90, %f91;
	selp.f32 	%f106, %f91, %f90, %p21;
	setp.lt.f32 	%p22, %f92, %f93;
	selp.f32 	%f107, %f93, %f92, %p22;
	setp.lt.f32 	%p23, %f94, %f95;
	selp.f32 	%f108, %f95, %f94, %p23;
	setp.lt.f32 	%p24, %f96, %f97;
	selp.f32 	%f109, %f97, %f96, %p24;
	setp.lt.f32 	%p25, %f98, %f99;
	selp.f32 	%f110, %f99, %f98, %p25;
	setp.lt.f32 	%p26, %f100, %f101;
	selp.f32 	%f111, %f101, %f100, %p26;
	setp.lt.f32 	%p27, %f102, %f103;
	selp.f32 	%f112, %f103, %f102, %p27;
	setp.lt.f32 	%p28, %f105, %f106;
	selp.f32 	%f113, %f106, %f105, %p28;
	setp.lt.f32 	%p29, %f107, %f108;
	selp.f32 	%f114, %f108, %f107, %p29;
	setp.lt.f32 	%p30, %f109, %f110;
	selp.f32 	%f115, %f110, %f109, %p30;
	setp.lt.f32 	%p31, %f111, %f112;
	selp.f32 	%f116, %f112, %f111, %p31;
	setp.lt.f32 	%p32, %f113, %f114;
	selp.f32 	%f117, %f114, %f113, %p32;
	setp.lt.f32 	%p33, %f115, %f116;
	selp.f32 	%f118, %f116, %f115, %p33;
	setp.lt.f32 	%p34, %f117, %f118;
	selp.f32 	%f119, %f118, %f117, %p34;
	setp.lt.f32 	%p35, %f119, %f104;
	selp.f32 	%f443, %f104, %f119, %p35;
	sub.s32 	%r106, %r70, %r412;
	setp.lt.u32 	%p36, %r106, 4096;
	@%p36 bra 	$L__BB3_70;
	add.s32 	%r412, %r412, 4096;
	setp.le.u32 	%p37, %r412, %r49;
	@%p37 bra 	$L__BB3_60;
$L__BB3_62:
	setp.le.u32 	%p38, %r70, %r412;
	@%p38 bra 	$L__BB3_70;
	sub.s32 	%r53, %r70, %r412;
	setp.ge.s32 	%p39, %r48, %r53;
	@%p39 bra 	$L__BB3_70;
	not.b32 	%r107, %r48;
	add.s32 	%r108, %r70, %r107;
	sub.s32 	%r54, %r108, %r412;
	and.b32  	%r109, %r54, 768;
	setp.eq.s32 	%p40, %r109, 768;
	mov.u32 	%r416, %r48;
	@%p40 bra 	$L__BB3_67;
	add.s32 	%r414, %r48, %r412;
	shr.u32 	%r110, %r54, 8;
	add.s32 	%r111, %r110, 1;
	and.b32  	%r112, %r111, 3;
	neg.s32 	%r413, %r112;
	mov.u32 	%r416, %r48;
$L__BB3_66:
	.pragma "nounroll";
	mul.wide.u32 	%rd55, %r414, 4;
	add.s64 	%rd54, %rd15, %rd55;
	// begin inline asm
	ld.global.nc.u32 %r113, [%rd54];
	// end inline asm
	mov.b32 	%f121, %r113;
	setp.lt.f32 	%p41, %f443, %f121;
	selp.f32 	%f443, %f121, %f443, %p41;
	add.s32 	%r416, %r416, 256;
	add.s32 	%r414, %r414, 256;
	add.s32 	%r413, %r413, 1;
	setp.ne.s32 	%p42, %r413, 0;
	@%p42 bra 	$L__BB3_66;
$L__BB3_67:
	setp.lt.u32 	%p43, %r54, 768;
	@%p43 bra 	$L__BB3_70;
	add.s32 	%r418, %r416, 512;
	add.s32 	%r417, %r416, %r412;
$L__BB3_69:
	mul.wide.u32 	%rd60, %r417, 4;
	add.s64 	%rd56, %rd15, %rd60;
	// begin inline asm
	ld.global.nc.u32 %r114, [%rd56];
	// end inline asm
	mov.b32 	%f122, %r114;
	setp.lt.f32 	%p44, %f443, %f122;
	selp.f32 	%f123, %f122, %f443, %p44;
	add.s32 	%r118, %r417, 256;
	mul.wide.u32 	%rd61, %r118, 4;
	add.s64 	%rd57, %rd15, %rd61;
	// begin inline asm
	ld.global.nc.u32 %r115, [%rd57];
	// end inline asm
	mov.b32 	%f124, %r115;
	setp.lt.f32 	%p45, %f123, %f124;
	selp.f32 	%f125, %f124, %f123, %p45;
	add.s32 	%r119, %r417, 512;
	mul.wide.u32 	%rd62, %r119, 4;
	add.s64 	%rd58, %rd15, %rd62;
	// begin inline asm
	ld.global.nc.u32 %r116, [%rd58];
	// end inline asm
	mov.b32 	%f126, %r116;
	setp.lt.f32 	%p46, %f125, %f126;
	selp.f32 	%f127, %f126, %f125, %p46;
	add.s32 	%r120, %r417, 768;
	mul.wide.u32 	%rd63, %r120, 4;
	add.s64 	%rd59, %rd15, %rd63;
	// begin inline asm
	ld.global.nc.u32 %r117, [%rd59];
	// end inline asm
	mov.b32 	%f128, %r117;
	setp.lt.f32 	%p47, %f127, %f128;
	selp.f32 	%f443, %f128, %f127, %p47;
	add.s32 	%r68, %r418, 1024;
	add.s32 	%r121, %r418, 512;
	add.s32 	%r417, %r417, 1024;
	setp.lt.s32 	%p48, %r121, %r53;
	mov.u32 	%r418, %r68;
	@%p48 bra 	$L__BB3_69;
$L__BB3_70:
	// begin inline asm
	mov.u32 %r122, %laneid;
	// end inline asm
	mov.b32 	%r124, %f443;
	mov.b32 	%r125, 1;
	mov.b32 	%r146, 31;
	mov.b32 	%r147, -1;
	// begin inline asm
	shfl.sync.down.b32 %r123, %r124, %r125, %r146, %r147;
	// end inline asm
	mov.b32 	%f129, %r123;
	setp.gt.s32 	%p49, %r122, 30;
	setp.lt.f32 	%p50, %f443, %f129;
	selp.f32 	%f130, %f129, %f443, %p50;
	selp.f32 	%f131, %f443, %f130, %p49;
	mov.b32 	%r129, %f131;
	mov.b32 	%r130, 2;
	// begin inline asm
	shfl.sync.down.b32 %r128, %r129, %r130, %r146, %r147;
	// end inline asm
	mov.b32 	%f132, %r128;
	setp.gt.s32 	%p51, %r122, 29;
	setp.lt.f32 	%p52, %f131, %f132;
	selp.f32 	%f133, %f132, %f131, %p52;
	selp.f32 	%f134, %f131, %f133, %p51;
	mov.b32 	%r134, %f134;
	mov.b32 	%r135, 4;
	// begin inline asm
	shfl.sync.down.b32 %r133, %r134, %r135, %r146, %r147;
	// end inline asm
	mov.b32 	%f135, %r133;
	setp.gt.s32 	%p53, %r122, 27;
	setp.lt.f32 	%p54, %f134, %f135;
	selp.f32 	%f136, %f135, %f134, %p54;
	selp.f32 	%f137, %f134, %f136, %p53;
	mov.b32 	%r139, %f137;
	mov.b32 	%r140, 8;
	// begin inline asm
	shfl.sync.down.b32 %r138, %r139, %r140, %r146, %r147;
	// end inline asm
	mov.b32 	%f138, %r138;
	setp.gt.s32 	%p55, %r122, 23;
	setp.lt.f32 	%p56, %f137, %f138;
	selp.f32 	%f139, %f138, %f137, %p56;
	selp.f32 	%f140, %f137, %f139, %p55;
	mov.b32 	%r144, %f140;
	mov.b32 	%r145, 16;
	// begin inline asm
	shfl.sync.down.b32 %r143, %r144, %r145, %r146, %r147;
	// end inline asm
	mov.b32 	%f141, %r143;
	setp.gt.s32 	%p57, %r122, 15;
	setp.lt.f32 	%p58, %f140, %f141;
	selp.f32 	%f54, %f141, %f140, %p58;
	selp.f32 	%f444, %f140, %f54, %p57;
	setp.ne.s32 	%p59, %r122, 0;
	@%p59 bra 	$L__BB3_72;
	shr.u32 	%r148, %r48, 3;
	and.b32  	%r149, %r148, 124;
	mov.u32 	%r150, _ZZN3cub18CUB_300001_SM_10006detail6reduce28DeviceReduceSingleTileKernelINS2_10policy_hubIfjN4cuda3__47maximumIvEEE10Policy1000EPfSB_jS8_ffNS5_3std3__410__identityEEEvT0_T1_T2_T3_T4_T6_E12temp_storage;
	add.s32 	%r151, %r150, %r149;
	st.shared.f32 	[%r151+8], %f54;
$L__BB3_72:
	bar.sync 	0;
	setp.ne.s32 	%p60, %r48, 0;
	@%p60 bra 	$L__BB3_74;
	ld.shared.f32 	%f142, [_ZZN3cub18CUB_300001_SM_10006detail6reduce28DeviceReduceSingleTileKernelINS2_10policy_hubIfjN4cuda3__47maximumIvEEE10Policy1000EPfSB_jS8_ffNS5_3std3__410__identityEEEvT0_T1_T2_T3_T4_T6_E12temp_storage+12];
	setp.lt.f32 	%p61, %f444, %f142;
	selp.f32 	%f143, %f142, %f444, %p61;
	ld.shared.f32 	%f144, [_ZZN3cub18CUB_300001_SM_10006detail6reduce28DeviceReduceSingleTileKernelINS2_10policy_hubIfjN4cuda3__47maximumIvEEE10Policy1000EPfSB_jS8_ffNS5_3std3__410__identityEEEvT0_T1_T2_T3_T4_T6_E12temp_storage+16];
	setp.lt.f32 	%p62, %f143, %f144;
	selp.f32 	%f145, %f144, %f143, %p62;
	ld.shared.f32 	%f146, [_ZZN3cub18CUB_300001_SM_10006detail6reduce28DeviceReduceSingleTileKernelINS2_10policy_hubIfjN4cuda3__47maximumIvEEE10Policy1000EPfSB_jS8_ffNS5_3std3__410__identityEEEvT0_T1_T2_T3_T4_T6_E12temp_storage+20];
	setp.lt.f32 	%p63, %f145, %f146;
	selp.f32 	%f147, %f146, %f145, %p63;
	ld.shared.f32 	%f148, [_ZZN3cub18CUB_300001_SM_10006detail6reduce28DeviceReduceSingleTileKernelINS2_10policy_hubIfjN4cuda3__47maximumIvEEE10Policy1000EPfSB_jS8_ffNS5_3std3__410__identityEEEvT0_T1_T2_T3_T4_T6_E12temp_storage+24];
	setp.lt.f32 	%p64, %f147, %f148;
	selp.f32 	%f149, %f148, %f147, %p64;
	ld.shared.f32 	%f150, [_ZZN3cub18CUB_300001_SM_10006detail6reduce28DeviceReduceSingleTileKernelINS2_10policy_hubIfjN4cuda3__47maximumIvEEE10Policy1000EPfSB_jS8_ffNS5_3std3__410__identityEEEvT0_T1_T2_T3_T4_T6_E12temp_storage+28];
	setp.lt.f32 	%p65, %f149, %f150;
	selp.f32 	%f151, %f150, %f149, %p65;
	ld.shared.f32 	%f152, [_ZZN3cub18CUB_300001_SM_10006detail6reduce28DeviceReduceSingleTileKernelINS2_10policy_hubIfjN4cuda3__47maximumIvEEE10Policy1000EPfSB_jS8_ffNS5_3std3__410__identityEEEvT0_T1_T2_T3_T4_T6_E12temp_storage+32];
	setp.lt.f32 	%p66, %f151, %f152;
	selp.f32 	%f153, %f152, %f151, %p66;
	ld.shared.f32 	%f154, [_ZZN3cub18CUB_300001_SM_10006detail6reduce28DeviceReduceSingleTileKernelINS2_10policy_hubIfjN4cuda3__47maximumIvEEE10Policy1000EPfSB_jS8_ffNS5_3std3__410__identityEEEvT0_T1_T2_T3_T4_T6_E12temp_storage+36];
	setp.lt.f32 	%p67, %f153, %f154;
	selp.f32 	%f444, %f154, %f153, %p67;
$L__BB3_74:
	mov.u32 	%r391, %tid.x;
	setp.ne.s32 	%p249, %r391, 0;
	@%p249 bra 	$L__BB3_76;
	setp.lt.f32 	%p250, %f58, %f444;
	selp.f32 	%f417, %f444, %f58, %p250;
	st.global.f32 	[%rd1], %f417;
$L__BB3_76:
	ret;

}
	// .globl	_ZN3cub18CUB_300001_SM_10006detail6reduce18DeviceReduceKernelINS2_10policy_hubIfjN4cuda3__47maximumIvEEE10Policy1000EPfjS8_fNS5_3std3__410__identityEEEvT0_PT3_T1_NS0_13GridEvenShareISI_EET2_T4_
.visible .entry _ZN3cub18CUB_300001_SM_10006detail6reduce18DeviceReduceKernelINS2_10policy_hubIfjN4cuda3__47maximumIvEEE10Policy1000EPfjS8_fNS5_3std3__410__identityEEEvT0_PT3_T1_NS0_13GridEvenShareISI_EET2_T4_(
	.param .u64 .ptr .align 1 _ZN3cub18CUB_300001_SM_10006detail6reduce18DeviceReduceKernelINS2_10policy_hubIfjN4cuda3__47maximumIvEEE10Policy1000EPfjS8_fNS5_3std3__410__identityEEEvT0_PT3_T1_NS0_13GridEvenShareISI_EET2_T4__param_0,
	.param .u64 .ptr .align 1 _ZN3cub18CUB_300001_SM_10006detail6reduce18DeviceReduceKernelINS2_10policy_hubIfjN4cuda3__47maximumIvEEE10Policy1000EPfjS8_fNS5_3std3__410__identityEEEvT0_PT3_T1_NS0_13GridEvenShareISI_EET2_T4__param_1,
	.param .u32 _ZN3cub18CUB_300001_SM_10006detail6reduce18DeviceReduceKernelINS2_10policy_hubIfjN4cuda3__47maximumIvEEE10Policy1000EPfjS8_fNS5_3std3__410__identityEEEvT0_PT3_T1_NS0_13GridEvenShareISI_EET2_T4__param_2,
	.param .align 4 .b8 _ZN3cub18CUB_300001_SM_10006detail6reduce18DeviceReduceKernelINS2_10policy_hubIfjN4cuda3__47maximumIvEEE10Policy1000EPfjS8_fNS5_3std3__410__identityEEEvT0_PT3_T1_NS0_13GridEvenShareISI_EET2_T4__param_3[40],
	.param .align 1 .b8 _ZN3cub18CUB_300001_SM_10006detail6reduce18DeviceReduceKernelINS2_10policy_hubIfjN4cuda3__47maximumIvEEE10Policy1000EPfjS8_fNS5_3std3__410__identityEEEvT0_PT3_T1_NS0_13GridEvenShareISI_EET2_T4__param_4[1],
	.param .align 1 .b8 _ZN3cub18CUB_300001_SM_10006detail6reduce18DeviceReduceKernelINS2_10policy_hubIfjN4cuda3__47maximumIvEEE10Policy1000EPfjS8_fNS5_3std3__410__identityEEEvT0_PT3_T1_NS0_13GridEvenShareISI_EET2_T4__param_5[1]
)
.maxntid 256
{
	.reg .pred 	%p<249>;
	.reg .b32 	%r<478>;
	.reg .b32 	%f<439>;
	.reg .b64 	%rd<112>;
	// demoted variable
	.shared .align 4 .b8 _ZZN3cub18CUB_300001_SM_10006detail6reduce18DeviceReduceKernelINS2_10policy_hubIfjN4cuda3__47maximumIvEEE10Policy1000EPfjS8_fNS5_3std3__410__identityEEEvT0_PT3_T1_NS0_13GridEvenShareISI_EET2_T4_E12temp_storage[44];
	ld.param.u32 	%r1, [_ZN3cub18CUB_300001_SM_10006detail6reduce18DeviceReduceKernelINS2_10policy_hubIfjN4cuda3__47maximumIvEEE10Policy1000EPfjS8_fNS5_3std3__410__identityEEEvT0_PT3_T1_NS0_13GridEvenShareISI_EET2_T4__param_3+20];
	ld.param.u64 	%rd1, [_ZN3cub18CUB_300001_SM_10006detail6reduce18DeviceReduceKernelINS2_10policy_hubIfjN4cuda3__47maximumIvEEE10Policy1000EPfjS8_fNS5_3std3__410__identityEEEvT0_PT3_T1_NS0_13GridEvenShareISI_EET2_T4__param_0];
	ld.param.u32 	%r2, [_ZN3cub18CUB_300001_SM_10006detail6reduce18DeviceReduceKernelINS2_10policy_hubIfjN4cuda3__47maximumIvEEE10Policy1000EPfjS8_fNS5_3std3__410__identityEEEvT0_PT3_T1_NS0_13GridEvenShareISI_EET2_T4__param_3+24];
	mov.u32 	%r3, %ctaid.x;
	shl.b32 	%r4, %r2, 12;
	shl.b32 	%r5, %r3, 12;
	and.b64  	%rd3, %rd1, 15;
	setp.ne.s64 	%p1, %rd3, 0;
	@%p1 bra 	$L__BB4_36;
	sub.s32 	%r6, %r1, %r5;
	setp.gt.u32 	%p125, %r6, 4095;
	@%p125 bra 	$L__BB4_20;
	mov.u32 	%r7, %tid.x;
	setp.ge.u32 	%p190, %r7, %r6;
	mov.f32 	%f419, 0f00000000;
	mov.u32 	%r448, %r7;
	@%p190 bra 	$L__BB4_4;
	add.s32 	%r359, %r5, %r7;
	mul.wide.u32 	%rd97, %r359, 4;
	add.s64 	%rd96, %rd1, %rd97;
	// begin inline asm
	ld.global.nc.u32 %r358, [%rd96];
	// end inline asm
	mov.b32 	%f419, %r358;
	add.s32 	%r448, %r7, 256;
$L__BB4_4:
	setp.ge.u32 	%p191, %r448, %r6;
	@%p191 bra 	$L__BB4_11;
	not.b32 	%r360, %r448;
	add.s32 	%r10, %r1, %r360;
	and.b32  	%r361, %r10, 768;
	setp.eq.s32 	%p192, %r361, 768;
	@%p192 bra 	$L__BB4_8;
	add.s32 	%r446, %r448, %r5;
	shr.u32 	%r362, %r10, 8;
	add.s32 	%r363, %r362, 1;
	and.b32  	%r364, %r363, 3;
	neg.s32 	%r445, %r364;
$L__BB4_7:
	.pragma "nounroll";
	mul.wide.u32 	%rd99, %r446, 4;
	add.s64 	%rd98, %rd1, %rd99;
	// begin inline asm
	ld.global.nc.u32 %r365, [%rd98];
	// end inline asm
	mov.b32 	%f333, %r365;
	setp.lt.f32 	%p193, %f419, %f333;
	selp.f32 	%f419, %f333, %f419, %p193;
	add.s32 	%r448, %r448, 256;
	add.s32 	%r446, %r446, 256;
	add.s32 	%r445, %r445, 1;
	setp.ne.s32 	%p194, %r445, 0;
	@%p194 bra 	$L__BB4_7;
$L__BB4_8:
	sub.s32 	%r366, %r10, %r5;
	setp.lt.u32 	%p195, %r366, 768;
	@%p195 bra 	$L__BB4_11;
	add.s32 	%r450, %r448, 512;
	add.s32 	%r449, %r448, %r5;
$L__BB4_10:
	mul.wide.u32 	%rd104, %r449, 4;
	add.s64 	%rd100, %rd1, %rd104;
	// begin inline asm
	ld.global.nc.u32 %r367, [%rd100];
	// end inline asm
	mov.b32 	%f334, %r367;
	setp.lt.f32 	%p196, %f419, %f334;
	selp.f32 	%f335, %f334, %f419, %p196;
	add.s32 	%r371, %r449, 256;
	mul.wide.u32 	%rd105, %r371, 4;
	add.s64 	%rd101, %rd1, %rd105;
	// begin inline asm
	ld.global.nc.u32 %r368, [%rd101];
	// end inline asm
	mov.b32 	%f336, %r368;
	setp.lt.f32 	%p197, %f335, %f336;
	selp.f32 	%f337, %f336, %f335, %p197;
	add.s32 	%r372, %r449, 512;
	mul.wide.u32 	%rd106, %r372, 4;
	add.s64 	%rd102, %rd1, %rd106;
	// begin inline asm
	ld.global.nc.u32 %r369, [%rd102];
	// end inline asm
	mov.b32 	%f338, %r369;
	setp.lt.f32 	%p198, %f337, %f338;
	selp.f32 	%f339, %f338, %f337, %p198;
	add.s32 	%r373, %r449, 768;
	mul.wide.u32 	%rd107, %r373, 4;
	add.s64 	%rd103, %rd1, %rd107;
	// begin inline asm
	ld.global.nc.u32 %r370, [%rd103];
	// end inline asm
	mov.b32 	%f340, %r370;
	setp.lt.f32 	%p199, %f339, %f340;
	selp.f32 	%f419, %f340, %f339, %p199;
	add.s32 	%r24, %r450, 1024;
	add.s32 	%r374, %r450, 512;
	add.s32 	%r449, %r449, 1024;
	setp.lt.s32 	%p200, %r374, %r6;
	mov.u32 	%r450, %r24;
	@%p200 bra 	$L__BB4_10;
$L__BB4_11:
	setp.lt.u32 	%p201, %r6, 256;
	@%p201 bra 	$L__BB4_16;
	// begin inline asm
	mov.u32 %r413, %laneid;
	// end inline asm
	mov.b32 	%r415, %f419;
	mov.b32 	%r416, 1;
	mov.b32 	%r437, 31;
	mov.b32 	%r438, -1;
	// begin inline asm
	shfl.sync.down.b32 %r414, %r415, %r416, %r437, %r438;
	// end inline asm
	mov.b32 	%f388, %r414;
	setp.gt.s32 	%p229, %r413, 30;
	setp.lt.f32 	%p230, %f419, %f388;
	selp.f32 	%f389, %f388, %f419, %p230;
	selp.f32 	%f390, %f419, %f389, %p229;
	mov.b32 	%r420, %f390;
	mov.b32 	%r421, 2;
	// begin inline asm
	shfl.sync.down.b32 %r419, %r420, %r421, %r437, %r438;
	// end inline asm
	mov.b32 	%f391, %r419;
	setp.gt.s32 	%p231, %r413, 29;
	setp.lt.f32 	%p232, %f390, %f391;
	selp.f32 	%f392, %f391, %f390, %p232;
	selp.f32 	%f393, %f390, %f392, %p231;
	mov.b32 	%r425, %f393;
	mov.b32 	%r426, 4;
	// begin inline asm
	shfl.sync.down.b32 %r424, %r425, %r426, %r437, %r438;
	// end inline asm
	mov.b32 	%f394, %r424;
	setp.gt.s32 	%p233, %r413, 27;
	setp.lt.f32 	%p234, %f393, %f394;
	selp.f32 	%f395, %f394, %f393, %p234;
	selp.f32 	%f396, %f393, %f395, %p233;
	mov.b32 	%r430, %f396;
	mov.b32 	%r431, 8;
	// begin inline asm
	shfl.sync.down.b32 %r429, %r430, %r431, %r437, %r438;
	// end inline asm
	mov.b32 	%f397, %r429;
	setp.gt.s32 	%p235, %r413, 23;
	setp.lt.f32 	%p236, %f396, %f397;
	selp.f32 	%f398, %f397, %f396, %p236;
	selp.f32 	%f399, %f396, %f398, %p235;
	mov.b32 	%r435, %f399;
	mov.b32 	%r436, 16;
	// begin inline asm
	shfl.sync.down.b32 %r434, %r435, %r436, %r437, %r438;
	// end inline asm
	mov.b32 	%f400, %r434;
	setp.gt.s32 	%p237, %r413, 15;
	setp.lt.f32 	%p238, %f399, %f400;
	selp.f32 	%f10, %f400, %f399, %p238;
	selp.f32 	%f438, %f399, %f10, %p237;
	setp.ne.s32 	%p239, %r413, 0;
	@%p239 bra 	$L__BB4_14;
	shr.u32 	%r439, %r7, 3;
	and.b32  	%r440, %r439, 124;
	mov.u32 	%r441, _ZZN3cub18CUB_300001_SM_10006detail6reduce18DeviceReduceKernelINS2_10policy_hubIfjN4cuda3__47maximumIvEEE10Policy1000EPfjS8_fNS5_3std3__410__identityEEEvT0_PT3_T1_NS0_13GridEvenShareISI_EET2_T4_E12temp_storage;
	add.s32 	%r442, %r441, %r440;
	st.shared.f32 	[%r442+8], %f10;
$L__BB4_14:
	bar.sync 	0;
	setp.ne.s32 	%p240, %r7, 0;
	@%p240 bra 	$L__BB4_71;
	ld.shared.f32 	%f401, [_ZZN3cub18CUB_300001_SM_10006detail6reduce18DeviceReduceKernelINS2_10policy_hubIfjN4cuda3__47maximumIvEEE10Policy1000EPfjS8_fNS5_3std3__410__identityEEEvT0_PT3_T1_NS0_13GridEvenShareISI_EET2_T4_E12temp_storage+12];
	setp.lt.f32 	%p241, %f438, %f401;
	selp.f32 	%f402, %f401, %f438, %p241;
	ld.shared.f32 	%f403, [_ZZN3cub18CUB_300001_SM_10006detail6reduce18DeviceReduceKernelINS2_10policy_hubIfjN4cuda3__47maximumIvEEE10Policy1000EPfjS8_fNS5_3std3__410__identityEEEvT0_PT3_T1_NS0_13GridEvenShareISI_EET2_T4_E12temp_storage+16];
	setp.lt.f32 	%p242, %f402, %f403;
	selp.f32 	%f404, %f403, %f402, %p242;
	ld.shared.f32 	%f405, [_ZZN3cub18CUB_300001_SM_10006detail6reduce18DeviceReduceKernelINS2_10policy_hubIfjN4cuda3__47maximumIvEEE10Policy1000EPfjS8_fNS5_3std3__410__identityEEEvT0_PT3_T1_NS0_13GridEvenShareISI_EET2_T4_E12temp_storage+20];
	setp.lt.f32 	%p243, %f404, %f405;
	selp.f32 	%f406, %f405, %f404, %p243;
	ld.shared.f32 	%f407, [_ZZN3cub18CUB_300001_SM_10006detail6reduce18DeviceReduceKernelINS2_10policy_hubIfjN4cuda3__47maximumIvEEE10Policy1000EPfjS8_fNS5_3std3__410__identityEEEvT0_PT3_T1_NS0_13GridEvenShareISI_EET2_T4_E12temp_storage+24];
	setp.lt.f32 	%p244, %f406, %f407;
	selp.f32 	%f408, %f407, %f406, %p244;
	ld.shared.f32 	%f409, [_ZZN3cub18CUB_300001_SM_10006detail6reduce18DeviceReduceKernelINS2_10policy_hubIfjN4cuda3__47maximumIvEEE10Policy1000EPfjS8_fNS5_3std3__410__identityEEEvT0_PT3_T1_NS0_13GridEvenShareISI_EET2_T4_E12temp_storage+28];
	setp.lt.f32 	%p245, %f408, %f409;
	selp.f32 	%f410, %f409, %f408, %p245;
	ld.shared.f32 	%f411, [_ZZN3cub18CUB_300001_SM_10006detail6reduce18DeviceReduceKernelINS2_10policy_hubIfjN4cuda3__47maximumIvEEE10Policy1000EPfjS8_fNS5_3std3__410__identityEEEvT0_PT3_T1_NS0_13GridEvenShareISI_EET2_T4_E12temp_storage+32];
	setp.lt.f32 	%p246, %f410, %f411;
	selp.f32 	%f412, %f411, %f410, %p246;
	ld.shared.f32 	%f413, [_ZZN3cub18CUB_300001_SM_10006detail6reduce18DeviceReduceKernelINS2_10policy_hubIfjN4cuda3__47maximumIvEEE10Policy1000EPfjS8_fNS5_3std3__410__identityEEEvT0_PT3_T1_NS0_13GridEvenShareISI_EET2_T4_E12temp_storage+36];
	setp.lt.f32 	%p247, %f412, %f413;
	selp.f32 	%f438, %f413, %f412, %p247;
	bra.uni 	$L__BB4_71;
$L__BB4_16:
	// begin inline asm
	mov.u32 %r375, %laneid;
	// end inline asm
	and.b32  	%r401, %r7, 992;
	add.s32 	%r402, %r401, 32;
	setp.gt.u32 	%p202, %r402, %r6;
	not.b32 	%r403, %r401;
	add.s32 	%r404, %r6, %r403;
	selp.b32 	%r399, %r404, 31, %p202;
	mov.b32 	%r377, %f419;
	mov.b32 	%r378, 1;
	mov.b32 	%r400, -1;
	// begin inline asm
	shfl.sync.down.b32 %r376, %r377, %r378, %r399, %r400;
	// end inline asm
	mov.b32 	%f341, %r376;
	setp.lt.s32 	%p203, %r375, %r399;
	setp.lt.f32 	%p204, %f419, %f341;
	selp.f32 	%f342, %f341, %f419, %p204;
	selp.f32 	%f343, %f342, %f419, %p203;
	mov.b32 	%r382, %f343;
	mov.b32 	%r383, 2;
	// begin inline asm
	shfl.sync.down.b32 %r381, %r382, %r383, %r399, %r400;
	// end inline asm
	mov.b32 	%f344, %r381;
	add.s32 	%r405, %r375, 2;
	setp.gt.s32 	%p205, %r405, %r399;
	setp.lt.f32 	%p206, %f343, %f344;
	selp.f32 	%f345, %f344, %f343, %p206;
	selp.f32 	%f346, %f343, %f345, %p205;
	mov.b32 	%r387, %f346;
	mov.b32 	%r388, 4;
	// begin inline asm
	shfl.sync.down.b32 %r386, %r387, %r388, %r399, %r400;
	// end inline asm
	mov.b32 	%f347, %r386;
	add.s32 	%r406, %r375, 4;
	setp.gt.s32 	%p207, %r406, %r399;
	setp.lt.f32 	%p208, %f346, %f347;
	selp.f32 	%f348, %f347, %f346, %p208;
	selp.f32 	%f349, %f346, %f348, %p207;
	mov.b32 	%r392, %f349;
	mov.b32 	%r393, 8;
	// begin inline asm
	shfl.sync.down.b32 %r391, %r392, %r393, %r399, %r400;
	// end inline asm
	mov.b32 	%f350, %r391;
	add.s32 	%r407, %r375, 8;
	setp.gt.s32 	%p209, %r407, %r399;
	setp.lt.f32 	%p210, %f349, %f350;
	selp.f32 	%f351, %f350, %f349, %p210;
	selp.f32 	%f352, %f349, %f351, %p209;
	mov.b32 	%r397, %f352;
	mov.b32 	%r398, 16;
	// begin inline asm
	shfl.sync.down.b32 %r396, %r397, %r398, %r399, %r400;
	// end inline asm
	mov.b32 	%f353, %r396;
	add.s32 	%r408, %r375, 16;
	setp.gt.s32 	%p211, %r408, %r399;
	setp.lt.f32 	%p212, %f352, %f353;
	selp.f32 	%f354, %f353, %f352, %p212;
	selp.f32 	%f438, %f352, %f354, %p211;
	setp.ne.s32 	%p213, %r375, 0;
	@%p213 bra 	$L__BB4_18;
	shr.u32 	%r409, %r7, 3;
	and.b32  	%r410, %r409, 124;
	mov.u32 	%r411, _ZZN3cub18CUB_300001_SM_10006detail6reduce18DeviceReduceKernelINS2_10policy_hubIfjN4cuda3__47maximumIvEEE10Policy1000EPfjS8_fNS5_3std3__410__identityEEEvT0_PT3_T1_NS0_13GridEvenShareISI_EET2_T4_E12temp_storage;
	add.s32 	%r412, %r411, %r410;
	st.shared.f32 	[%r412+8], %f438;
$L__BB4_18:
	bar.sync 	0;
	setp.ne.s32 	%p214, %r7, 0;
	@%p214 bra 	$L__BB4_71;
	setp.gt.u32 	%p215, %r6, 32;
	ld.shared.f32 	%f355, [_ZZN3cub18CUB_300001_SM_10006detail6reduce18DeviceReduceKernelINS2_10policy_hubIfjN4cuda3__47maximumIvEEE10Policy1000EPfjS8_fNS5_3std3__410__identityEEEvT0_PT3_T1_NS0_13GridEvenShareISI_EET2_T4_E12temp_storage+12];
	setp.lt.f32 	%p216, %f438, %f355;
	selp.f32 	%f357, %f355, %f438, %p216;
	selp.f32 	%f358, %f357, %f438, %p215;
	setp.gt.u32 	%p217, %r6, 64;
	ld.shared.f32 	%f360, [_ZZN3cub18CUB_300001_SM_10006detail6reduce18DeviceReduceKernelINS2_10policy_hubIfjN4cuda3__47maximumIvEEE10Policy1000EPfjS8_fNS5_3std3__410__identityEEEvT0_PT3_T1_NS0_13GridEvenShareISI_EET2_T4_E12temp_storage+16];
	setp.lt.f32 	%p218, %f358, %f360;
	selp.f32 	%f362, %f360, %f358, %p218;
	selp.f32 	%f363, %f362, %f358, %p217;
	setp.gt.u32 	%p219, %r6, 96;
	ld.shared.f32 	%f365, [_ZZN3cub18CUB_300001_SM_10006detail6reduce18DeviceReduceKernelINS2_10policy_hubIfjN4cuda3__47maximumIvEEE10Policy1000EPfjS8_fNS5_3std3__410__identityEEEvT0_PT3_T1_NS0_13GridEvenShareISI_EET2_T4_E12temp_storage+20];
	setp.lt.f32 	%p220, %f363, %f365;
	selp.f32 	%f367, %f365, %f363, %p220;
	selp.f32 	%f368, %f367, %f363, %p219;
	setp.gt.u32 	%p221, %r6, 128;
	ld.shared.f32 	%f370, [_ZZN3cub18CUB_300001_SM_10006detail6reduce18DeviceReduceKernelINS2_10policy_hubIfjN4cuda3__47maximumIvEEE10Policy1000EPfjS8_fNS5_3std3__410__identityEEEvT0_PT3_T1_NS0_13GridEvenShareISI_EET2_T4_E12temp_storage+24];
	setp.lt.f32 	%p222, %f368, %f370;
	selp.f32 	%f372, %f370, %f368, %p222;
	selp.f32 	%f373, %f372, %f368, %p221;
	setp.gt.u32 	%p223, %r6, 160;
	ld.shared.f32 	%f375, [_ZZN3cub18CUB_300001_SM_10006detail6reduce18DeviceReduceKernelINS2_10policy_hubIfjN4cuda3__47maximumIvEEE10Policy1000EPfjS8_fNS5_3std3__410__identityEEEvT0_PT3_T1_NS0_13GridEvenShareISI_EET2_T4_E12temp_storage+28];
	setp.lt.f32 	%p224, %f373, %f375;
	selp.f32 	%f377, %f375, %f373, %p224;
	selp.f32 	%f378, %f377, %f373, %p223;
	setp.gt.u32 	%p225, %r6, 192;
	ld.shared.f32 	%f380, [_ZZN3cub18CUB_300001_SM_10006detail6reduce18DeviceReduceKernelINS2_10policy_hubIfjN4cuda3__47maximumIvEEE10Policy1000EPfjS8_fNS5_3std3__410__identityEEEvT0_PT3_T1_NS0_13GridEvenShareISI_EET2_T4_E12temp_storage+32];
	setp.lt.f32 	%p226, %f378, %f380;
	selp.f32 	%f382, %f380, %f378, %p226;
	selp.f32 	%f383, %f382, %f378, %p225;
	setp.gt.u32 	%p227, %r6, 224;
	ld.shared.f32 	%f385, [_ZZN3cub18CUB_300001_SM_10006detail6reduce18DeviceReduceKernelINS2_10policy_hubIfjN4cuda3__47maximumIvEEE10Policy1000EPfjS8_fNS5_3std3__410__identityEEEvT0_PT3_T1_NS0_13GridEvenShareISI_EET2_T4_E12temp_storage+36];
	setp.lt.f32 	%p228, %f383, %f385;
	selp.f32 	%f387, %f385, %f383, %p228;
	selp.f32 	%f438, %f387, %f383, %p227;
	bra.uni 	$L__BB4_71;
$L__BB4_20:
	mov.u32 	%r26, %tid.x;
	shl.b32 	%r27, %r26, 2;
	add.s32 	%r274, %r5, %r27;
	mul.wide.u32 	%rd72, %r274, 4;
	add.s64 	%rd62, %rd1, %rd72;
	// begin inline asm
	ld.global.nc.v2.u64 {%rd60, %rd61}, [%rd62];
	// end inline asm
	mov.b64 	{%r275, %r276}, %rd61;
	mov.b64 	{%r277, %r278}, %rd60;
	mov.b32 	%f235, %r278;
	mov.b32 	%f236, %r277;
	mov.b32 	%f237, %r276;
	mov.b32 	%f238, %r275;
	add.s64 	%rd65, %rd62, 4096;
	// begin inline asm
	ld.global.nc.v2.u64 {%rd63, %rd64}, [%rd65];
	// end inline asm
	mov.b64 	{%r279, %r280}, %rd64;
	mov.b64 	{%r281, %r282}, %rd63;
	mov.b32 	%f239, %r282;
	mov.b32 	%f240, %r281;
	mov.b32 	%f241, %r280;
	mov.b32 	%f242, %r279;
	add.s64 	%rd68, %rd62, 8192;
	// begin inline asm
	ld.global.nc.v2.u64 {%rd66, %rd67}, [%rd68];
	// end inline asm
	mov.b64 	{%r283, %r284}, %rd67;
	mov.b64 	{%r285, %r286}, %rd66;
	mov.b32 	%f243, %r286;
	mov.b32 	%f244, %r285;
	mov.b32 	%f245, %r284;
	mov.b32 	%f246, %r283;
	add.s64 	%rd71, %rd62, 12288;
	// begin inline asm
	ld.global.nc.v2.u64 {%rd69, %rd70}, [%rd71];
	// end inline asm
	mov.b64 	{%r287, %r288}, %rd70;
	mov.b64 	{%r289, %r290}, %rd69;
	mov.b32 	%f247, %r290;
	mov.b32 	%f248, %r289;
	mov.b32 	%f249, %r288;
	mov.b32 	%f250, %r287;
	setp.lt.f32 	%p126, %f236, %f235;
	selp.f32 	%f251, %f235, %f236, %p126;
	setp.lt.f32 	%p127, %f238, %f237;
	selp.f32 	%f252, %f237, %f238, %p127;
	setp.lt.f32 	%p128, %f240, %f239;
	selp.f32 	%f253, %f239, %f240, %p128;
	setp.lt.f32 	%p129, %f242, %f241;
	selp.f32 	%f254, %f241, %f242, %p129;
	setp.lt.f32 	%p130, %f244, %f243;
	selp.f32 	%f255, %f243, %f244, %p130;
	setp.lt.f32 	%p131, %f246, %f245;
	selp.f32 	%f256, %f245, %f246, %p131;
	setp.lt.f32 	%p132, %f248, %f247;
	selp.f32 	%f257, %f247, %f248, %p132;
	setp.lt.f32 	%p133, %f250, %f249;
	selp.f32 	%f258, %f249, %f250, %p133;
	setp.lt.f32 	%p134, %f251, %f252;
	selp.f32 	%f259, %f252, %f251, %p134;
	setp.lt.f32 	%p135, %f253, %f254;
	selp.f32 	%f260, %f254, %f253, %p135;
	setp.lt.f32 	%p136, %f255, %f256;
	selp.f32 	%f261, %f256, %f255, %p136;
	setp.lt.f32 	%p137, %f257, %f258;
	selp.f32 	%f262, %f258, %f257, %p137;
	setp.lt.f32 	%p138, %f259, %f260;
	selp.f32 	%f263, %f260, %f259, %p138;
	setp.lt.f32 	%p139, %f261, %f262;
	selp.f32 	%f264, %f262, %f261, %p139;
	setp.lt.f32 	%p140, %f263, %f264;
	selp.f32 	%f425, %f264, %f263, %p140;
	setp.lt.u32 	%p141, %r6, %r4;
	@%p141 bra 	$L__BB4_32;
	add.s32 	%r28, %r4, %r5;
	add.s32 	%r452, %r28, 256;
	add.s32 	%r451, %r28, %r26;
	mov.b32 	%r453, 0;
$L__BB4_22:
	add.s32 	%r5, %r5, %r4;
	add.s32 	%r292, %r1, -4096;
	setp.gt.u32 	%p142, %r5, %r292;
	@%p142 bra 	$L__BB4_24;
	add.s32 	%r293, %r5, %r27;
	mul.wide.u32 	%rd85, %r293, 4;
	add.s64 	%rd75, %rd1, %rd85;
	// begin inline asm
	ld.global.nc.v2.u64 {%rd73, %rd74}, [%rd75];
	// end inline asm
	mov.b64 	{%r294, %r295}, %rd74;
	mov.b64 	{%r296, %r297}, %rd73;
	mov.b32 	%f265, %r297;
	mov.b32 	%f266, %r296;
	mov.b32 	%f267, %r295;
	mov.b32 	%f268, %r294;
	add.s64 	%rd78, %rd75, 4096;
	// begin inline asm
	ld.global.nc.v2.u64 {%rd76, %rd77}, [%rd78];
	// end inline asm
	mov.b64 	{%r298, %r299}, %rd77;
	mov.b64 	{%r300, %r301}, %rd76;
	mov.b32 	%f269, %r301;
	mov.b32 	%f270, %r300;
	mov.b32 	%f271, %r299;
	mov.b32 	%f272, %r298;
	add.s64 	%rd81, %rd75, 8192;
	// begin inline asm
	ld.global.nc.v2.u64 {%rd79, %rd80}, [%rd81];
	// end inline asm
	mov.b64 	{%r302, %r303}, %rd80;
	mov.b64 	{%r304, %r305}, %rd79;
	mov.b32 	%f273, %r305;
	mov.b32 	%f274, %r304;
	mov.b32 	%f275, %r303;
	mov.b32 	%f276, %r302;
	add.s64 	%rd84, %rd75, 12288;
	// begin inline asm
	ld.global.nc.v2.u64 {%rd82, %rd83}, [%rd84];
	// end inline asm
	mov.b64 	{%r306, %r307}, %rd83;
	mov.b64 	{%r308, %r309}, %rd82;
	mov.b32 	%f277, %r309;
	mov.b32 	%f278, %r308;
	mov.b32 	%f279, %r307;
	mov.b32 	%f280, %r306;
	setp.lt.f32 	%p143, %f425, %f266;
	selp.f32 	%f281, %f266, %f425, %p143;
	setp.lt.f32 	%p144, %f265, %f268;
	selp.f32 	%f282, %f268, %f265, %p144;
	setp.lt.f32 	%p145, %f267, %f270;
	selp.f32 	%f283, %f270, %f267, %p145;
	setp.lt.f32 	%p146, %f269, %f272;
	selp.f32 	%f284, %f272, %f269, %p146;
	setp.lt.f32 	%p147, %f271, %f274;
	selp.f32 	%f285, %f274, %f271, %p147;
	setp.lt.f32 	%p148, %f273, %f276;
	selp.f32 	%f286, %f276, %f273, %p148;
	setp.lt.f32 	%p149, %f275, %f278;
	selp.f32 	%f287, %f278, %f275, %p149;
	setp.lt.f32 	%p150, %f277, %f280;
	selp.f32 	%f288, %f280, %f277, %p150;
	setp.lt.f32 	%p151, %f281, %f282;
	selp.f32 	%f289, %f282, %f281, %p151;
	setp.lt.f32 	%p152, %f283, %f284;
	selp.f32 	%f290, %f284, %f283, %p152;
	setp.lt.f32 	%p153, %f285, %f286;
	selp.f32 	%f291, %f286, %f285, %p153;
	setp.lt.f32 	%p154, %f287, %f288;
	selp.f32 	%f292, %f288, %f287, %p154;
	setp.lt.f32 	%p155, %f289, %f290;
	selp.f32 	%f293, %f290, %f289, %p155;
	setp.lt.f32 	%p156, %f291, %f292;
	selp.f32 	%f294, %f292, %f291, %p156;
	setp.lt.f32 	%p157, %f293, %f294;
	selp.f32 	%f295, %f294, %f293, %p157;
	setp.lt.f32 	%p158, %f295, %f279;
	selp.f32 	%f425, %f279, %f295, %p158;
	sub.s32 	%r310, %r1, %r5;
	setp.lt.u32 	%p159, %r310, %r4;
	add.s32 	%r453, %r453, 1;
	add.s32 	%r452, %r452, %r4;
	add.s32 	%r451, %r451, %r4;
	@%p159 bra 	$L__BB4_32;
	bra.uni 	$L__BB4_22;
$L__BB4_24:
	setp.le.u32 	%p160, %r1, %r5;
	@%p160 bra 	$L__BB4_32;
	sub.s32 	%r39, %r1, %r5;
	setp.ge.s32 	%p161, %r26, %r39;
	@%p161 bra 	$L__BB4_32;
	not.b32 	%r311, %r26;
	add.s32 	%r312, %r1, %r311;
	sub.s32 	%r313, %r312, %r28;
	mul.lo.s32 	%r314, %r2, %r453;
	shl.b32 	%r315, %r314, 12;
	sub.s32 	%r40, %r313, %r315;
	shr.u32 	%r316, %r312, 8;
	add.s32 	%r41, %r316, 1;
	and.b32  	%r317, %r312, 768;
	setp.eq.s32 	%p162, %r317, 768;
	mov.u32 	%r458, %r26;
	@%p162 bra 	$L__BB4_29;
	and.b32  	%r318, %r41, 3;
	neg.s32 	%r455, %r318;
	mov.u32 	%r458, %r26;
$L__BB4_28:
	.pragma "nounroll";
	mul.wide.u32 	%rd87, %r451, 4;
	add.s64 	%rd86, %rd1, %rd87;
	// begin inline asm
	ld.global.nc.u32 %r319, [%rd86];
	// end inline asm
	mov.b32 	%f297, %r319;
	setp.lt.f32 	%p163, %f425, %f297;
	selp.f32 	%f425, %f297, %f425, %p163;
	add.s32 	%r458, %r458, 256;
	add.s32 	%r451, %r451, 256;
	add.s32 	%r455, %r455, 1;
	setp.ne.s32 	%p164, %r455, 0;
	@%p164 bra 	$L__BB4_28;
$L__BB4_29:
	setp.lt.u32 	%p165, %r40, 768;
	@%p165 bra 	$L__BB4_32;
	add.s32 	%r460, %r458, 512;
	add.s32 	%r459, %r458, %r452;
$L__BB4_31:
	add.s32 	%r324, %r459, -256;
	mul.wide.u32 	%rd92, %r324, 4;
	add.s64 	%rd88, %rd1, %rd92;
	// begin inline asm
	ld.global.nc.u32 %r320, [%rd88];
	// end inline asm
	mov.b32 	%f298, %r320;
	setp.lt.f32 	%p166, %f425, %f298;
	selp.f32 	%f299, %f298, %f425, %p166;
	mul.wide.u32 	%rd93, %r459, 4;
	add.s64 	%rd89, %rd1, %rd93;
	// begin inline asm
	ld.global.nc.u32 %r321, [%rd89];
	// end inline asm
	mov.b32 	%f300, %r321;
	setp.lt.f32 	%p167, %f299, %f300;
	selp.f32 	%f301, %f300, %f299, %p167;
	add.s32 	%r325, %r459, 256;
	mul.wide.u32 	%rd94, %r325, 4;
	add.s64 	%rd90, %rd1, %rd94;
	// begin inline asm
	ld.global.nc.u32 %r322, [%rd90];
	// end inline asm
	mov.b32 	%f302, %r322;
	setp.lt.f32 	%p168, %f301, %f302;
	selp.f32 	%f303, %f302, %f301, %p168;
	add.s32 	%r326, %r459, 512;
	mul.wide.u32 	%rd95, %r326, 4;
	add.s64 	%rd91, %rd1, %rd95;
	// begin inline asm
	ld.global.nc.u32 %r323, [%rd91];
	// end inline asm
	mov.b32 	%f304, %r323;
	setp.lt.f32 	%p169, %f303, %f304;
	selp.f32 	%f425, %f304, %f303, %p169;
	add.s32 	%r54, %r460, 1024;
	add.s32 	%r327, %r460, 512;
	add.s32 	%r459, %r459, 1024;
	setp.lt.s32 	%p170, %r327, %r39;
	mov.u32 	%r460, %r54;
	@%p170 bra 	$L__BB4_31;
$L__BB4_32:
	// begin inline asm
	mov.u32 %r328, %laneid;
	// end inline asm
	mov.b32 	%r330, %f425;
	mov.b32 	%r331, 1;
	mov.b32 	%r352, 31;
	mov.b32 	%r353, -1;
	// begin inline asm
	shfl.sync.down.b32 %r329, %r330, %r331, %r352, %r353;
	// end inline asm
	mov.b32 	%f305, %r329;
	setp.gt.s32 	%p171, %r328, 30;
	setp.lt.f32 	%p172, %f425, %f305;
	selp.f32 	%f306, %f305, %f425, %p172;
	selp.f32 	%f307, %f425, %f306, %p171;
	mov.b32 	%r335, %f307;
	mov.b32 	%r336, 2;
	// begin inline asm
	shfl.sync.down.b32 %r334, %r335, %r336, %r352, %r353;
	// end inline asm
	mov.b32 	%f308, %r334;
	setp.gt.s32 	%p173, %r328, 29;
	setp.lt.f32 	%p174, %f307, %f308;
	selp.f32 	%f309, %f308, %f307, %p174;
	selp.f32 	%f310, %f307, %f309, %p173;
	mov.b32 	%r340, %f310;
	mov.b32 	%r341, 4;
	// begin inline asm
	shfl.sync.down.b32 %r339, %r340, %r341, %r352, %r353;
	// end inline asm
	mov.b32 	%f311, %r339;
	setp.gt.s32 	%p175, %r328, 27;
	setp.lt.f32 	%p176, %f310, %f311;
	selp.f32 	%f312, %f311, %f310, %p176;
	selp.f32 	%f313, %f310, %f312, %p175;
	mov.b32 	%r345, %f313;
	mov.b32 	%r346, 8;
	// begin inline asm
	shfl.sync.down.b32 %r344, %r345, %r346, %r352, %r353;
	// end inline asm
	mov.b32 	%f314, %r344;
	setp.gt.s32 	%p177, %r328, 23;
	setp.lt.f32 	%p178, %f313, %f314;
	selp.f32 	%f315, %f314, %f313, %p178;
	selp.f32 	%f316, %f313, %f315, %p177;
	mov.b32 	%r350, %f316;
	mov.b32 	%r351, 16;
	// begin inline asm
	shfl.sync.down.b32 %r349, %r350, %r351, %r352, %r353;
	// end inline asm
	mov.b32 	%f317, %r349;
	setp.gt.s32 	%p179, %r328, 15;
	setp.lt.f32 	%p180, %f316, %f317;
	selp.f32 	%f25, %f317, %f316, %p180;
	selp.f32 	%f438, %f316, %f25, %p179;
	setp.ne.s32 	%p181, %r328, 0;
	@%p181 bra 	$L__BB4_34;
	shr.u32 	%r354, %r26, 3;
	and.b32  	%r355, %r354, 124;
	mov.u32 	%r356, _ZZN3cub18CUB_300001_SM_10006detail6reduce18DeviceReduceKernelINS2_10policy_hubIfjN4cuda3__47maximumIvEEE10Policy1000EPfjS8_fNS5_3std3__410__identityEEEvT0_PT3_T1_NS0_13GridEvenShareISI_EET2_T4_E12temp_storage;
	add.s32 	%r357, %r356, %r355;
	st.shared.f32 	[%r357+8], %f25;
$L__BB4_34:
	bar.sync 	0;
	setp.ne.s32 	%p182, %r26, 0;
	@%p182 bra 	$L__BB4_71;
	ld.shared.f32 	%f318, [_ZZN3cub18CUB_300001_SM_10006detail6reduce18DeviceReduceKernelINS2_10policy_hubIfjN4cuda3__47maximumIvEEE10Policy1000EPfjS8_fNS5_3std3__410__identityEEEvT0_PT3_T1_NS0_13GridEvenShareISI_EET2_T4_E12temp_storage+12];
	setp.lt.f32 	%p183, %f438, %f318;
	selp.f32 	%f319, %f318, %f438, %p183;
	ld.shared.f32 	%f320, [_ZZN3cub18CUB_300001_SM_10006detail6reduce18DeviceReduceKernelINS2_10policy_hubIfjN4cuda3__47maximumIvEEE10Policy1000EPfjS8_fNS5_3std3__410__identityEEEvT0_PT3_T1_NS0_13GridEvenShareISI_EET2_T4_E12temp_storage+16];
	setp.lt.f32 	%p184, %f319, %f320;
	selp.f32 	%f321, %f320, %f319, %p184;
	ld.shared.f32 	%f322, [_ZZN3cub18CUB_300001_SM_10006detail6reduce18DeviceReduceKernelINS2_10policy_hubIfjN4cuda3__47maximumIvEEE10Policy1000EPfjS8_fNS5_3std3__410__identityEEEvT0_PT3_T1_NS0_13GridEvenShareISI_EET2_T4_E12temp_storage+20];
	setp.lt.f32 	%p185, %f321, %f322;
	selp.f32 	%f323, %f322, %f321, %p185;
	ld.shared.f32 	%f324, [_ZZN3cub18CUB_300001_SM_10006detail6reduce18DeviceReduceKernelINS2_10policy_hubIfjN4cuda3__47maximumIvEEE10Policy1000EPfjS8_fNS5_3std3__410__identityEEEvT0_PT3_T1_NS0_13GridEvenShareISI_EET2_T4_E12temp_storage+24];
	setp.lt.f32 	%p186, %f323, %f324;
	selp.f32 	%f325, %f324, %f323, %p186;
	ld.shared.f32 	%f326, [_ZZN3cub18CUB_300001_SM_10006detail6reduce18DeviceReduceKernelINS2_10policy_hubIfjN4cuda3__47maximumIvEEE10Policy1000EPfjS8_fNS5_3std3__410__identityEEEvT0_PT3_T1_NS0_13GridEvenShareISI_EET2_T4_E12temp_storage+28];
	setp.lt.f32 	%p187, %f325, %f326;
	selp.f32 	%f327, %f326, %f325, %p187;
	ld.shared.f32 	%f328, [_ZZN3cub18CUB_300001_SM_10006detail6reduce18DeviceReduceKernelINS2_10policy_hubIfjN4cuda3__47maximumIvEEE10Policy1000EPfjS8_fNS5_3std3__410__identityEEEvT0_PT3_T1_NS0_13GridEvenShareISI_EET2_T4_E12temp_storage+32];
	setp.lt.f32 	%p188, %f327, %f328;
	selp.f32 	%f329, %f328, %f327, %p188;
	ld.shared.f32 	%f330, [_ZZN3cub18CUB_300001_SM_10006detail6reduce18DeviceReduceKernelINS2_10policy_hubIfjN4cuda3__47maximumIvEEE10Policy1000EPfjS8_fNS5_3std3__410__identityEEEvT0_PT3_T1_NS0_13GridEvenShareISI_EET2_T4_E12temp_storage+36];
	setp.lt.f32 	%p189, %f329, %f330;
	selp.f32 	%f438, %f330, %f329, %p189;
	bra.uni 	$L__BB4_71;
$L__BB4_36:
	sub.s32 	%r56, %r1, %r5;
	setp.gt.u32 	%p2, %r56, 4095;
	@%p2 bra 	$L__BB4_55;
	mov.u32 	%r57, %tid.x;
	setp.ge.u32 	%p67, %r57, %r56;
	mov.f32 	%f431, 0f00000000;
	mov.u32 	%r465, %r57;
	@%p67 bra 	$L__BB4_39;
	add.s32 	%r190, %r5, %r57;
	mul.wide.u32 	%rd49, %r190, 4;
	add.s64 	%rd48, %rd1, %rd49;
	// begin inline asm
	ld.global.nc.u32 %r189, [%rd48];
	// end inline asm
	mov.b32 	%f431, %r189;
	add.s32 	%r465, %r57, 256;
$L__BB4_39:
	setp.ge.u32 	%p68, %r465, %r56;
	@%p68 bra 	$L__BB4_46;
	not.b32 	%r191, %r465;
	add.s32 	%r60, %r1, %r191;
	and.b32  	%r192, %r60, 768;
	setp.eq.s32 	%p69, %r192, 768;
	@%p69 bra 	$L__BB4_43;
	add.s32 	%r463, %r465, %r5;
	shr.u32 	%r193, %r60, 8;
	add.s32 	%r194, %r193, 1;
	and.b32  	%r195, %r194, 3;
	neg.s32 	%r462, %r195;
$L__BB4_42:
	.pragma "nounroll";
	mul.wide.u32 	%rd51, %r463, 4;
	add.s64 	%rd50, %rd1, %rd51;
	// begin inline asm
	ld.global.nc.u32 %r196, [%rd50];
	// end inline asm
	mov.b32 	%f154, %r196;
	setp.lt.f32 	%p70, %f431, %f154;
	selp.f32 	%f431, %f154, %f431, %p70;
	add.s32 	%r465, %r465, 256;
	add.s32 	%r463, %r463, 256;
	add.s32 	%r462, %r462, 1;
	setp.ne.s32 	%p71, %r462, 0;
	@%p71 bra 	$L__BB4_42;
$L__BB4_43:
	sub.s32 	%r197, %r60, %r5;
	setp.lt.u32 	%p72, %r197, 768;
	@%p72 bra 	$L__BB4_46;
	add.s32 	%r467, %r465, 512;
	add.s32 	%r466, %r465, %r5;
$L__BB4_45:
	mul.wide.u32 	%rd56, %r466, 4;
	add.s64 	%rd52, %rd1, %rd56;
	// begin inline asm
	ld.global.nc.u32 %r198, [%rd52];
	// end inline asm
	mov.b32 	%f155, %r198;
	setp.lt.f32 	%p73, %f431, %f155;
	selp.f32 	%f156, %f155, %f431, %p73;
	add.s32 	%r202, %r466, 256;
	mul.wide.u32 	%rd57, %r202, 4;
	add.s64 	%rd53, %rd1, %rd57;
	// begin inline asm
	ld.global.nc.u32 %r199, [%rd53];
	// end inline asm
	mov.b32 	%f157, %r199;
	setp.lt.f32 	%p74, %f156, %f157;
	selp.f32 	%f158, %f157, %f156, %p74;
	add.s32 	%r203, %r466, 512;
	mul.wide.u32 	%rd58, %r203, 4;
	add.s64 	%rd54, %rd1, %rd58;
	// begin inline asm
	ld.global.nc.u32 %r200, [%rd54];
	// end inline asm
	mov.b32 	%f159, %r200;
	setp.lt.f32 	%p75, %f158, %f159;
	selp.f32 	%f160, %f159, %f158, %p75;
	add.s32 	%r204, %r466, 768;
	mul.wide.u32 	%rd59, %r204, 4;
	add.s64 	%rd55, %rd1, %rd59;
	// begin inline asm
	ld.global.nc.u32 %r201, [%rd55];
	// end inline asm
	mov.b32 	%f161, %r201;
	setp.lt.f32 	%p76, %f160, %f161;
	selp.f32 	%f431, %f161, %f160, %p76;
	add.s32 	%r74, %r467, 1024;
	add.s32 	%r205, %r467, 512;
	add.s32 	%r466, %r466, 1024;
	setp.lt.s32 	%p77, %r205, %r56;
	mov.u32 	%r467, %r74;
	@%p77 bra 	$L__BB4_45;
$L__BB4_46:
	setp.lt.u32 	%p78, %r56, 256;
	@%p78 bra 	$L__BB4_51;
	// begin inline asm
	mov.u32 %r244, %laneid;
	// end inline asm
	mov.b32 	%r246, %f431;
	mov.b32 	%r247, 1;
	mov.b32 	%r268, 31;
	mov.b32 	%r269, -1;
	// begin inline asm
	shfl.sync.down.b32 %r245, %r246, %r247, %r268, %r269;
	// end inline asm
	mov.b32 	%f209, %r245;
	setp.gt.s32 	%p106, %r244, 30;
	setp.lt.f32 	%p107, %f431, %f209;
	selp.f32 	%f210, %f209, %f431, %p107;
	selp.f32 	%f211, %f431, %f210, %p106;
	mov.b32 	%r251, %f211;
	mov.b32 	%r252, 2;
	// begin inline asm
	shfl.sync.down.b32 %r250, %r251, %r252, %r268, %r269;
	// end inline asm
	mov.b32 	%f212, %r250;
	setp.gt.s32 	%p108, %r244, 29;
	setp.lt.f32 	%p109, %f211, %f212;
	selp.f32 	%f213, %f212, %f211, %p109;
	selp.f32 	%f214, %f211, %f213, %p108;
	mov.b32 	%r256, %f214;
	mov.b32 	%r257, 4;
	// begin inline asm
	shfl.sync.down.b32 %r255, %r256, %r257, %r268, %r269;
	// end inline asm
	mov.b32 	%f215, %r255;
	setp.gt.s32 	%p110, %r244, 27;
	setp.lt.f32 	%p111, %f214, %f215;
	selp.f32 	%f216, %f215, %f214, %p111;
	selp.f32 	%f217, %f214, %f216, %p110;
	mov.b32 	%r261, %f217;
	mov.b32 	%r262, 8;
	// begin inline asm
	shfl.sync.down.b32 %r260, %r261, %r262, %r268, %r269;
	// end inline asm
	mov.b32 	%f218, %r260;
	setp.gt.s32 	%p112, %r244, 23;
	setp.lt.f32 	%p113, %f217, %f218;
	selp.f32 	%f219, %f218, %f217, %p113;
	selp.f32 	%f220, %f217, %f219, %p112;
	mov.b32 	%r266, %f220;
	mov.b32 	%r267, 16;
	// begin inline asm
	shfl.sync.down.b32 %r265, %r266, %r267, %r268, %r269;
	// end inline asm
	mov.b32 	%f221, %r265;
	setp.gt.s32 	%p114, %r244, 15;
	setp.lt.f32 	%p115, %f220, %f221;
	selp.f32 	%f37, %f221, %f220, %p115;
	selp.f32 	%f438, %f220, %f37, %p114;
	setp.ne.s32 	%p116, %r244, 0;
	@%p116 bra 	$L__BB4_49;
	shr.u32 	%r270, %r57, 3;
	and.b32  	%r271, %r270, 124;
	mov.u32 	%r272, _ZZN3cub18CUB_300001_SM_10006detail6reduce18DeviceReduceKernelINS2_10policy_hubIfjN4cuda3__47maximumIvEEE10Policy1000EPfjS8_fNS5_3std3__410__identityEEEvT0_PT3_T1_NS0_13GridEvenShareISI_EET2_T4_E12temp_storage;
	add.s32 	%r273, %r272, %r271;
	st.shared.f32 	[%r273+8], %f37;
$L__BB4_49:
	bar.sync 	0;
	setp.ne.s32 	%p117, %r57, 0;
	@%p117 bra 	$L__BB4_71;
	ld.shared.f32 	%f222, [_ZZN3cub18CUB_300001_SM_10006detail6reduce18DeviceReduceKernelINS2_10policy_hubIfjN4cuda3__47maximumIvEEE10Policy1000EPfjS8_fNS5_3std3__410__identityEEEvT0_PT3_T1_NS0_13GridEvenShareISI_EET2_T4_E12temp_storage+12];
	setp.lt.f32 	%p118, %f438, %f222;
	selp.f32 	%f223, %f222, %f438, %p118;
	ld.shared.f32 	%f224, [_ZZN3cub18CUB_300001_SM_10006detail6reduce18DeviceReduceKernelINS2_10policy_hubIfjN4cuda3__47maximumIvEEE10Policy1000EPfjS8_fNS5_3std3__410__identityEEEvT0_PT3_T1_NS0_13GridEvenShareISI_EET2_T4_E12temp_storage+16];
	setp.lt.f32 	%p119, %f223, %f224;
	selp.f32 	%f225, %f224, %f223, %p119;
	ld.shared.f32 	%f226, [_ZZN3cub18CUB_300001_SM_10006detail6reduce18DeviceReduceKernelINS2_10policy_hubIfjN4cuda3__47maximumIvEEE10Policy1000EPfjS8_fNS5_3std3__410__identityEEEvT0_PT3_T1_NS0_13GridEvenShareISI_EET2_T4_E12temp_storage+20];
	setp.lt.f32 	%p120, %f225, %f226;
	selp.f32 	%f227, %f226, %f225, %p120;
	ld.shared.f32 	%f228, [_ZZN3cub18CUB_300001_SM_10006detail6reduce18DeviceReduceKernelINS2_10policy_hubIfjN4cuda3__47maximumIvEEE10Policy1000EPfjS8_fNS5_3std3__410__identityEEEvT0_PT3_T1_NS0_13GridEvenShareISI_EET2_T4_E12temp_storage+24];
	setp.lt.f32 	%p121, %f227, %f228;
	selp.f32 	%f229, %f228, %f227, %p121;
	ld.shared.f32 	%f230, [_ZZN3cub18CUB_300001_SM_10006detail6reduce18DeviceReduceKernelINS2_10policy_hubIfjN4cuda3__47maximumIvEEE10Policy1000EPfjS8_fNS5_3std3__410__identityEEEvT0_PT3_T1_NS0_13GridEvenShareISI_EET2_T4_E12temp_storage+28];
	setp.lt.f32 	%p122, %f229, %f230;
	selp.f32 	%f231, %f230, %f229, %p122;
	ld.shared.f32 	%f232, [_ZZN3cub18CUB_300001_SM_10006detail6reduce18DeviceReduceKernelINS2_10policy_hubIfjN4cuda3__47maximumIvEEE10Policy1000EPfjS8_fNS5_3std3__410__identityEEEvT0_PT3_T1_NS0_13GridEvenShareISI_EET2_T4_E12temp_storage+32];
	setp.lt.f32 	%p123, %f231, %f232;
	selp.f32 	%f233, %f232, %f231, %p123;
	ld.shared.f32 	%f234, [_ZZN3cub18CUB_300001_SM_10006detail6reduce18DeviceReduceKernelINS2_10policy_hubIfjN4cuda3__47maximumIvEEE10Policy1000EPfjS8_fNS5_3std3__410__identityEEEvT0_PT3_T1_NS0_13GridEvenShareISI_EET2_T4_E12temp_storage+36];
	setp.lt.f32 	%p124, %f233, %f234;
	selp.f32 	%f438, %f234, %f233, %p124;
	bra.uni 	$L__BB4_71;
$L__BB4_51:
	// begin inline asm
	mov.u32 %r206, %laneid;
	// end inline asm
	and.b32  	%r232, %r57, 992;
	add.s32 	%r233, %r232, 32;
	setp.gt.u32 	%p79, %r233, %r56;
	not.b32 	%r234, %r232;
	add.s32 	%r235, %r56, %r234;
	selp.b32 	%r230, %r235, 31, %p79;
	mov.b32 	%r208, %f431;
	mov.b32 	%r209, 1;
	mov.b32 	%r231, -1;
	// begin inline asm
	shfl.sync.down.b32 %r207, %r208, %r209, %r230, %r231;
	// end inline asm
	mov.b32 	%f162, %r207;
	setp.lt.s32 	%p80, %r206, %r230;
	setp.lt.f32 	%p81, %f431, %f162;
	selp.f32 	%f163, %f162, %f431, %p81;
	selp.f32 	%f164, %f163, %f431, %p80;
	mov.b32 	%r213, %f164;
	mov.b32 	%r214, 2;
	// begin inline asm
	shfl.sync.down.b32 %r212, %r213, %r214, %r230, %r231;
	// end inline asm
	mov.b32 	%f165, %r212;
	add.s32 	%r236, %r206, 2;
	setp.gt.s32 	%p82, %r236, %r230;
	setp.lt.f32 	%p83, %f164, %f165;
	selp.f32 	%f166, %f165, %f164, %p83;
	selp.f32 	%f167, %f164, %f166, %p82;
	mov.b32 	%r218, %f167;
	mov.b32 	%r219, 4;
	// begin inline asm
	shfl.sync.down.b32 %r217, %r218, %r219, %r230, %r231;
	// end inline asm
	mov.b32 	%f168, %r217;
	add.s32 	%r237, %r206, 4;
	setp.gt.s32 	%p84, %r237, %r230;
	setp.lt.f32 	%p85, %f167, %f168;
	selp.f32 	%f169, %f168, %f167, %p85;
	selp.f32 	%f170, %f167, %f169, %p84;
	mov.b32 	%r223, %f170;
	mov.b32 	%r224, 8;
	// begin inline asm
	shfl.sync.down.b32 %r222, %r223, %r224, %r230, %r231;
	// end inline asm
	mov.b32 	%f171, %r222;
	add.s32 	%r238, %r206, 8;
	setp.gt.s32 	%p86, %r238, %r230;
	setp.lt.f32 	%p87, %f170, %f171;
	selp.f32 	%f172, %f171, %f170, %p87;
	selp.f32 	%f173, %f170, %f172, %p86;
	mov.b32 	%r228, %f173;
	mov.b32 	%r229, 16;
	// begin inline asm
	shfl.sync.down.b32 %r227, %r228, %r229, %r230, %r231;
	// end inline asm
	mov.b32 	%f174, %r227;
	add.s32 	%r239, %r206, 16;
	setp.gt.s32 	%p88, %r239, %r230;
	setp.lt.f32 	%p89, %f173, %f174;
	selp.f32 	%f175, %f174, %f173, %p89;
	selp.f32 	%f438, %f173, %f175, %p88;
	setp.ne.s32 	%p90, %r206, 0;
	@%p90 bra 	$L__BB4_53;
	shr.u32 	%r240, %r57, 3;
	and.b32  	%r241, %r240, 124;
	mov.u32 	%r242, _ZZN3cub18CUB_300001_SM_10006detail6reduce18DeviceReduceKernelINS2_10policy_hubIfjN4cuda3__47maximumIvEEE10Policy1000EPfjS8_fNS5_3std3__410__identityEEEvT0_PT3_T1_NS0_13GridEvenShareISI_EET2_T4_E12temp_storage;
	add.s32 	%r243, %r242, %r241;
	st.shared.f32 	[%r243+8], %f438;
$L__BB4_53:
	bar.sync 	0;
	setp.ne.s32 	%p91, %r57, 0;
	@%p91 bra 	$L__BB4_71;
	setp.gt.u32 	%p92, %r56, 32;
	ld.shared.f32 	%f176, [_ZZN3cub18CUB_300001_SM_10006detail6reduce18DeviceReduceKernelINS2_10policy_hubIfjN4cuda3__47maximumIvEEE10Policy1000EPfjS8_fNS5_3std3__410__identityEEEvT0_PT3_T1_NS0_13GridEvenShareISI_EET2_T4_E12temp_storage+12];
	setp.lt.f32 	%p93, %f438, %f176;
	selp.f32 	%f178, %f176, %f438, %p93;
	selp.f32 	%f179, %f178, %f438, %p92;
	setp.gt.u32 	%p94, %r56, 64;
	ld.shared.f32 	%f181, [_ZZN3cub18CUB_300001_SM_10006detail6reduce18DeviceReduceKernelINS2_10policy_hubIfjN4cuda3__47maximumIvEEE10Policy1000EPfjS8_fNS5_3std3__410__identityEEEvT0_PT3_T1_NS0_13GridEvenShareISI_EET2_T4_E12temp_storage+16];
	setp.lt.f32 	%p95, %f179, %f181;
	selp.f32 	%f183, %f181, %f179, %p95;
	selp.f32 	%f184, %f183, %f179, %p94;
	setp.gt.u32 	%p96, %r56, 96;
	ld.shared.f32 	%f186, [_ZZN3cub18CUB_300001_SM_10006detail6reduce18DeviceReduceKernelINS2_10policy_hubIfjN4cuda3__47maximumIvEEE10Policy1000EPfjS8_fNS5_3std3__410__identityEEEvT0_PT3_T1_NS0_13GridEvenShareISI_EET2_T4_E12temp_storage+20];
	setp.lt.f32 	%p97, %f184, %f186;
	selp.f32 	%f188, %f186, %f184, %p97;
	selp.f32 	%f189, %f188, %f184, %p96;
	setp.gt.u32 	%p98, %r56, 128;
	ld.shared.f32 	%f191, [_ZZN3cub18CUB_300001_SM_10006detail6reduce18DeviceReduceKernelINS2_10policy_hubIfjN4cuda3__47maximumIvEEE10Policy1000EPfjS8_fNS5_3std3__410__identityEEEvT0_PT3_T1_NS0_13GridEvenShareISI_EET2_T4_E12temp_storage+24];
	setp.lt.f32 	%p99, %f189, %f191;
	selp.f32 	%f193, %f191, %f189, %p99;
	selp.f32 	%f194, %f193, %f189, %p98;
	setp.gt.u32 	%p100, %r56, 160;
	ld.shared.f32 	%f196, [_ZZN3cub18CUB_300001_SM_10006detail6reduce18DeviceReduceKernelINS2_10policy_hubIfjN4cuda3__47maximumIvEEE10Policy1000EPfjS8_fNS5_3std3__410__identityEEEvT0_PT3_T1_NS0_13GridEvenShareISI_EET2_T4_E12temp_storage+28];
	setp.lt.f32 	%p101, %f194, %f196;
	selp.f32 	%f198, %f196, %f194, %p101;
	selp.f32 	%f199, %f198, %f194, %p100;
	setp.gt.u32 	%p102, %r56, 192;
	ld.shared.f32 	%f201, [_ZZN3cub18CUB_300001_SM_10006detail6reduce18DeviceReduceKernelINS2_10policy_hubIfjN4cuda3__47maximumIvEEE10Policy1000EPfjS8_fNS5_3std3__410__identityEEEvT0_PT3_T1_NS0_13GridEvenShareISI_EET2_T4_E12temp_storage+32];
	setp.lt.f32 	%p103, %f199, %f201;
	selp.f32 	%f203, %f201, %f199, %p103;
	selp.f32 	%f204, %f203, %f199, %p102;
	setp.gt.u32 	%p104, %r56, 224;
	ld.shared.f32 	%f206, [_ZZN3cub18CUB_300001_SM_10006detail6reduce18DeviceReduceKernelINS2_10policy_hubIfjN4cuda3__47maximumIvEEE10Policy1000EPfjS8_fNS5_3std3__410__identityEEEvT0_PT3_T1_NS0_13GridEvenShareISI_EET2_T4_E12temp_storage+36];
	setp.lt.f32 	%p105, %f204, %f206;
	selp.f32 	%f208, %f206, %f204, %p105;
	selp.f32 	%f438, %f208, %f204, %p104;
	bra.uni 	$L__BB4_71;
$L__BB4_55:
	mov.u32 	%r76, %tid.x;
	add.s32 	%r121, %r76, %r5;
	mul.wide.u32 	%rd20, %r121, 4;
	add.s64 	%rd4, %rd1, %rd20;
	// begin inline asm
	ld.global.nc.u32 %r105, [%rd4];
	// end inline asm
	mov.b32 	%f56, %r105;
	add.s64 	%rd5, %rd4, 1024;
	// begin inline asm
	ld.global.nc.u32 %r106, [%rd5];
	// end inline asm
	mov.b32 	%f57, %r106;
	add.s64 	%rd6, %rd4, 2048;
	// begin inline asm
	ld.global.nc.u32 %r107, [%rd6];
	// end inline asm
	mov.b32 	%f58, %r107;
	add.s64 	%rd7, %rd4, 3072;
	// begin inline asm
	ld.global.nc.u32 %r108, [%rd7];
	// end inline asm
	mov.b32 	%f59, %r108;
	add.s64 	%rd8, %rd4, 4096;
	// begin inline asm
	ld.global.nc.u32 %r109, [%rd8];
	// end inline asm
	mov.b32 	%f60, %r109;
	add.s64 	%rd9, %rd4, 5120;
	// begin inline asm
	ld.global.nc.u32 %r110, [%rd9];
	// end inline asm
	mov.b32 	%f61, %r110;
	add.s64 	%rd10, %rd4, 6144;
	// begin inline asm
	ld.global.nc.u32 %r111, [%rd10];
	// end inline asm
	mov.b32 	%f62, %r111;
	add.s64 	%rd11, %rd4, 7168;
	// begin inline asm
	ld.global.nc.u32 %r112, [%rd11];
	// end inline asm
	mov.b32 	%f63, %r112;
	add.s64 	%rd12, %rd4, 8192;
	// begin inline asm
	ld.global.nc.u32 %r113, [%rd12];
	// end inline asm
	mov.b32 	%f64, %r113;
	add.s64 	%rd13, %rd4, 9216;
	// begin inline asm
	ld.global.nc.u32 %r114, [%rd13];
	// end inline asm
	mov.b32 	%f65, %r114;
	add.s64 	%rd14, %rd4, 10240;
	// begin inline asm
	ld.global.nc.u32 %r115, [%rd14];
	// end inline asm
	mov.b32 	%f66, %r115;
	add.s64 	%rd15, %rd4, 11264;
	// begin inline asm
	ld.global.nc.u32 %r116, [%rd15];
	// end inline asm
	mov.b32 	%f67, %r116;
	add.s64 	%rd16, %rd4, 12288;
	// begin inline asm
	ld.global.nc.u32 %r117, [%rd16];
	// end inline asm
	mov.b32 	%f68, %r117;
	add.s64 	%rd17, %rd4, 13312;
	// begin inline asm
	ld.global.nc.u32 %r118, [%rd17];
	// end inline asm
	mov.b32 	%f69, %r118;
	add.s64 	%rd18, %rd4, 14336;
	// begin inline asm
	ld.global.nc.u32 %r119, [%rd18];
	// end inline asm
	mov.b32 	%f70, %r119;
	add.s64 	%rd19, %rd4, 15360;
	// begin inline asm
	ld.global.nc.u32 %r120, [%rd19];
	// end inline asm
	mov.b32 	%f71, %r120;
	setp.lt.f32 	%p3, %f56, %f57;
	selp.f32 	%f72, %f57, %f56, %p3;
	setp.lt.f32 	%p4, %f58, %f59;
	selp.f32 	%f73, %f59, %f58, %p4;
	setp.lt.f32 	%p5, %f60, %f61;
	selp.f32 	%f74, %f61, %f60, %p5;
	setp.lt.f32 	%p6, %f62, %f63;
	selp.f32 	%f75, %f63, %f62, %p6;
	setp.lt.f32 	%p7, %f64, %f65;
	selp.f32 	%f76, %f65, %f64, %p7;
	setp.lt.f32 	%p8, %f66, %f67;
	selp.f32 	%f77, %f67, %f66, %p8;
	setp.lt.f32 	%p9, %f68, %f69;
	selp.f32 	%f78, %f69, %f68, %p9;
	setp.lt.f32 	%p10, %f70, %f71;
	selp.f32 	%f79, %f71, %f70, %p10;
	setp.lt.f32 	%p11, %f72, %f73;
	selp.f32 	%f80, %f73, %f72, %p11;
	setp.lt.f32 	%p12, %f74, %f75;
	selp.f32 	%f81, %f75, %f74, %p12;
	setp.lt.f32 	%p13, %f76, %f77;
	selp.f32 	%f82, %f77, %f76, %p13;
	setp.lt.f32 	%p14, %f78, %f79;
	selp.f32 	%f83, %f79, %f78, %p14;
	setp.lt.f32 	%p15, %f80, %f81;
	selp.f32 	%f84, %f81, %f80, %p15;
	setp.lt.f32 	%p16, %f82, %f83;
	selp.f32 	%f85, %f83, %f82, %p16;
	setp.lt.f32 	%p17, %f84, %f85;
	selp.f32 	%f437, %f85, %f84, %p17;
	setp.lt.u32 	%p18, %r56, %r4;
	@%p18 bra 	$L__BB4_67;
	add.s32 	%r77, %r4, %r5;
	add.s32 	%r469, %r77, 256;
	add.s32 	%r468, %r77, %r76;
	mov.b32 	%r470, 0;
$L__BB4_57:
	add.s32 	%r5, %r5, %r4;
	add.s32 	%r123, %r1, -4096;
	setp.gt.u32 	%p19, %r5, %r123;
	@%p19 bra 	$L__BB4_59;
	add.s32 	%r140, %r76, %r5;
	mul.wide.u32 	%rd37, %r140, 4;
	add.s64 	%rd21, %rd1, %rd37;
	// begin inline asm
	ld.global.nc.u32 %r124, [%rd21];
	// end inline asm
	mov.b32 	%f86, %r124;
	add.s64 	%rd22, %rd21, 1024;
	// begin inline asm
	ld.global.nc.u32 %r125, [%rd22];
	// end inline asm
	mov.b32 	%f87, %r125;
	add.s64 	%rd23, %rd21, 2048;
	// begin inline asm
	ld.global.nc.u32 %r126, [%rd23];
	// end inline asm
	mov.b32 	%f88, %r126;
	add.s64 	%rd24, %rd21, 3072;
	// begin inline asm
	ld.global.nc.u32 %r127, [%rd24];
	// end inline asm
	mov.b32 	%f89, %r127;
	add.s64 	%rd25, %rd21, 4096;
	// begin inline asm
	ld.global.nc.u32 %r128, [%rd25];
	// end inline asm
	mov.b32 	%f90, %r128;
	add.s64 	%rd26, %rd21, 5120;
	// begin inline asm
	ld.global.nc.u32 %r129, [%rd26];
	// end inline asm
	mov.b32 	%f91, %r129;
	add.s64 	%rd27, %rd21, 6144;
	// begin inline asm
	ld.global.nc.u32 %r130, [%rd27];
	// end inline asm
	mov.b32 	%f92, %r130;
	add.s64 	%rd28, %rd21, 7168;
	// begin inline asm
	ld.global.nc.u32 %r131, [%rd28];
	// end inline asm
	mov.b32 	%f93, %r131;
	add.s64 	%rd29, %rd21, 8192;
	// begin inline asm
	ld.global.nc.u32 %r132, [%rd29];
	// end inline asm
	mov.b32 	%f94, %r132;
	add.s64 	%rd30, %rd21, 9216;
	// begin inline asm
	ld.global.nc.u32 %r133, [%rd30];
	// end inline asm
	mov.b32 	%f95, %r133;
	add.s64 	%rd31, %rd21, 10240;
	// begin inline asm
	ld.global.nc.u32 %r134, [%rd31];
	// end inline asm
	mov.b32 	%f96, %r134;
	add.s64 	%rd32, %rd21, 11264;
	// begin inline asm
	ld.global.nc.u32 %r135, [%rd32];
	// end inline asm
	mov.b32 	%f97, %r135;
	add.s64 	%rd33, %rd21, 12288;
	// begin inline asm
	ld.global.nc.u32 %r136, [%rd33];
	// end inline asm
	mov.b32 	%f98, %r136;
	add.s64 	%rd34, %rd21, 13312;
	// begin inline asm
	ld.global.nc.u32 %r137, [%rd34];
	// end inline asm
	mov.b32 	%f99, %r137;
	add.s64 	%rd35, %rd21, 14336;
	// begin inline asm
	ld.global.nc.u32 %r138, [%rd35];
	// end inline asm
	mov.b32 	%f100, %r138;
	add.s64 	%rd36, %rd21, 15360;
	// begin inline asm
	ld.global.nc.u32 %r139, [%rd36];
	// end inline asm
	mov.b32 	%f101, %r139;
	setp.lt.f32 	%p20, %f437, %f86;
	selp.f32 	%f102, %f86, %f437, %p20;
	setp.lt.f32 	%p21, %f87, %f88;
	selp.f32 	%f103, %f88, %f87, %p21;
	setp.lt.f32 	%p22, %f89, %f90;
	selp.f32 	%f104, %f90, %f89, %p22;
	setp.lt.f32 	%p23, %f91, %f92;
	selp.f32 	%f105, %f92, %f91, %p23;
	setp.lt.f32 	%p24, %f93, %f94;
	selp.f32 	%f106, %f94, %f93, %p24;
	setp.lt.f32 	%p25, %f95, %f96;
	selp.f32 	%f107, %f96, %f95, %p25;
	setp.lt.f32 	%p26, %f97, %f98;
	selp.f32 	%f108, %f98, %f97, %p26;
	setp.lt.f32 	%p27, %f99, %f100;
	selp.f32 	%f109, %f100, %f99, %p27;
	setp.lt.f32 	%p28, %f102, %f103;
	selp.f32 	%f110, %f103, %f102, %p28;
	setp.lt.f32 	%p29, %f104, %f105;
	selp.f32 	%f111, %f105, %f104, %p29;
	setp.lt.f32 	%p30, %f106, %f107;
	selp.f32 	%f112, %f107, %f106, %p30;
	setp.lt.f32 	%p31, %f108, %f109;
	selp.f32 	%f113, %f109, %f108, %p31;
	setp.lt.f32 	%p32, %f110, %f111;
	selp.f32 	%f114, %f111, %f110, %p32;
	setp.lt.f32 	%p33, %f112, %f113;
	selp.f32 	%f115, %f113, %f112, %p33;
	setp.lt.f32 	%p34, %f114, %f115;
	selp.f32 	%f116, %f115, %f114, %p34;
	setp.lt.f32 	%p35, %f116, %f101;
	selp.f32 	%f437, %f101, %f116, %p35;
	sub.s32 	%r141, %r1, %r5;
	setp.lt.u32 	%p36, %r141, %r4;
	add.s32 	%r470, %r470, 1;
	add.s32 	%r469, %r469, %r4;
	add.s32 	%r468, %r468, %r4;
	@%p36 bra 	$L__BB4_67;
	bra.uni 	$L__BB4_57;
$L__BB4_59:
	setp.le.u32 	%p37, %r1, %r5;
	@%p37 bra 	$L__BB4_67;
	sub.s32 	%r88, %r1, %r5;
	setp.ge.s32 	%p38, %r76, %r88;
	@%p38 bra 	$L__BB4_67;
	not.b32 	%r142, %r76;
	add.s32 	%r143, %r1, %r142;
	sub.s32 	%r144, %r143, %r77;
	mul.lo.s32 	%r145, %r2, %r470;
	shl.b32 	%r146, %r145, 12;
	sub.s32 	%r89, %r144, %r146;
	shr.u32 	%r147, %r143, 8;
	add.s32 	%r90, %r147, 1;
	and.b32  	%r148, %r143, 768;
	setp.eq.s32 	%p39, %r148, 768;
	mov.u32 	%r475, %r76;
	@%p39 bra 	$L__BB4_64;
	and.b32  	%r149, %r90, 3;
	neg.s32 	%r472, %r149;
	mov.u32 	%r475, %r76;
$L__BB4_63:
	.pragma "nounroll";
	mul.wide.u32 	%rd39, %r468, 4;
	add.s64 	%rd38, %rd1, %rd39;
	// begin inline asm
	ld.global.nc.u32 %r150, [%rd38];
	// end inline asm
	mov.b32 	%f118, %r150;
	setp.lt.f32 	%p40, %f437, %f118;
	selp.f32 	%f437, %f118, %f437, %p40;
	add.s32 	%r475, %r475, 256;
	add.s32 	%r468, %r468, 256;
	add.s32 	%r472, %r472, 1;
	setp.ne.s32 	%p41, %r472, 0;
	@%p41 bra 	$L__BB4_63;
$L__BB4_64:
	setp.lt.u32 	%p42, %r89, 768;
	@%p42 bra 	$L__BB4_67;
	add.s32 	%r477, %r475, 512;
	add.s32 	%r476, %r475, %r469;
$L__BB4_66:
	add.s32 	%r155, %r476, -256;
	mul.wide.u32 	%rd44, %r155, 4;
	add.s64 	%rd40, %rd1, %rd44;
	// begin inline asm
	ld.global.nc.u32 %r151, [%rd40];
	// end inline asm
	mov.b32 	%f119, %r151;
	setp.lt.f32 	%p43, %f437, %f119;
	selp.f32 	%f120, %f119, %f437, %p43;
	mul.wide.u32 	%rd45, %r476, 4;
	add.s64 	%rd41, %rd1, %rd45;
	// begin inline asm
	ld.global.nc.u32 %r152, [%rd41];
	// end inline asm
	mov.b32 	%f121, %r152;
	setp.lt.f32 	%p44, %f120, %f121;
	selp.f32 	%f122, %f121, %f120, %p44;
	add.s32 	%r156, %r476, 256;
	mul.wide.u32 	%rd46, %r156, 4;
	add.s64 	%rd42, %rd1, %rd46;
	// begin inline asm
	ld.global.nc.u32 %r153, [%rd42];
	// end inline asm
	mov.b32 	%f123, %r153;
	setp.lt.f32 	%p45, %f122, %f123;
	selp.f32 	%f124, %f123, %f122, %p45;
	add.s32 	%r157, %r476, 512;
	mul.wide.u32 	%rd47, %r157, 4;
	add.s64 	%rd43, %rd1, %rd47;
	// begin inline asm
	ld.global.nc.u32 %r154, [%rd43];
	// end inline asm
	mov.b32 	%f125, %r154;
	setp.lt.f32 	%p46, %f124, %f125;
	selp.f32 	%f437, %f125, %f124, %p46;
	add.s32 	%r103, %r477, 1024;
	add.s32 	%r158, %r477, 512;
	add.s32 	%r476, %r476, 1024;
	setp.lt.s32 	%p47, %r158, %r88;
	mov.u32 	%r477, %r103;
	@%p47 bra 	$L__BB4_66;
$L__BB4_67:
	// begin inline asm
	mov.u32 %r159, %laneid;
	// end inline asm
	mov.b32 	%r161, %f437;
	mov.b32 	%r162, 1;
	mov.b32 	%r183, 31;
	mov.b32 	%r184, -1;
	// begin inline asm
	shfl.sync.down.b32 %r160, %r161, %r162, %r183, %r184;
	// end inline asm
	mov.b32 	%f126, %r160;
	setp.gt.s32 	%p48, %r159, 30;
	setp.lt.f32 	%p49, %f437, %f126;
	selp.f32 	%f127, %f126, %f437, %p49;
	selp.f32 	%f128, %f437, %f127, %p48;
	mov.b32 	%r166, %f128;
	mov.b32 	%r167, 2;
	// begin inline asm
	shfl.sync.down.b32 %r165, %r166, %r167, %r183, %r184;
	// end inline asm
	mov.b32 	%f129, %r165;
	setp.gt.s32 	%p50, %r159, 29;
	setp.lt.f32 	%p51, %f128, %f129;
	selp.f32 	%f130, %f129, %f128, %p51;
	selp.f32 	%f131, %f128, %f130, %p50;
	mov.b32 	%r171, %f131;
	mov.b32 	%r172, 4;
	// begin inline asm
	shfl.sync.down.b32 %r170, %r171, %r172, %r183, %r184;
	// end inline asm
	mov.b32 	%f132, %r170;
	setp.gt.s32 	%p52, %r159, 27;
	setp.lt.f32 	%p53, %f131, %f132;
	selp.f32 	%f133, %f132, %f131, %p53;
	selp.f32 	%f134, %f131, %f133, %p52;
	mov.b32 	%r176, %f134;
	mov.b32 	%r177, 8;
	// begin inline asm
	shfl.sync.down.b32 %r175, %r176, %r177, %r183, %r184;
	// end inline asm
	mov.b32 	%f135, %r175;
	setp.gt.s32 	%p54, %r159, 23;
	setp.lt.f32 	%p55, %f134, %f135;
	selp.f32 	%f136, %f135, %f134, %p55;
	selp.f32 	%f137, %f134, %f136, %p54;
	mov.b32 	%r181, %f137;
	mov.b32 	%r182, 16;
	// begin inline asm
	shfl.sync.down.b32 %r180, %r181, %r182, %r183, %r184;
	// end inline asm
	mov.b32 	%f138, %r180;
	setp.gt.s32 	%p56, %r159, 15;
	setp.lt.f32 	%p57, %f137, %f138;
	selp.f32 	%f52, %f138, %f137, %p57;
	selp.f32 	%f438, %f137, %f52, %p56;
	setp.ne.s32 	%p58, %r159, 0;
	@%p58 bra 	$L__BB4_69;
	shr.u32 	%r185, %r76, 3;
	and.b32  	%r186, %r185, 124;
	mov.u32 	%r187, _ZZN3cub18CUB_300001_SM_10006detail6reduce18DeviceReduceKernelINS2_10policy_hubIfjN4cuda3__47maximumIvEEE10Policy1000EPfjS8_fNS5_3std3__410__identityEEEvT0_PT3_T1_NS0_13GridEvenShareISI_EET2_T4_E12temp_storage;
	add.s32 	%r188, %r187, %r186;
	st.shared.f32 	[%r188+8], %f52;
$L__BB4_69:
	bar.sync 	0;
	setp.ne.s32 	%p59, %r76, 0;
	@%p59 bra 	$L__BB4_71;
	ld.shared.f32 	%f139, [_ZZN3cub18CUB_300001_SM_10006detail6reduce18DeviceReduceKernelINS2_10policy_hubIfjN4cuda3__47maximumIvEEE10Policy1000EPfjS8_fNS5_3std3__410__identityEEEvT0_PT3_T1_NS0_13GridEvenShareISI_EET2_T4_E12temp_storage+12];
	setp.lt.f32 	%p60, %f438, %f139;
	selp.f32 	%f140, %f139, %f438, %p60;
	ld.shared.f32 	%f141, [_ZZN3cub18CUB_300001_SM_10006detail6reduce18DeviceReduceKernelINS2_10policy_hubIfjN4cuda3__47maximumIvEEE10Policy1000EPfjS8_fNS5_3std3__410__identityEEEvT0_PT3_T1_NS0_13GridEvenShareISI_EET2_T4_E12temp_storage+16];
	setp.lt.f32 	%p61, %f140, %f141;
	selp.f32 	%f142, %f141, %f140, %p61;
	ld.shared.f32 	%f143, [_ZZN3cub18CUB_300001_SM_10006detail6reduce18DeviceReduceKernelINS2_10policy_hubIfjN4cuda3__47maximumIvEEE10Policy1000EPfjS8_fNS5_3std3__410__identityEEEvT0_PT3_T1_NS0_13GridEvenShareISI_EET2_T4_E12temp_storage+20];
	setp.lt.f32 	%p62, %f142, %f143;
	selp.f32 	%f144, %f143, %f142, %p62;
	ld.shared.f32 	%f145, [_ZZN3cub18CUB_300001_SM_10006detail6reduce18DeviceReduceKernelINS2_10policy_hubIfjN4cuda3__47maximumIvEEE10Policy1000EPfjS8_fNS5_3std3__410__identityEEEvT0_PT3_T1_NS0_13GridEvenShareISI_EET2_T4_E12temp_storage+24];
	setp.lt.f32 	%p63, %f144, %f145;
	selp.f32 	%f146, %f145, %f144, %p63;
	ld.shared.f32 	%f147, [_ZZN3cub18CUB_300001_SM_10006detail6reduce18DeviceReduceKernelINS2_10policy_hubIfjN4cuda3__47maximumIvEEE10Policy1000EPfjS8_fNS5_3std3__410__identityEEEvT0_PT3_T1_NS0_13GridEvenShareISI_EET2_T4_E12temp_storage+28];
	setp.lt.f32 	%p64, %f146, %f147;
	selp.f32 	%f148, %f147, %f146, %p64;
	ld.shared.f32 	%f149, [_ZZN3cub18CUB_300001_SM_10006detail6reduce18DeviceReduceKernelINS2_10policy_hubIfjN4cuda3__47maximumIvEEE10Policy1000EPfjS8_fNS5_3std3__410__identityEEEvT0_PT3_T1_NS0_13GridEvenShareISI_EET2_T4_E12temp_storage+32];
	setp.lt.f32 	%p65, %f148, %f149;
	selp.f32 	%f150, %f149, %f148, %p65;
	ld.shared.f32 	%f151, [_ZZN3cub18CUB_300001_SM_10006detail6reduce18DeviceReduceKernelINS2_10policy_hubIfjN4cuda3__47maximumIvEEE10Policy1000EPfjS8_fNS5_3std3__410__identityEEEvT0_PT3_T1_NS0_13GridEvenShareISI_EET2_T4_E12temp_storage+36];
	setp.lt.f32 	%p66, %f150, %f151;
	selp.f32 	%f438, %f151, %f150, %p66;
$L__BB4_71:
	mov.u32 	%r443, %tid.x;
	setp.ne.s32 	%p248, %r443, 0;
	@%p248 bra 	$L__BB4_73;
	ld.param.u64 	%rd111, [_ZN3cub18CUB_300001_SM_10006detail6reduce18DeviceReduceKernelINS2_10policy_hubIfjN4cuda3__47maximumIvEEE10Policy1000EPfjS8_fNS5_3std3__410__identityEEEvT0_PT3_T1_NS0_13GridEvenShareISI_EET2_T4__param_1];
	cvta.to.global.u64 	%rd108, %rd111;
	mul.wide.u32 	%rd109, %r3, 4;
	add.s64 	%rd110, %rd108, %rd109;
	st.global.f32 	[%rd110], %f438;
$L__BB4_73:
	ret;

}
	// .globl	_ZN3cub18CUB_300001_SM_10006detail6reduce28DeviceReduceSingleTileKernelINS2_10policy_hubIfjN4cuda3__47maximumIvEEE10Policy1000EPfSB_iS8_ffNS5_3std3__410__identityEEEvT0_T1_T2_T3_T4_T6_
.visible .entry _ZN3cub18CUB_300001_SM_10006detail6reduce28DeviceReduceSingleTileKernelINS2_10policy_hubIfjN4cuda3__47maximumIvEEE10Policy1000EPfSB_iS8_ffNS5_3std3__410__identityEEEvT0_T1_T2_T3_T4_T6_(
	.param .u64 .ptr .align 1 _ZN3cub18CUB_300001_SM_10006detail6reduce28DeviceReduceSingleTileKernelINS2_10policy_hubIfjN4cuda3__47maximumIvEEE10Policy1000EPfSB_iS8_ffNS5_3std3__410__identityEEEvT0_T1_T2_T3_T4_T6__param_0,
	.param .u64 .ptr .align 1 _ZN3cub18CUB_300001_SM_10006detail6reduce28DeviceReduceSingleTileKernelINS2_10policy_hubIfjN4cuda3__47maximumIvEEE10Policy1000EPfSB_iS8_ffNS5_3std3__410__identityEEEvT0_T1_T2_T3_T4_T6__param_1,
	.param .u32 _ZN3cub18CUB_300001_SM_10006detail6reduce28DeviceReduceSingleTileKernelINS2_10policy_hubIfjN4cuda3__47maximumIvEEE10Policy1000EPfSB_iS8_ffNS5_3std3__410__identityEEEvT0_T1_T2_T3_T4_T6__param_2,
	.param .align 1 .b8 _ZN3cub18CUB_300001_SM_10006detail6reduce28DeviceReduceSingleTileKernelINS2_10policy_hubIfjN4cuda3__47maximumIvEEE10Policy1000EPfSB_iS8_ffNS5_3std3__410__identityEEEvT0_T1_T2_T3_T4_T6__param_3[1],
	.param .f32 _ZN3cub18CUB_300001_SM_10006detail6reduce28DeviceReduceSingleTileKernelINS2_10policy_hubIfjN4cuda3__47maximumIvEEE10Policy1000EPfSB_iS8_ffNS5_3std3__410__identityEEEvT0_T1_T2_T3_T4_T6__param_4,
	.param .align 1 .b8 _ZN3cub18CUB_300001_SM_10006detail6reduce28DeviceReduceSingleTileKernelINS2_10policy_hubIfjN4cuda3__47maximumIvEEE10Policy1000EPfSB_iS8_ffNS5_3std3__410__identityEEEvT0_T1_T2_T3_T4_T6__param_5[1]
)
.maxntid 256
.minnctapersm 1
{
	.reg .pred 	%p<252>;
	.reg .b32 	%r<407>;
	.reg .b32 	%f<445>;
	.reg .b64 	%rd<125>;
	// demoted variable
	.shared .align 4 .b8 _ZZN3cub18CUB_300001_SM_10006detail6reduce28DeviceReduceSingleTileKernelINS2_10policy_hubIfjN4cuda3__47maximumIvEEE10Policy1000EPfSB_iS8_ffNS5_3std3__410__identityEEEvT0_T1_T2_T3_T4_T6_E12temp_storage[44];
	ld.param.u64 	%rd16, [_ZN3cub18CUB_300001_SM_10006detail6reduce28DeviceReduceSingleTileKernelINS2_10policy_hubIfjN4cuda3__47maximumIvEEE10Policy1000EPfSB_iS8_ffNS5_3std3__410__identityEEEvT0_T1_T2_T3_T4_T6__param_0];
	ld.param.u64 	%rd17, [_ZN3cub18CUB_300001_SM_10006detail6reduce28DeviceReduceSingleTileKernelINS2_10policy_hubIfjN4cuda3__47maximumIvEEE10Policy1000EPfSB_iS8_ffNS5_3std3__410__identityEEEvT0_T1_T2_T3_T4_T6__param_1];
	ld.param.u32 	%r67, [_ZN3cub18CUB_300001_SM_10006detail6reduce28DeviceReduceSingleTileKernelINS2_10policy_hubIfjN4cuda3__47maximumIvEEE10Policy1000EPfSB_iS8_ffNS5_3std3__410__identityEEEvT0_T1_T2_T3_T4_T6__param_2];
	ld.param.f32 	%f58, [_ZN3cub18CUB_300001_SM_10006detail6reduce28DeviceReduceSingleTileKernelINS2_10policy_hubIfjN4cuda3__47maximumIvEEE10Policy1000EPfSB_iS8_ffNS5_3std3__410__identityEEEvT0_T1_T2_T3_T4_T6__param_4];
	cvta.to.global.u64 	%rd1, %rd17;
	setp.ne.s32 	%p1, %r67, 0;
	@%p1 bra 	$L__BB5_3;
	mov.u32 	%r380, %tid.x;
	setp.ne.s32 	%p251, %r380, 0;
	@%p251 bra 	$L__BB5_74;
	st.global.f32 	[%rd1], %f58;
	bra.uni 	$L__BB5_74;
$L__BB5_3:
	and.b64  	%rd18, %rd16, 15;
	setp.ne.s64 	%p2, %rd18, 0;
	@%p2 bra 	$L__BB5_38;
	setp.gt.s32 	%p126, %r67, 4095;
	@%p126 bra 	$L__BB5_22;
	mov.u32 	%r1, %tid.x;
	setp.ge.s32 	%p191, %r1, %r67;
	mov.f32 	%f423, 0f00000000;
	mov.u32 	%r384, %r1;
	@%p191 bra 	$L__BB5_7;
	mul.wide.u32 	%rd113, %r1, 4;
	add.s64 	%rd112, %rd16, %rd113;
	// begin inline asm
	ld.global.nc.u32 %r300, [%rd112];
	// end inline asm
	mov.b32 	%f423, %r300;
	add.s32 	%r384, %r1, 256;
$L__BB5_7:
	setp.ge.s32 	%p192, %r384, %r67;
	@%p192 bra 	$L__BB5_13;
	not.b32 	%r301, %r384;
	add.s32 	%r4, %r67, %r301;
	and.b32  	%r302, %r4, 768;
	setp.eq.s32 	%p193, %r302, 768;
	@%p193 bra 	$L__BB5_11;
	mul.wide.u32 	%rd114, %r384, 4;
	add.s64 	%rd121, %rd16, %rd114;
	shr.u32 	%r303, %r4, 8;
	add.s32 	%r304, %r303, 1;
	and.b32  	%r305, %r304, 3;
	neg.s32 	%r382, %r305;
$L__BB5_10:
	.pragma "nounroll";
	// begin inline asm
	ld.global.nc.u32 %r306, [%rd121];
	// end inline asm
	mov.b32 	%f336, %r306;
	setp.lt.f32 	%p194, %f423, %f336;
	selp.f32 	%f423, %f336, %f423, %p194;
	add.s32 	%r384, %r384, 256;
	add.s64 	%rd121, %rd121, 1024;
	add.s32 	%r382, %r382, 1;
	setp.ne.s32 	%p195, %r382, 0;
	@%p195 bra 	$L__BB5_10;
$L__BB5_11:
	setp.lt.u32 	%p196, %r4, 768;
	@%p196 bra 	$L__BB5_13;
$L__BB5_12:
	mul.wide.s32 	%rd120, %r384, 4;
	add.s64 	%rd116, %rd16, %rd120;
	// begin inline asm
	ld.global.nc.u32 %r307, [%rd116];
	// end inline asm
	mov.b32 	%f337, %r307;
	setp.lt.f32 	%p197, %f423, %f337;
	selp.f32 	%f338, %f337, %f423, %p197;
	add.s64 	%rd117, %rd116, 1024;
	// begin inline asm
	ld.global.nc.u32 %r308, [%rd117];
	// end inline asm
	mov.b32 	%f339, %r308;
	setp.lt.f32 	%p198, %f338, %f339;
	selp.f32 	%f340, %f339, %f338, %p198;
	add.s64 	%rd118, %rd116, 2048;
	// begin inline asm
	ld.global.nc.u32 %r309, [%rd118];
	// end inline asm
	mov.b32 	%f341, %r309;
	setp.lt.f32 	%p199, %f340, %f341;
	selp.f32 	%f342, %f341, %f340, %p199;
	add.s64 	%rd119, %rd116, 3072;
	// begin inline asm
	ld.global.nc.u32 %r310, [%rd119];
	// end inline asm
	mov.b32 	%f343, %r310;
	setp.lt.f32 	%p200, %f342, %f343;
	selp.f32 	%f423, %f343, %f342, %p200;
	add.s32 	%r384, %r384, 1024;
	setp.lt.s32 	%p201, %r384, %r67;
	@%p201 bra 	$L__BB5_12;
$L__BB5_13:
	setp.lt.s32 	%p202, %r67, 256;
	@%p202 bra 	$L__BB5_18;
	// begin inline asm
	mov.u32 %r349, %laneid;
	// end inline asm
	mov.b32 	%r351, %f423;
	mov.b32 	%r352, 1;
	mov.b32 	%r373, 31;
	mov.b32 	%r374, -1;
	// begin inline asm
	shfl.sync.down.b32 %r350, %r351, %r352, %r373, %r374;
	// end inline asm
	mov.b32 	%f391, %r350;
	setp.gt.s32 	%p230, %r349, 30;
	setp.lt.f32 	%p231, %f423, %f391;
	selp.f32 	%f392, %f391, %f423, %p231;
	selp.f32 	%f393, %f423, %f392, %p230;
	mov.b32 	%r356, %f393;
	mov.b32 	%r357, 2;
	// begin inline asm
	shfl.sync.down.b32 %r355, %r356, %r357, %r373, %r374;
	// end inline asm
	mov.b32 	%f394, %r355;
	setp.gt.s32 	%p232, %r349, 29;
	setp.lt.f32 	%p233, %f393, %f394;
	selp.f32 	%f395, %f394, %f393, %p233;
	selp.f32 	%f396, %f393, %f395, %p232;
	mov.b32 	%r361, %f396;
	mov.b32 	%r362, 4;
	// begin inline asm
	shfl.sync.down.b32 %r360, %r361, %r362, %r373, %r374;
	// end inline asm
	mov.b32 	%f397, %r360;
	setp.gt.s32 	%p234, %r349, 27;
	setp.lt.f32 	%p235, %f396, %f397;
	selp.f32 	%f398, %f397, %f396, %p235;
	selp.f32 	%f399, %f396, %f398, %p234;
	mov.b32 	%r366, %f399;
	mov.b32 	%r367, 8;
	// begin inline asm
	shfl.sync.down.b32 %r365, %r366, %r367, %r373, %r374;
	// end inline asm
	mov.b32 	%f400, %r365;
	setp.gt.s32 	%p236, %r349, 23;
	setp.lt.f32 	%p237, %f399, %f400;
	selp.f32 	%f401, %f400, %f399, %p237;
	selp.f32 	%f402, %f399, %f401, %p236;
	mov.b32 	%r371, %f402;
	mov.b32 	%r372, 16;
	// begin inline asm
	shfl.sync.down.b32 %r370, %r371, %r372, %r373, %r374;
	// end inline asm
	mov.b32 	%f403, %r370;
	setp.gt.s32 	%p238, %r349, 15;
	setp.lt.f32 	%p239, %f402, %f403;
	selp.f32 	%f10, %f403, %f402, %p239;
	selp.f32 	%f444, %f402, %f10, %p238;
	setp.ne.s32 	%p240, %r349, 0;
	@%p240 bra 	$L__BB5_16;
	shr.u32 	%r375, %r1, 3;
	and.b32  	%r376, %r375, 124;
	mov.u32 	%r377, _ZZN3cub18CUB_300001_SM_10006detail6reduce28DeviceReduceSingleTileKernelINS2_10policy_hubIfjN4cuda3__47maximumIvEEE10Policy1000EPfSB_iS8_ffNS5_3std3__410__identityEEEvT0_T1_T2_T3_T4_T6_E12temp_storage;
	add.s32 	%r378, %r377, %r376;
	st.shared.f32 	[%r378+8], %f10;
$L__BB5_16:
	bar.sync 	0;
	setp.ne.s32 	%p241, %r1, 0;
	@%p241 bra 	$L__BB5_72;
	ld.shared.f32 	%f404, [_ZZN3cub18CUB_300001_SM_10006detail6reduce28DeviceReduceSingleTileKernelINS2_10policy_hubIfjN4cuda3__47maximumIvEEE10Policy1000EPfSB_iS8_ffNS5_3std3__410__identityEEEvT0_T1_T2_T3_T4_T6_E12temp_storage+12];
	setp.lt.f32 	%p242, %f444, %f404;
	selp.f32 	%f405, %f404, %f444, %p242;
	ld.shared.f32 	%f406, [_ZZN3cub18CUB_300001_SM_10006detail6reduce28DeviceReduceSingleTileKernelINS2_10policy_hubIfjN4cuda3__47maximumIvEEE10Policy1000EPfSB_iS8_ffNS5_3std3__410__identityEEEvT0_T1_T2_T3_T4_T6_E12temp_storage+16];
	setp.lt.f32 	%p243, %f405, %f406;
	selp.f32 	%f407, %f406, %f405, %p243;
	ld.shared.f32 	%f408, [_ZZN3cub18CUB_300001_SM_10006detail6reduce28DeviceReduceSingleTileKernelINS2_10policy_hubIfjN4cuda3__47maximumIvEEE10Policy1000EPfSB_iS8_ffNS5_3std3__410__identityEEEvT0_T1_T2_T3_T4_T6_E12temp_storage+20];
	setp.lt.f32 	%p244, %f407, %f408;
	selp.f32 	%f409, %f408, %f407, %p244;
	ld.shared.f32 	%f410, [_ZZN3cub18CUB_300001_SM_10006detail6reduce28DeviceReduceSingleTileKernelINS2_10policy_hubIfjN4cuda3__47maximumIvEEE10Policy1000EPfSB_iS8_ffNS5_3std3__410__identityEEEvT0_T1_T2_T3_T4_T6_E12temp_storage+24];
	setp.lt.f32 	%p245, %f409, %f410;
	selp.f32 	%f411, %f410, %f409, %p245;
	ld.shared.f32 	%f412, [_ZZN3cub18CUB_300001_SM_10006detail6reduce28DeviceReduceSingleTileKernelINS2_10policy_hubIfjN4cuda3__47maximumIvEEE10Policy1000EPfSB_iS8_ffNS5_3std3__410__identityEEEvT0_T1_T2_T3_T4_T6_E12temp_storage+28];
	setp.lt.f32 	%p246, %f411, %f412;
	selp.f32 	%f413, %f412, %f411, %p246;
	ld.shared.f32 	%f414, [_ZZN3cub18CUB_300001_SM_10006detail6reduce28DeviceReduceSingleTileKernelINS2_10policy_hubIfjN4cuda3__47maximumIvEEE10Policy1000EPfSB_iS8_ffNS5_3std3__410__identityEEEvT0_T1_T2_T3_T4_T6_E12temp_storage+32];
	setp.lt.f32 	%p247, %f413, %f414;
	selp.f32 	%f415, %f414, %f413, %p247;
	ld.shared.f32 	%f416, [_ZZN3cub18CUB_300001_SM_10006detail6reduce28DeviceReduceSingleTileKernelINS2_10policy_hubIfjN4cuda3__47maximumIvEEE10Policy1000EPfSB_iS8_ffNS5_3std3__410__identityEEEvT0_T1_T2_T3_T4_T6_E12temp_storage+36];
	setp.lt.f32 	%p248, %f415, %f416;
	selp.f32 	%f444, %f416, %f415, %p248;
	bra.uni 	$L__BB5_72;
$L__BB5_18:
	// begin inline asm
	mov.u32 %r311, %laneid;
	// end inline asm
	and.b32  	%r337, %r1, 992;
	add.s32 	%r338, %r337, 32;
	setp.gt.s32 	%p203, %r338, %r67;
	not.b32 	%r339, %r337;
	add.s32 	%r340, %r67, %r339;
	selp.b32 	%r335, %r340, 31, %p203;
	mov.b32 	%r313, %f423;
	mov.b32 	%r314, 1;
	mov.b32 	%r336, -1;
	// begin inline asm
	shfl.sync.down.b32 %r312, %r313, %r314, %r335, %r336;
	// end inline asm
	mov.b32 	%f344, %r312;
	setp.lt.s32 	%p204, %r311, %r335;
	setp.lt.f32 	%p205, %f423, %f344;
	selp.f32 	%f345, %f344, %f423, %p205;
	selp.f32 	%f346, %f345, %f423, %p204;
	mov.b32 	%r318, %f346;
	mov.b32 	%r319, 2;
	// begin inline asm
	shfl.sync.down.b32 %r317, %r318, %r319, %r335, %r336;
	// end inline asm
	mov.b32 	%f347, %r317;
	add.s32 	%r341, %r311, 2;
	setp.gt.s32 	%p206, %r341, %r335;
	setp.lt.f32 	%p207, %f346, %f347;
	selp.f32 	%f348, %f347, %f346, %p207;
	selp.f32 	%f349, %f346, %f348, %p206;
	mov.b32 	%r323, %f349;
	mov.b32 	%r324, 4;
	// begin inline asm
	shfl.sync.down.b32 %r322, %r323, %r324, %r335, %r336;
	// end inline asm
	mov.b32 	%f350, %r322;
	add.s32 	%r342, %r311, 4;
	setp.gt.s32 	%p208, %r342, %r335;
	setp.lt.f32 	%p209, %f349, %f350;
	selp.f32 	%f351, %f350, %f349, %p209;
	selp.f32 	%f352, %f349, %f351, %p208;
	mov.b32 	%r328, %f352;
	mov.b32 	%r329, 8;
	// begin inline asm
	shfl.sync.down.b32 %r327, %r328, %r329, %r335, %r336;
	// end inline asm
	mov.b32 	%f353, %r327;
	add.s32 	%r343, %r311, 8;
	setp.gt.s32 	%p210, %r343, %r335;
	setp.lt.f32 	%p211, %f352, %f353;
	selp.f32 	%f354, %f353, %f352, %p211;
	selp.f32 	%f355, %f352, %f354, %p210;
	mov.b32 	%r333, %f355;
	mov.b32 	%r334, 16;
	// begin inline asm
	shfl.sync.down.b32 %r332, %r333, %r334, %r335, %r336;
	// end inline asm
	mov.b32 	%f356, %r332;
	add.s32 	%r344, %r311, 16;
	setp.gt.s32 	%p212, %r344, %r335;
	setp.lt.f32 	%p213, %f355, %f356;
	selp.f32 	%f357, %f356, %f355, %p213;
	selp.f32 	%f444, %f355, %f357, %p212;
	setp.ne.s32 	%p214, %r311, 0;
	@%p214 bra 	$L__BB5_20;
	shr.u32 	%r345, %r1, 3;
	and.b32  	%r346, %r345, 124;
	mov.u32 	%r347, _ZZN3cub18CUB_300001_SM_10006detail6reduce28DeviceReduceSingleTileKernelINS2_10policy_hubIfjN4cuda3__47maximumIvEEE10Policy1000EPfSB_iS8_ffNS5_3std3__410__identityEEEvT0_T1_T2_T3_T4_T6_E12temp_storage;
	add.s32 	%r348, %r347, %r346;
	st.shared.f32 	[%r348+8], %f444;
$L__BB5_20:
	bar.sync 	0;
	setp.ne.s32 	%p215, %r1, 0;
	@%p215 bra 	$L__BB5_72;
	setp.gt.s32 	%p216, %r67, 32;
	ld.shared.f32 	%f358, [_ZZN3cub18CUB_300001_SM_10006detail6reduce28DeviceReduceSingleTileKernelINS2_10policy_hubIfjN4cuda3__47maximumIvEEE10Policy1000EPfSB_iS8_ffNS5_3std3__410__identityEEEvT0_T1_T2_T3_T4_T6_E12temp_storage+12];
	setp.lt.f32 	%p217, %f444, %f358;
	selp.f32 	%f360, %f358, %f444, %p217;
	selp.f32 	%f361, %f360, %f444, %p216;
	setp.gt.s32 	%p218, %r67, 64;
	ld.shared.f32 	%f363, [_ZZN3cub18CUB_300001_SM_10006detail6reduce28DeviceReduceSingleTileKernelINS2_10policy_hubIfjN4cuda3__47maximumIvEEE10Policy1000EPfSB_iS8_ffNS5_3std3__410__identityEEEvT0_T1_T2_T3_T4_T6_E12temp_storage+16];
	setp.lt.f32 	%p219, %f361, %f363;
	selp.f32 	%f365, %f363, %f361, %p219;
	selp.f32 	%f366, %f365, %f361, %p218;
	setp.gt.s32 	%p220, %r67, 96;
	ld.shared.f32 	%f368, [_ZZN3cub18CUB_300001_SM_10006detail6reduce28DeviceReduceSingleTileKernelINS2_10policy_hubIfjN4cuda3__47maximumIvEEE10Policy1000EPfSB_iS8_ffNS5_3std3__410__identityEEEvT0_T1_T2_T3_T4_T6_E12temp_storage+20];
	setp.lt.f32 	%p221, %f366, %f368;
	selp.f32 	%f370, %f368, %f366, %p221;
	selp.f32 	%f371, %f370, %f366, %p220;
	setp.gt.s32 	%p222, %r67, 128;
	ld.shared.f32 	%f373, [_ZZN3cub18CUB_300001_SM_10006detail6reduce28DeviceReduceSingleTileKernelINS2_10policy_hubIfjN4cuda3__47maximumIvEEE10Policy1000EPfSB_iS8_ffNS5_3std3__410__identityEEEvT0_T1_T2_T3_T4_T6_E12temp_storage+24];
	setp.lt.f32 	%p223, %f371, %f373;
	selp.f32 	%f375, %f373, %f371, %p223;
	selp.f32 	%f376, %f375, %f371, %p222;
	setp.gt.s32 	%p224, %r67, 160;
	ld.shared.f32 	%f378, [_ZZN3cub18CUB_300001_SM_10006detail6reduce28DeviceReduceSingleTileKernelINS2_10policy_hubIfjN4cuda3__47maximumIvEEE10Policy1000EPfSB_iS8_ffNS5_3std3__410__identityEEEvT0_T1_T2_T3_T4_T6_E12temp_storage+28];
	setp.lt.f32 	%p225, %f376, %f378;
	selp.f32 	%f380, %f378, %f376, %p225;
	selp.f32 	%f381, %f380, %f376, %p224;
	setp.gt.s32 	%p226, %r67, 192;
	ld.shared.f32 	%f383, [_ZZN3cub18CUB_300001_SM_10006detail6reduce28DeviceReduceSingleTileKernelINS2_10policy_hubIfjN4cuda3__47maximumIvEEE10Policy1000EPfSB_iS8_ffNS5_3std3__410__identityEEEvT0_T1_T2_T3_T4_T6_E12temp_storage+32];
	setp.lt.f32 	%p227, %f381, %f383;
	selp.f32 	%f385, %f383, %f381, %p227;
	selp.f32 	%f386, %f385, %f381, %p226;
	setp.gt.s32 	%p228, %r67, 224;
	ld.shared.f32 	%f388, [_ZZN3cub18CUB_300001_SM_10006detail6reduce28DeviceReduceSingleTileKernelINS2_10policy_hubIfjN4cuda3__47maximumIvEEE10Policy1000EPfSB_iS8_ffNS5_3std3__410__identityEEEvT0_T1_T2_T3_T4_T6_E12temp_storage+36];
	setp.lt.f32 	%p229, %f386, %f388;
	selp.f32 	%f390, %f388, %f386, %p229;
	selp.f32 	%f444, %f390, %f386, %p228;
	bra.uni 	$L__BB5_72;
$L__BB5_22:
	mov.u32 	%r13, %tid.x;
	shl.b32 	%r224, %r13, 2;
	mul.wide.u32 	%rd86, %r224, 4;
	add.s64 	%rd76, %rd16, %rd86;
	// begin inline asm
	ld.global.nc.v2.u64 {%rd74, %rd75}, [%rd76];
	// end inline asm
	mov.b64 	{%r225, %r226}, %rd75;
	mov.b64 	{%r227, %r228}, %rd74;
	mov.b32 	%f238, %r228;
	mov.b32 	%f239, %r227;
	mov.b32 	%f240, %r226;
	mov.b32 	%f241, %r225;
	add.s64 	%rd79, %rd76, 4096;
	// begin inline asm
	ld.global.nc.v2.u64 {%rd77, %rd78}, [%rd79];
	// end inline asm
	mov.b64 	{%r229, %r230}, %rd78;
	mov.b64 	{%r231, %r232}, %rd77;
	mov.b32 	%f242, %r232;
	mov.b32 	%f243, %r231;
	mov.b32 	%f244, %r230;
	mov.b32 	%f245, %r229;
	add.s64 	%rd82, %rd76, 8192;
	// begin inline asm
	ld.global.nc.v2.u64 {%rd80, %rd81}, [%rd82];
	// end inline asm
	mov.b64 	{%r233, %r234}, %rd81;
	mov.b64 	{%r235, %r236}, %rd80;
	mov.b32 	%f246, %r236;
	mov.b32 	%f247, %r235;
	mov.b32 	%f248, %r234;
	mov.b32 	%f249, %r233;
	add.s64 	%rd85, %rd76, 12288;
	// begin inline asm
	ld.global.nc.v2.u64 {%rd83, %rd84}, [%rd85];
	// end inline asm
	mov.b64 	{%r237, %r238}, %rd84;
	mov.b64 	{%r239, %r240}, %rd83;
	mov.b32 	%f250, %r240;
	mov.b32 	%f251, %r239;
	mov.b32 	%f252, %r238;
	mov.b32 	%f253, %r237;
	setp.lt.f32 	%p127, %f239, %f238;
	selp.f32 	%f254, %f238, %f239, %p127;
	setp.lt.f32 	%p128, %f241, %f240;
	selp.f32 	%f255, %f240, %f241, %p128;
	setp.lt.f32 	%p129, %f243, %f242;
	selp.f32 	%f256, %f242, %f243, %p129;
	setp.lt.f32 	%p130, %f245, %f244;
	selp.f32 	%f257, %f244, %f245, %p130;
	setp.lt.f32 	%p131, %f247, %f246;
	selp.f32 	%f258, %f246, %f247, %p131;
	setp.lt.f32 	%p132, %f249, %f248;
	selp.f32 	%f259, %f248, %f249, %p132;
	setp.lt.f32 	%p133, %f251, %f250;
	selp.f32 	%f260, %f250, %f251, %p133;
	setp.lt.f32 	%p134, %f253, %f252;
	selp.f32 	%f261, %f252, %f253, %p134;
	setp.lt.f32 	%p135, %f254, %f255;
	selp.f32 	%f262, %f255, %f254, %p135;
	setp.lt.f32 	%p136, %f256, %f257;
	selp.f32 	%f263, %f257, %f256, %p136;
	setp.lt.f32 	%p137, %f258, %f259;
	selp.f32 	%f264, %f259, %f258, %p137;
	setp.lt.f32 	%p138, %f260, %f261;
	selp.f32 	%f265, %f261, %f260, %p138;
	setp.lt.f32 	%p139, %f262, %f263;
	selp.f32 	%f266, %f263, %f262, %p139;
	setp.lt.f32 	%p140, %f264, %f265;
	selp.f32 	%f267, %f265, %f264, %p140;
	setp.lt.f32 	%p141, %f266, %f267;
	selp.f32 	%f430, %f267, %f266, %p141;
	setp.lt.u32 	%p142, %r67, 8192;
	mov.b32 	%r387, 4096;
	@%p142 bra 	$L__BB5_26;
	add.s32 	%r14, %r67, -4096;
	mov.b32 	%r387, 4096;
$L__BB5_24:
	mul.wide.s32 	%rd99, %r387, 4;
	add.s64 	%rd89, %rd76, %rd99;
	// begin inline asm
	ld.global.nc.v2.u64 {%rd87, %rd88}, [%rd89];
	// end inline asm
	mov.b64 	{%r242, %r243}, %rd88;
	mov.b64 	{%r244, %r245}, %rd87;
	mov.b32 	%f268, %r245;
	mov.b32 	%f269, %r244;
	mov.b32 	%f270, %r243;
	mov.b32 	%f271, %r242;
	add.s64 	%rd92, %rd89, 4096;
	// begin inline asm
	ld.global.nc.v2.u64 {%rd90, %rd91}, [%rd92];
	// end inline asm
	mov.b64 	{%r246, %r247}, %rd91;
	mov.b64 	{%r248, %r249}, %rd90;
	mov.b32 	%f272, %r249;
	mov.b32 	%f273, %r248;
	mov.b32 	%f274, %r247;
	mov.b32 	%f275, %r246;
	add.s64 	%rd95, %rd89, 8192;
	// begin inline asm
	ld.global.nc.v2.u64 {%rd93, %rd94}, [%rd95];
	// end inline asm
	mov.b64 	{%r250, %r251}, %rd94;
	mov.b64 	{%r252, %r253}, %rd93;
	mov.b32 	%f276, %r253;
	mov.b32 	%f277, %r252;
	mov.b32 	%f278, %r251;
	mov.b32 	%f279, %r250;
	add.s64 	%rd98, %rd89, 12288;
	// begin inline asm
	ld.global.nc.v2.u64 {%rd96, %rd97}, [%rd98];
	// end inline asm
	mov.b64 	{%r254, %r255}, %rd97;
	mov.b64 	{%r256, %r257}, %rd96;
	mov.b32 	%f280, %r257;
	mov.b32 	%f281, %r256;
	mov.b32 	%f282, %r255;
	mov.b32 	%f283, %r254;
	setp.lt.f32 	%p143, %f430, %f269;
	selp.f32 	%f284, %f269, %f430, %p143;
	setp.lt.f32 	%p144, %f268, %f271;
	selp.f32 	%f285, %f271, %f268, %p144;
	setp.lt.f32 	%p145, %f270, %f273;
	selp.f32 	%f286, %f273, %f270, %p145;
	setp.lt.f32 	%p146, %f272, %f275;
	selp.f32 	%f287, %f275, %f272, %p146;
	setp.lt.f32 	%p147, %f274, %f277;
	selp.f32 	%f288, %f277, %f274, %p147;
	setp.lt.f32 	%p148, %f276, %f279;
	selp.f32 	%f289, %f279, %f276, %p148;
	setp.lt.f32 	%p149, %f278, %f281;
	selp.f32 	%f290, %f281, %f278, %p149;
	setp.lt.f32 	%p150, %f280, %f283;
	selp.f32 	%f291, %f283, %f280, %p150;
	setp.lt.f32 	%p151, %f284, %f285;
	selp.f32 	%f292, %f285, %f284, %p151;
	setp.lt.f32 	%p152, %f286, %f287;
	selp.f32 	%f293, %f287, %f286, %p152;
	setp.lt.f32 	%p153, %f288, %f289;
	selp.f32 	%f294, %f289, %f288, %p153;
	setp.lt.f32 	%p154, %f290, %f291;
	selp.f32 	%f295, %f291, %f290, %p154;
	setp.lt.f32 	%p155, %f292, %f293;
	selp.f32 	%f296, %f293, %f292, %p155;
	setp.lt.f32 	%p156, %f294, %f295;
	selp.f32 	%f297, %f295, %f294, %p156;
	setp.lt.f32 	%p157, %f296, %f297;
	selp.f32 	%f298, %f297, %f296, %p157;
	setp.lt.f32 	%p158, %f298, %f282;
	selp.f32 	%f430, %f282, %f298, %p158;
	sub.s32 	%r258, %r67, %r387;
	setp.lt.s32 	%p159, %r258, 4096;
	@%p159 bra 	$L__BB5_34;
	add.s32 	%r387, %r387, 4096;
	setp.le.s32 	%p160, %r387, %r14;
	@%p160 bra 	$L__BB5_24;
$L__BB5_26:
	setp.le.s32 	%p161, %r67, %r387;
	@%p161 bra 	$L__BB5_34;
	sub.s32 	%r18, %r67, %r387;
	setp.ge.s32 	%p162, %r13, %r18;
	@%p162 bra 	$L__BB5_34;
	not.b32 	%r259, %r13;
	add.s32 	%r260, %r67, %r259;
	sub.s32 	%r19, %r260, %r387;
	and.b32  	%r261, %r19, 768;
	setp.eq.s32 	%p163, %r261, 768;
	mov.u32 	%r391, %r13;
	@%p163 bra 	$L__BB5_31;
	add.s32 	%r389, %r13, %r387;
	shr.u32 	%r262, %r19, 8;
	add.s32 	%r263, %r262, 1;
	and.b32  	%r264, %r263, 3;
	neg.s32 	%r388, %r264;
	mov.u32 	%r391, %r13;
$L__BB5_30:
	.pragma "nounroll";
	mul.wide.u32 	%rd101, %r389, 4;
	add.s64 	%rd100, %rd16, %rd101;
	// begin inline asm
	ld.global.nc.u32 %r265, [%rd100];
	// end inline asm
	mov.b32 	%f300, %r265;
	setp.lt.f32 	%p164, %f430, %f300;
	selp.f32 	%f430, %f300, %f430, %p164;
	add.s32 	%r391, %r391, 256;
	add.s32 	%r389, %r389, 256;
	add.s32 	%r388, %r388, 1;
	setp.ne.s32 	%p165, %r388, 0;
	@%p165 bra 	$L__BB5_30;
$L__BB5_31:
	setp.lt.u32 	%p166, %r19, 768;
	@%p166 bra 	$L__BB5_34;
	cvt.u64.u32 	%rd102, %r391;
	cvt.u64.u32 	%rd103, %r387;
	add.s64 	%rd104, %rd102, %rd103;
	shl.b64 	%rd105, %rd104, 2;
	add.s64 	%rd106, %rd105, %rd16;
	add.s64 	%rd122, %rd106, 2048;
	add.s32 	%r392, %r391, %r387;
$L__BB5_33:
	mul.wide.u32 	%rd111, %r392, 4;
	add.s64 	%rd107, %rd16, %rd111;
	// begin inline asm
	ld.global.nc.u32 %r266, [%rd107];
	// end inline asm
	mov.b32 	%f301, %r266;
	setp.lt.f32 	%p167, %f430, %f301;
	selp.f32 	%f302, %f301, %f430, %p167;
	add.s64 	%rd108, %rd122, -1024;
	// begin inline asm
	ld.global.nc.u32 %r267, [%rd108];
	// end inline asm
	mov.b32 	%f303, %r267;
	setp.lt.f32 	%p168, %f302, %f303;
	selp.f32 	%f304, %f303, %f302, %p168;
	// begin inline asm
	ld.global.nc.u32 %r268, [%rd122];
	// end inline asm
	mov.b32 	%f305, %r268;
	setp.lt.f32 	%p169, %f304, %f305;
	selp.f32 	%f306, %f305, %f304, %p169;
	add.s64 	%rd110, %rd122, 1024;
	// begin inline asm
	ld.global.nc.u32 %r269, [%rd110];
	// end inline asm
	mov.b32 	%f307, %r269;
	setp.lt.f32 	%p170, %f306, %f307;
	selp.f32 	%f430, %f307, %f306, %p170;
	add.s32 	%r391, %r391, 1024;
	add.s64 	%rd122, %rd122, 4096;
	add.s32 	%r392, %r392, 1024;
	setp.lt.s32 	%p171, %r391, %r18;
	@%p171 bra 	$L__BB5_33;
$L__BB5_34:
	// begin inline asm
	mov.u32 %r270, %laneid;
	// end inline asm
	mov.b32 	%r272, %f430;
	mov.b32 	%r273, 1;
	mov.b32 	%r294, 31;
	mov.b32 	%r295, -1;
	// begin inline asm
	shfl.sync.down.b32 %r271, %r272, %r273, %r294, %r295;
	// end inline asm
	mov.b32 	%f308, %r271;
	setp.gt.s32 	%p172, %r270, 30;
	setp.lt.f32 	%p173, %f430, %f308;
	selp.f32 	%f309, %f308, %f430, %p173;
	selp.f32 	%f310, %f430, %f309, %p172;
	mov.b32 	%r277, %f310;
	mov.b32 	%r278, 2;
	// begin inline asm
	shfl.sync.down.b32 %r276, %r277, %r278, %r294, %r295;
	// end inline asm
	mov.b32 	%f311, %r276;
	setp.gt.s32 	%p174, %r270, 29;
	setp.lt.f32 	%p175, %f310, %f311;
	selp.f32 	%f312, %f311, %f310, %p175;
	selp.f32 	%f313, %f310, %f312, %p174;
	mov.b32 	%r282, %f313;
	mov.b32 	%r283, 4;
	// begin inline asm
	shfl.sync.down.b32 %r281, %r282, %r283, %r294, %r295;
	// end inline asm
	mov.b32 	%f314, %r281;
	setp.gt.s32 	%p176, %r270, 27;
	setp.lt.f32 	%p177, %f313, %f314;
	selp.f32 	%f315, %f314, %f313, %p177;
	selp.f32 	%f316, %f313, %f315, %p176;
	mov.b32 	%r287, %f316;
	mov.b32 	%r288, 8;
	// begin inline asm
	shfl.sync.down.b32 %r286, %r287, %r288, %r294, %r295;
	// end inline asm
	mov.b32 	%f317, %r286;
	setp.gt.s32 	%p178, %r270, 23;
	setp.lt.f32 	%p179, %f316, %f317;
	selp.f32 	%f318, %f317, %f316, %p179;
	selp.f32 	%f319, %f316, %f318, %p178;
	mov.b32 	%r292, %f319;
	mov.b32 	%r293, 16;
	// begin inline asm
	shfl.sync.down.b32 %r291, %r292, %r293, %r294, %r295;
	// end inline asm
	mov.b32 	%f320, %r291;
	setp.gt.s32 	%p180, %r270, 15;
	setp.lt.f32 	%p181, %f319, %f320;
	selp.f32 	%f26, %f320, %f319, %p181;
	selp.f32 	%f444, %f319, %f26, %p180;
	setp.ne.s32 	%p182, %r270, 0;
	@%p182 bra 	$L__BB5_36;
	shr.u32 	%r296, %r13, 3;
	and.b32  	%r297, %r296, 124;
	mov.u32 	%r298, _ZZN3cub18CUB_300001_SM_10006detail6reduce28DeviceReduceSingleTileKernelINS2_10policy_hubIfjN4cuda3__47maximumIvEEE10Policy1000EPfSB_iS8_ffNS5_3std3__410__identityEEEvT0_T1_T2_T3_T4_T6_E12temp_storage;
	add.s32 	%r299, %r298, %r297;
	st.shared.f32 	[%r299+8], %f26;
$L__BB5_36:
	bar.sync 	0;
	setp.ne.s32 	%p183, %r13, 0;
	@%p183 bra 	$L__BB5_72;
	ld.shared.f32 	%f321, [_ZZN3cub18CUB_300001_SM_10006detail6reduce28DeviceReduceSingleTileKernelINS2_10policy_hubIfjN4cuda3__47maximumIvEEE10Policy1000EPfSB_iS8_ffNS5_3std3__410__identityEEEvT0_T1_T2_T3_T4_T6_E12temp_storage+12];
	setp.lt.f32 	%p184, %f444, %f321;
	selp.f32 	%f322, %f321, %f444, %p184;
	ld.shared.f32 	%f323, [_ZZN3cub18CUB_300001_SM_10006detail6reduce28DeviceReduceSingleTileKernelINS2_10policy_hubIfjN4cuda3__47maximumIvEEE10Policy1000EPfSB_iS8_ffNS5_3std3__410__identityEEEvT0_T1_T2_T3_T4_T6_E12temp_storage+16];
	setp.lt.f32 	%p185, %f322, %f323;
	selp.f32 	%f324, %f323, %f322, %p185;
	ld.shared.f32 	%f325, [_ZZN3cub18CUB_300001_SM_10006detail6reduce28DeviceReduceSingleTileKernelINS2_10policy_hubIfjN4cuda3__47maximumIvEEE10Policy1000EPfSB_iS8_ffNS5_3std3__410__identityEEEvT0_T1_T2_T3_T4_T6_E12temp_storage+20];
	setp.lt.f32 	%p186, %f324, %f325;
	selp.f32 	%f326, %f325, %f324, %p186;
	ld.shared.f32 	%f327, [_ZZN3cub18CUB_300001_SM_10006detail6reduce28DeviceReduceSingleTileKernelINS2_10policy_hubIfjN4cuda3__47maximumIvEEE10Policy1000EPfSB_iS8_ffNS5_3std3__410__identityEEEvT0_T1_T2_T3_T4_T6_E12temp_storage+24];
	setp.lt.f32 	%p187, %f326, %f327;
	selp.f32 	%f328, %f327, %f326, %p187;
	ld.shared.f32 	%f329, [_ZZN3cub18CUB_300001_SM_10006detail6reduce28DeviceReduceSingleTileKernelINS2_10policy_hubIfjN4cuda3__47maximumIvEEE10Policy1000EPfSB_iS8_ffNS5_3std3__410__identityEEEvT0_T1_T2_T3_T4_T6_E12temp_storage+28];
	setp.lt.f32 	%p188, %f328, %f329;
	selp.f32 	%f330, %f329, %f328, %p188;
	ld.shared.f32 	%f331, [_ZZN3cub18CUB_300001_SM_10006detail6reduce28DeviceReduceSingleTileKernelINS2_10policy_hubIfjN4cuda3__47maximumIvEEE10Policy1000EPfSB_iS8_ffNS5_3std3__410__identityEEEvT0_T1_T2_T3_T4_T6_E12temp_storage+32];
	setp.lt.f32 	%p189, %f330, %f331;
	selp.f32 	%f332, %f331, %f330, %p189;
	ld.shared.f32 	%f333, [_ZZN3cub18CUB_300001_SM_10006detail6reduce28DeviceReduceSingleTileKernelINS2_10policy_hubIfjN4cuda3__47maximumIvEEE10Policy1000EPfSB_iS8_ffNS5_3std3__410__identityEEEvT0_T1_T2_T3_T4_T6_E12temp_storage+36];
	setp.lt.f32 	%p190, %f332, %f333;
	selp.f32 	%f444, %f333, %f332, %p190;
	bra.uni 	$L__BB5_72;
$L__BB5_38:
	setp.gt.s32 	%p3, %r67, 4095;
	@%p3 bra 	$L__BB5_56;
	mov.u32 	%r34, %tid.x;
	setp.ge.s32 	%p68, %r34, %r67;
	mov.f32 	%f436, 0f00000000;
	mov.u32 	%r397, %r34;
	@%p68 bra 	$L__BB5_41;
	mul.wide.u32 	%rd66, %r34, 4;
	add.s64 	%rd65, %rd16, %rd66;
	// begin inline asm
	ld.global.nc.u32 %r144, [%rd65];
	// end inline asm
	mov.b32 	%f436, %r144;
	add.s32 	%r397, %r34, 256;
$L__BB5_41:
	setp.ge.s32 	%p69, %r397, %r67;
	@%p69 bra 	$L__BB5_47;
	not.b32 	%r145, %r397;
	add.s32 	%r37, %r67, %r145;
	and.b32  	%r146, %r37, 768;
	setp.eq.s32 	%p70, %r146, 768;
	@%p70 bra 	$L__BB5_45;
	mul.wide.u32 	%rd67, %r397, 4;
	add.s64 	%rd123, %rd16, %rd67;
	shr.u32 	%r147, %r37, 8;
	add.s32 	%r148, %r147, 1;
	and.b32  	%r149, %r148, 3;
	neg.s32 	%r395, %r149;
$L__BB5_44:
	.pragma "nounroll";
	// begin inline asm
	ld.global.nc.u32 %r150, [%rd123];
	// end inline asm
	mov.b32 	%f157, %r150;
	setp.lt.f32 	%p71, %f436, %f157;
	selp.f32 	%f436, %f157, %f436, %p71;
	add.s32 	%r397, %r397, 256;
	add.s64 	%rd123, %rd123, 1024;
	add.s32 	%r395, %r395, 1;
	setp.ne.s32 	%p72, %r395, 0;
	@%p72 bra 	$L__BB5_44;
$L__BB5_45:
	setp.lt.u32 	%p73, %r37, 768;
	@%p73 bra 	$L__BB5_47;
$L__BB5_46:
	mul.wide.s32 	%rd73, %r397, 4;
	add.s64 	%rd69, %rd16, %rd73;
	// begin inline asm
	ld.global.nc.u32 %r151, [%rd69];
	// end inline asm
	mov.b32 	%f158, %r151;
	setp.lt.f32 	%p74, %f436, %f158;
	selp.f32 	%f159, %f158, %f436, %p74;
	add.s64 	%rd70, %rd69, 1024;
	// begin inline asm
	ld.global.nc.u32 %r152, [%rd70];
	// end inline asm
	mov.b32 	%f160, %r152;
	setp.lt.f32 	%p75, %f159, %f160;
	selp.f32 	%f161, %f160, %f159, %p75;
	add.s64 	%rd71, %rd69, 2048;
	// begin inline asm
	ld.global.nc.u32 %r153, [%rd71];
	// end inline asm
	mov.b32 	%f162, %r153;
	setp.lt.f32 	%p76, %f161, %f162;
	selp.f32 	%f163, %f162, %f161, %p76;
	add.s64 	%rd72, %rd69, 3072;
	// begin inline asm
	ld.global.nc.u32 %r154, [%rd72];
	// end inline asm
	mov.b32 	%f164, %r154;
	setp.lt.f32 	%p77, %f163, %f164;
	selp.f32 	%f436, %f164, %f163, %p77;
	add.s32 	%r397, %r397, 1024;
	setp.lt.s32 	%p78, %r397, %r67;
	@%p78 bra 	$L__BB5_46;
$L__BB5_47:
	setp.lt.s32 	%p79, %r67, 256;
	@%p79 bra 	$L__BB5_52;
	// begin inline asm
	mov.u32 %r193, %laneid;
	// end inline asm
	mov.b32 	%r195, %f436;
	mov.b32 	%r196, 1;
	mov.b32 	%r217, 31;
	mov.b32 	%r218, -1;
	// begin inline asm
	shfl.sync.down.b32 %r194, %r195, %r196, %r217, %r218;
	// end inline asm
	mov.b32 	%f212, %r194;
	setp.gt.s32 	%p107, %r193, 30;
	setp.lt.f32 	%p108, %f436, %f212;
	selp.f32 	%f213, %f212, %f436, %p108;
	selp.f32 	%f214, %f436, %f213, %p107;
	mov.b32 	%r200, %f214;
	mov.b32 	%r201, 2;
	// begin inline asm
	shfl.sync.down.b32 %r199, %r200, %r201, %r217, %r218;
	// end inline asm
	mov.b32 	%f215, %r199;
	setp.gt.s32 	%p109, %r193, 29;
	setp.lt.f32 	%p110, %f214, %f215;
	selp.f32 	%f216, %f215, %f214, %p110;
	selp.f32 	%f217, %f214, %f216, %p109;
	mov.b32 	%r205, %f217;
	mov.b32 	%r206, 4;
	// begin inline asm
	shfl.sync.down.b32 %r204, %r205, %r206, %r217, %r218;
	// end inline asm
	mov.b32 	%f218, %r204;
	setp.gt.s32 	%p111, %r193, 27;
	setp.lt.f32 	%p112, %f217, %f218;
	selp.f32 	%f219, %f218, %f217, %p112;
	selp.f32 	%f220, %f217, %f219, %p111;
	mov.b32 	%r210, %f220;
	mov.b32 	%r211, 8;
	// begin inline asm
	shfl.sync.down.b32 %r209, %r210, %r211, %r217, %r218;
	// end inline asm
	mov.b32 	%f221, %r209;
	setp.gt.s32 	%p113, %r193, 23;
	setp.lt.f32 	%p114, %f220, %f221;
	selp.f32 	%f222, %f221, %f220, %p114;
	selp.f32 	%f223, %f220, %f222, %p113;
	mov.b32 	%r215, %f223;
	mov.b32 	%r216, 16;
	// begin inline asm
	shfl.sync.down.b32 %r214, %r215, %r216, %r217, %r218;
	// end inline asm
	mov.b32 	%f224, %r214;
	setp.gt.s32 	%p115, %r193, 15;
	setp.lt.f32 	%p116, %f223, %f224;
	selp.f32 	%f38, %f224, %f223, %p116;
	selp.f32 	%f444, %f223, %f38, %p115;
	setp.ne.s32 	%p117, %r193, 0;
	@%p117 bra 	$L__BB5_50;
	shr.u32 	%r219, %r34, 3;
	and.b32  	%r220, %r219, 124;
	mov.u32 	%r221, _ZZN3cub18CUB_300001_SM_10006detail6reduce28DeviceReduceSingleTileKernelINS2_10policy_hubIfjN4cuda3__47maximumIvEEE10Policy1000EPfSB_iS8_ffNS5_3std3__410__identityEEEvT0_T1_T2_T3_T4_T6_E12temp_storage;
	add.s32 	%r222, %r221, %r220;
	st.shared.f32 	[%r222+8], %f38;
$L__BB5_50:
	bar.sync 	0;
	setp.ne.s32 	%p118, %r34, 0;
	@%p118 bra 	$L__BB5_72;
	ld.shared.f32 	%f225, [_ZZN3cub18CUB_300001_SM_10006detail6reduce28DeviceReduceSingleTileKernelINS2_10policy_hubIfjN4cuda3__47maximumIvEEE10Policy1000EPfSB_iS8_ffNS5_3std3__410__identityEEEvT0_T1_T2_T3_T4_T6_E12temp_storage+12];
	setp.lt.f32 	%p119, %f444, %f225;
	selp.f32 	%f226, %f225, %f444, %p119;
	ld.shared.f32 	%f227, [_ZZN3cub18CUB_300001_SM_10006detail6reduce28DeviceReduceSingleTileKernelINS2_10policy_hubIfjN4cuda3__47maximumIvEEE10Policy1000EPfSB_iS8_ffNS5_3std3__410__identityEEEvT0_T1_T2_T3_T4_T6_E12temp_storage+16];
	setp.lt.f32 	%p120, %f226, %f227;
	selp.f32 	%f228, %f227, %f226, %p120;
	ld.shared.f32 	%f229, [_ZZN3cub18CUB_300001_SM_10006detail6reduce28DeviceReduceSingleTileKernelINS2_10policy_hubIfjN4cuda3__47maximumIvEEE10Policy1000EPfSB_iS8_ffNS5_3std3__410__identityEEEvT0_T1_T2_T3_T4_T6_E12temp_storage+20];
	setp.lt.f32 	%p121, %f228, %f229;
	selp.f32 	%f230, %f229, %f228, %p121;
	ld.shared.f32 	%f231, [_ZZN3cub18CUB_300001_SM_10006detail6reduce28DeviceReduceSingleTileKernelINS2_10policy_hubIfjN4cuda3__47maximumIvEEE10Policy1000EPfSB_iS8_ffNS5_3std3__410__identityEEEvT0_T1_T2_T3_T4_T6_E12temp_storage+24];
	setp.lt.f32 	%p122, %f230, %f231;
	selp.f32 	%f232, %f231, %f230, %p122;
	ld.shared.f32 	%f233, [_ZZN3cub18CUB_300001_SM_10006detail6reduce28DeviceReduceSingleTileKernelINS2_10policy_hubIfjN4cuda3__47maximumIvEEE10Policy1000EPfSB_iS8_ffNS5_3std3__410__identityEEEvT0_T1_T2_T3_T4_T6_E12temp_storage+28];
	setp.lt.f32 	%p123, %f232, %f233;
	selp.f32 	%f234, %f233, %f232, %p123;
	ld.shared.f32 	%f235, [_ZZN3cub18CUB_300001_SM_10006detail6reduce28DeviceReduceSingleTileKernelINS2_10policy_hubIfjN4cuda3__47maximumIvEEE10Policy1000EPfSB_iS8_ffNS5_3std3__410__identityEEEvT0_T1_T2_T3_T4_T6_E12temp_storage+32];
	setp.lt.f32 	%p124, %f234, %f235;
	selp.f32 	%f236, %f235, %f234, %p124;
	ld.shared.f32 	%f237, [_ZZN3cub18CUB_300001_SM_10006detail6reduce28DeviceReduceSingleTileKernelINS2_10policy_hubIfjN4cuda3__47maximumIvEEE10Policy1000EPfSB_iS8_ffNS5_3std3__410__identityEEEvT0_T1_T2_T3_T4_T6_E12temp_storage+36];
	setp.lt.f32 	%p125, %f236, %f237;
	selp.f32 	%f444, %f237, %f236, %p125;
	bra.uni 	$L__BB5_72;
$L__BB5_52:
	// begin inline asm
	mov.u32 %r155, %laneid;
	// end inline asm
	and.b32  	%r181, %r34, 992;
	add.s32 	%r182, %r181, 32;
	setp.gt.s32 	%p80, %r182, %r67;
	not.b32 	%r183, %r181;
	add.s32 	%r184, %r67, %r183;
	selp.b32 	%r179, %r184, 31, %p80;
	mov.b32 	%r157, %f436;
	mov.b32 	%r158, 1;
	mov.b32 	%r180, -1;
	// begin inline asm
	shfl.sync.down.b32 %r156, %r157, %r158, %r179, %r180;
	// end inline asm
	mov.b32 	%f165, %r156;
	setp.lt.s32 	%p81, %r155, %r179;
	setp.lt.f32 	%p82, %f436, %f165;
	selp.f32 	%f166, %f165, %f436, %p82;
	selp.f32 	%f167, %f166, %f436, %p81;
	mov.b32 	%r162, %f167;
	mov.b32 	%r163, 2;
	// begin inline asm
	shfl.sync.down.b32 %r161, %r162, %r163, %r179, %r180;
	// end inline asm
	mov.b32 	%f168, %r161;
	add.s32 	%r185, %r155, 2;
	setp.gt.s32 	%p83, %r185, %r179;
	setp.lt.f32 	%p84, %f167, %f168;
	selp.f32 	%f169, %f168, %f167, %p84;
	selp.f32 	%f170, %f167, %f169, %p83;
	mov.b32 	%r167, %f170;
	mov.b32 	%r168, 4;
	// begin inline asm
	shfl.sync.down.b32 %r166, %r167, %r168, %r179, %r180;
	// end inline asm
	mov.b32 	%f171, %r166;
	add.s32 	%r186, %r155, 4;
	setp.gt.s32 	%p85, %r186, %r179;
	setp.lt.f32 	%p86, %f170, %f171;
	selp.f32 	%f172, %f171, %f170, %p86;
	selp.f32 	%f173, %f170, %f172, %p85;
	mov.b32 	%r172, %f173;
	mov.b32 	%r173, 8;
	// begin inline asm
	shfl.sync.down.b32 %r171, %r172, %r173, %r179, %r180;
	// end inline asm
	mov.b32 	%f174, %r171;
	add.s32 	%r187, %r155, 8;
	setp.gt.s32 	%p87, %r187, %r179;
	setp.lt.f32 	%p88, %f173, %f174;
	selp.f32 	%f175, %f174, %f173, %p88;
	selp.f32 	%f176, %f173, %f175, %p87;
	mov.b32 	%r177, %f176;
	mov.b32 	%r178, 16;
	// begin inline asm
	shfl.sync.down.b32 %r176, %r177, %r178, %r179, %r180;
	// end inline asm
	mov.b32 	%f177, %r176;
	add.s32 	%r188, %r155, 16;
	setp.gt.s32 	%p89, %r188, %r179;
	setp.lt.f32 	%p90, %f176, %f177;
	selp.f32 	%f178, %f177, %f176, %p90;
	selp.f32 	%f444, %f176, %f178, %p89;
	setp.ne.s32 	%p91, %r155, 0;
	@%p91 bra 	$L__BB5_54;
	shr.u32 	%r189, %r34, 3;
	and.b32  	%r190, %r189, 124;
	mov.u32 	%r191, _ZZN3cub18CUB_300001_SM_10006detail6reduce28DeviceReduceSingleTileKernelINS2_10policy_hubIfjN4cuda3__47maximumIvEEE10Policy1000EPfSB_iS8_ffNS5_3std3__410__identityEEEvT0_T1_T2_T3_T4_T6_E12temp_storage;
	add.s32 	%r192, %r191, %r190;
	st.shared.f32 	[%r192+8], %f444;
$L__BB5_54:
	bar.sync 	0;
	setp.ne.s32 	%p92, %r34, 0;
	@%p92 bra 	$L__BB5_72;
	setp.gt.s32 	%p93, %r67, 32;
	ld.shared.f32 	%f179, [_ZZN3cub18CUB_300001_SM_10006detail6reduce28DeviceReduceSingleTileKernelINS2_10policy_hubIfjN4cuda3__47maximumIvEEE10Policy1000EPfSB_iS8_ffNS5_3std3__410__identityEEEvT0_T1_T2_T3_T4_T6_E12temp_storage+12];
	setp.lt.f32 	%p94, %f444, %f179;
	selp.f32 	%f181, %f179, %f444, %p94;
	selp.f32 	%f182, %f181, %f444, %p93;
	setp.gt.s32 	%p95, %r67, 64;
	ld.shared.f32 	%f184, [_ZZN3cub18CUB_300001_SM_10006detail6reduce28DeviceReduceSingleTileKernelINS2_10policy_hubIfjN4cuda3__47maximumIvEEE10Policy1000EPfSB_iS8_ffNS5_3std3__410__identityEEEvT0_T1_T2_T3_T4_T6_E12temp_storage+16];
	setp.lt.f32 	%p96, %f182, %f184;
	selp.f32 	%f186, %f184, %f182, %p96;
	selp.f32 	%f187, %f186, %f182, %p95;
	setp.gt.s32 	%p97, %r67, 96;
	ld.shared.f32 	%f189, [_ZZN3cub18CUB_300001_SM_10006detail6reduce28DeviceReduceSingleTileKernelINS2_10policy_hubIfjN4cuda3__47maximumIvEEE10Policy1000EPfSB_iS8_ffNS5_3std3__410__identityEEEvT0_T1_T2_T3_T4_T6_E12temp_storage+20];
	setp.lt.f32 	%p98, %f187, %f189;
	selp.f32 	%f191, %f189, %f187, %p98;
	selp.f32 	%f192, %f191, %f187, %p97;
	setp.gt.s32 	%p99, %r67, 128;
	ld.shared.f32 	%f194, [_ZZN3cub18CUB_300001_SM_10006detail6reduce28DeviceReduceSingleTileKernelINS2_10policy_hubIfjN4cuda3__47maximumIvEEE10Policy1000EPfSB_iS8_ffNS5_3std3__410__identityEEEvT0_T1_T2_T3_T4_T6_E12temp_storage+24];
	setp.lt.f32 	%p100, %f192, %f194;
	selp.f32 	%f196, %f194, %f192, %p100;
	selp.f32 	%f197, %f196, %f192, %p99;
	setp.gt.s32 	%p101, %r67, 160;
	ld.shared.f32 	%f199, [_ZZN3cub18CUB_300001_SM_10006detail6reduce28DeviceReduceSingleTileKernelINS2_10policy_hubIfjN4cuda3__47maximumIvEEE10Policy1000EPfSB_iS8_ffNS5_3std3__410__identityEEEvT0_T1_T2_T3_T4_T6_E12temp_storage+28];
	setp.lt.f32 	%p102, %f197, %f199;
	selp.f32 	%f201, %f199, %f197, %p102;
	selp.f32 	%f202, %f201, %f197, %p101;
	setp.gt.s32 	%p103, %r67, 192;
	ld.shared.f32 	%f204, [_ZZN3cub18CUB_300001_SM_10006detail6reduce28DeviceReduceSingleTileKernelINS2_10policy_hubIfjN4cuda3__47maximumIvEEE10Policy1000EPfSB_iS8_ffNS5_3std3__410__identityEEEvT0_T1_T2_T3_T4_T6_E12temp_storage+32];
	setp.lt.f32 	%p104, %f202, %f204;
	selp.f32 	%f206, %f204, %f202, %p104;
	selp.f32 	%f207, %f206, %f202, %p103;
	setp.gt.s32 	%p105, %r67, 224;
	ld.shared.f32 	%f209, [_ZZN3cub18CUB_300001_SM_10006detail6reduce28DeviceReduceSingleTileKernelINS2_10policy_hubIfjN4cuda3__47maximumIvEEE10Policy1000EPfSB_iS8_ffNS5_3std3__410__identityEEEvT0_T1_T2_T3_T4_T6_E12temp_storage+36];
	setp.lt.f32 	%p106, %f207, %f209;
	selp.f32 	%f211, %f209, %f207, %p106;
	selp.f32 	%f444, %f211, %f207, %p105;
	bra.uni 	$L__BB5_72;
$L__BB5_56:
	mov.u32 	%r46, %tid.x;
	mul.wide.u32 	%rd35, %r46, 4;
	add.s64 	%rd19, %rd16, %rd35;
	// begin inline asm
	ld.global.nc.u32 %r68, [%rd19];
	// end inline asm
	mov.b32 	%f59, %r68;
	add.s64 	%rd20, %rd19, 1024;
	// begin inline asm
	ld.global.nc.u32 %r69, [%rd20];
	// end inline asm
	mov.b32 	%f60, %r69;
	add.s64 	%rd21, %rd19, 2048;
	// begin inline asm
	ld.global.nc.u32 %r70, [%rd21];
	// end inline asm
	mov.b32 	%f61, %r70;
	add.s64 	%rd22, %rd19, 3072;
	// begin inline asm
	ld.global.nc.u32 %r71, [%rd22];
	// end inline asm
	mov.b32 	%f62, %r71;
	add.s64 	%rd23, %rd19, 4096;
	// begin inline asm
	ld.global.nc.u32 %r72, [%rd23];
	// end inline asm
	mov.b32 	%f63, %r72;
	add.s64 	%rd24, %rd19, 5120;
	// begin inline asm
	ld.global.nc.u32 %r73, [%rd24];
	// end inline asm
	mov.b32 	%f64, %r73;
	add.s64 	%rd25, %rd19, 6144;
	// begin inline asm
	ld.global.nc.u32 %r74, [%rd25];
	// end inline asm
	mov.b32 	%f65, %r74;
	add.s64 	%rd26, %rd19, 7168;
	// begin inline asm
	ld.global.nc.u32 %r75, [%rd26];
	// end inline asm
	mov.b32 	%f66, %r75;
	add.s64 	%rd27, %rd19, 8192;
	// begin inline asm
	ld.global.nc.u32 %r76, [%rd27];
	// end inline asm
	mov.b32 	%f67, %r76;
	add.s64 	%rd28, %rd19, 9216;
	// begin inline asm
	ld.global.nc.u32 %r77, [%rd28];
	// end inline asm
	mov.b32 	%f68, %r77;
	add.s64 	%rd29, %rd19, 10240;
	// begin inline asm
	ld.global.nc.u32 %r78, [%rd29];
	// end inline asm
	mov.b32 	%f69, %r78;
	add.s64 	%rd30, %rd19, 11264;
	// begin inline asm
	ld.global.nc.u32 %r79, [%rd30];
	// end inline asm
	mov.b32 	%f70, %r79;
	add.s64 	%rd31, %rd19, 12288;
	// begin inline asm
	ld.global.nc.u32 %r80, [%rd31];
	// end inline asm
	mov.b32 	%f71, %r80;
	add.s64 	%rd32, %rd19, 13312;
	// begin inline asm
	ld.global.nc.u32 %r81, [%rd32];
	// end inline asm
	mov.b32 	%f72, %r81;
	add.s64 	%rd33, %rd19, 14336;
	// begin inline asm
	ld.global.nc.u32 %r82, [%rd33];
	// end inline asm
	mov.b32 	%f73, %r82;
	add.s64 	%rd34, %rd19, 15360;
	// begin inline asm
	ld.global.nc.u32 %r83, [%rd34];
	// end inline asm
	mov.b32 	%f74, %r83;
	setp.lt.f32 	%p4, %f59, %f60;
	selp.f32 	%f75, %f60, %f59, %p4;
	setp.lt.f32 	%p5, %f61, %f62;
	selp.f32 	%f76, %f62, %f61, %p5;
	setp.lt.f32 	%p6, %f63, %f64;
	selp.f32 	%f77, %f64, %f63, %p6;
	setp.lt.f32 	%p7, %f65, %f66;
	selp.f32 	%f78, %f66, %f65, %p7;
	setp.lt.f32 	%p8, %f67, %f68;
	selp.f32 	%f79, %f68, %f67, %p8;
	setp.lt.f32 	%p9, %f69, %f70;
	selp.f32 	%f80, %f70, %f69, %p9;
	setp.lt.f32 	%p10, %f71, %f72;
	selp.f32 	%f81, %f72, %f71, %p10;
	setp.lt.f32 	%p11, %f73, %f74;
	selp.f32 	%f82, %f74, %f73, %p11;
	setp.lt.f32 	%p12, %f75, %f76;
	selp.f32 	%f83, %f76, %f75, %p12;
	setp.lt.f32 	%p13, %f77, %f78;
	selp.f32 	%f84, %f78, %f77, %p13;
	setp.lt.f32 	%p14, %f79, %f80;
	selp.f32 	%f85, %f80, %f79, %p14;
	setp.lt.f32 	%p15, %f81, %f82;
	selp.f32 	%f86, %f82, %f81, %p15;
	setp.lt.f32 	%p16, %f83, %f84;
	selp.f32 	%f87, %f84, %f83, %p16;
	setp.lt.f32 	%p17, %f85, %f86;
	selp.f32 	%f88, %f86, %f85, %p17;
	setp.lt.f32 	%p18, %f87, %f88;
	selp.f32 	%f443, %f88, %f87, %p18;
	setp.lt.u32 	%p19, %r67, 8192;
	mov.b32 	%r400, 4096;
	@%p19 bra 	$L__BB5_60;
	add.s32 	%r47, %r67, -4096;
	mov.b32 	%r400, 4096;
$L__BB5_58:
	mul.wide.s32 	%rd52, %r400, 4;
	add.s64 	%rd36, %rd19, %rd52;
	// begin inline asm
	ld.global.nc.u32 %r86, [%rd36];
	// end inline asm
	mov.b32 	%f89, %r86;
	add.s64 	%rd37, %rd36, 1024;
	// begin inline asm
	ld.global.nc.u32 %r87, [%rd37];
	// end inline asm
	mov.b32 	%f90, %r87;
	add.s64 	%rd38, %rd36, 2048;
	// begin inline asm
	ld.global.nc.u32 %r88, [%rd38];
	// end inline asm
	mov.b32 	%f91, %r88;
	add.s64 	%rd39, %rd36, 3072;
	// begin inline asm
	ld.global.nc.u32 %r89, [%rd39];
	// end inline asm
	mov.b32 	%f92, %r89;
	add.s64 	%rd40, %rd36, 4096;
	// begin inline asm
	ld.global.nc.u32 %r90, [%rd40];
	// end inline asm
	mov.b32 	%f93, %r90;
	add.s64 	%rd41, %rd36, 5120;
	// begin inline asm
	ld.global.nc.u32 %r91, [%rd41];
	// end inline asm
	mov.b32 	%f94, %r91;
	add.s64 	%rd42, %rd36, 6144;
	// begin inline asm
	ld.global.nc.u32 %r92, [%rd42];
	// end inline asm
	mov.b32 	%f95, %r92;
	add.s64 	%rd43, %rd36, 7168;
	// begin inline asm
	ld.global.nc.u32 %r93, [%rd43];
	// end inline asm
	mov.b32 	%f96, %r93;
	add.s64 	%rd44, %rd36, 8192;
	// begin inline asm
	ld.global.nc.u32 %r94, [%rd44];
	// end inline asm
	mov.b32 	%f97, %r94;
	add.s64 	%rd45, %rd36, 9216;
	// begin inline asm
	ld.global.nc.u32 %r95, [%rd45];
	// end inline asm
	mov.b32 	%f98, %r95;
	add.s64 	%rd46, %rd36, 10240;
	// begin inline asm
	ld.global.nc.u32 %r96, [%rd46];
	// end inline asm
	mov.b32 	%f99, %r96;
	add.s64 	%rd47, %rd36, 11264;
	// begin inline asm
	ld.global.nc.u32 %r97, [%rd47];
	// end inline asm
	mov.b32 	%f100, %r97;
	add.s64 	%rd48, %rd36, 12288;
	// begin inline asm
	ld.global.nc.u32 %r98, [%rd48];
	// end inline asm
	mov.b32 	%f101, %r98;
	add.s64 	%rd49, %rd36, 13312;
	// begin inline asm
	ld.global.nc.u32 %r99, [%rd49];
	// end inline asm
	mov.b32 	%f102, %r99;
	add.s64 	%rd50, %rd36, 14336;
	// begin inline asm
	ld.global.nc.u32 %r100, [%rd50];
	// end inline asm
	mov.b32 	%f103, %r100;
	add.s64 	%rd51, %rd36, 15360;
	// begin inline asm
	ld.global.nc.u32 %r101, [%rd51];
	// end inline asm
	mov.b32 	%f104, %r101;
	setp.lt.f32 	%p20, %f443, %f89;
	selp.f32 	%f105, %f89, %f443, %p20;
	setp.lt.f32 	%p21, %f90, %f91;
	selp.f32 	%f106, %f91, %f90, %p21;
	setp.lt.f32 	%p22, %f92, %f93;
	selp.f32 	%f107, %f93, %f92, %p22;
	setp.lt.f32 	%p23, %f94, %f95;
	selp.f32 	%f108, %f95, %f94, %p23;
	setp.lt.f32 	%p24, %f96, %f97;
	selp.f32 	%f109, %f97, %f96, %p24;
	setp.lt.f32 	%p25, %f98, %f99;
	selp.f32 	%f110, %f99, %f98, %p25;
	setp.lt.f32 	%p26, %f100, %f101;
	selp.f32 	%f111, %f101, %f100, %p26;
	setp.lt.f32 	%p27, %f102, %f103;
	selp.f32 	%f112, %f103, %f102, %p27;
	setp.lt.f32 	%p28, %f105, %f106;
	selp.f32 	%f113, %f106, %f105, %p28;
	setp.lt.f32 	%p29, %f107, %f108;
	selp.f32 	%f114, %f108, %f107, %p29;
	setp.lt.f32 	%p30, %f109, %f110;
	selp.f32 	%f115, %f110, %f109, %p30;
	setp.lt.f32 	%p31, %f111, %f112;
	selp.f32 	%f116, %f112, %f111, %p31;
	setp.lt.f32 	%p32, %f113, %f114;
	selp.f32 	%f117, %f114, %f113, %p32;
	setp.lt.f32 	%p33, %f115, %f116;
	selp.f32 	%f118, %f116, %f115, %p33;
	setp.lt.f32 	%p34, %f117, %f118;
	selp.f32 	%f119, %f118, %f117, %p34;
	setp.lt.f32 	%p35, %f119, %f104;
	selp.f32 	%f443, %f104, %f119, %p35;
	sub.s32 	%r102, %r67, %r400;
	setp.lt.s32 	%p36, %r102, 4096;
	@%p36 bra 	$L__BB5_68;
	add.s32 	%r400, %r400, 4096;
	setp.le.s32 	%p37, %r400, %r47;
	@%p37 bra 	$L__BB5_58;
$L__BB5_60:
	setp.le.s32 	%p38, %r67, %r400;
	@%p38 bra 	$L__BB5_68;
	sub.s32 	%r51, %r67, %r400;
	setp.ge.s32 	%p39, %r46, %r51;
	@%p39 bra 	$L__BB5_68;
	not.b32 	%r103, %r46;
	add.s32 	%r104, %r67, %r103;
	sub.s32 	%r52, %r104, %r400;
	and.b32  	%r105, %r52, 768;
	setp.eq.s32 	%p40, %r105, 768;
	mov.u32 	%r404, %r46;
	@%p40 bra 	$L__BB5_65;
	add.s32 	%r402, %r46, %r400;
	shr.u32 	%r106, %r52, 8;
	add.s32 	%r107, %r106, 1;
	and.b32  	%r108, %r107, 3;
	neg.s32 	%r401, %r108;
	mov.u32 	%r404, %r46;
$L__BB5_64:
	.pragma "nounroll";
	mul.wide.u32 	%rd54, %r402, 4;
	add.s64 	%rd53, %rd16, %rd54;
	// begin inline asm
	ld.global.nc.u32 %r109, [%rd53];
	// end inline asm
	mov.b32 	%f121, %r109;
	setp.lt.f32 	%p41, %f443, %f121;
	selp.f32 	%f443, %f121, %f443, %p41;
	add.s32 	%r404, %r404, 256;
	add.s32 	%r402, %r402, 256;
	add.s32 	%r401, %r401, 1;
	setp.ne.s32 	%p42, %r401, 0;
	@%p42 bra 	$L__BB5_64;
$L__BB5_65:
	setp.lt.u32 	%p43, %r52, 768;
	@%p43 bra 	$L__BB5_68;
	cvt.u64.u32 	%rd55, %r404;
	cvt.u64.u32 	%rd56, %r400;
	add.s64 	%rd57, %rd55, %rd56;
	shl.b64 	%rd58, %rd57, 2;
	add.s64 	%rd59, %rd58, %rd16;
	add.s64 	%rd124, %rd59, 2048;
	add.s32 	%r405, %r404, %r400;
$L__BB5_67:
	mul.wide.u32 	%rd64, %r405, 4;
	add.s64 	%rd60, %rd16, %rd64;
	// begin inline asm
	ld.global.nc.u32 %r110, [%rd60];
	// end inline asm
	mov.b32 	%f122, %r110;
	setp.lt.f32 	%p44, %f443, %f122;
	selp.f32 	%f123, %f122, %f443, %p44;
	add.s64 	%rd61, %rd124, -1024;
	// begin inline asm
	ld.global.nc.u32 %r111, [%rd61];
	// end inline asm
	mov.b32 	%f124, %r111;
	setp.lt.f32 	%p45, %f123, %f124;
	selp.f32 	%f125, %f124, %f123, %p45;
	// begin inline asm
	ld.global.nc.u32 %r112, [%rd124];
	// end inline asm
	mov.b32 	%f126, %r112;
	setp.lt.f32 	%p46, %f125, %f126;
	selp.f32 	%f127, %f126, %f125, %p46;
	add.s64 	%rd63, %rd124, 1024;
	// begin inline asm
	ld.global.nc.u32 %r113, [%rd63];
	// end inline asm
	mov.b32 	%f128, %r113;
	setp.lt.f32 	%p47, %f127, %f128;
	selp.f32 	%f443, %f128, %f127, %p47;
	add.s32 	%r404, %r404, 1024;
	add.s64 	%rd124, %rd124, 4096;
	add.s32 	%r405, %r405, 1024;
	setp.lt.s32 	%p48, %r404, %r51;
	@%p48 bra 	$L__BB5_67;
$L__BB5_68:
	// begin inline asm
	mov.u32 %r114, %laneid;
	// end inline asm
	mov.b32 	%r116, %f443;
	mov.b32 	%r117, 1;
	mov.b32 	%r138, 31;
	mov.b32 	%r139, -1;
	// begin inline asm
	shfl.sync.down.b32 %r115, %r116, %r117, %r138, %r139;
	// end inline asm
	mov.b32 	%f129, %r115;
	setp.gt.s32 	%p49, %r114, 30;
	setp.lt.f32 	%p50, %f443, %f129;
	selp.f32 	%f130, %f129, %f443, %p50;
	selp.f32 	%f131, %f443, %f130, %p49;
	mov.b32 	%r121, %f131;
	mov.b32 	%r122, 2;
	// begin inline asm
	shfl.sync.down.b32 %r120, %r121, %r122, %r138, %r139;
	// end inline asm
	mov.b32 	%f132, %r120;
	setp.gt.s32 	%p51, %r114, 29;
	setp.lt.f32 	%p52, %f131, %f132;
	selp.f32 	%f133, %f132, %f131, %p52;
	selp.f32 	%f134, %f131, %f133, %p51;
	mov.b32 	%r126, %f134;
	mov.b32 	%r127, 4;
	// begin inline asm
	shfl.sync.down.b32 %r125, %r126, %r127, %r138, %r139;
	// end inline asm
	mov.b32 	%f135, %r125;
	setp.gt.s32 	%p53, %r114, 27;
	setp.lt.f32 	%p54, %f134, %f135;
	selp.f32 	%f136, %f135, %f134, %p54;
	selp.f32 	%f137, %f134, %f136, %p53;
	mov.b32 	%r131, %f137;
	mov.b32 	%r132, 8;
	// begin inline asm
	shfl.sync.down.b32 %r130, %r131, %r132, %r138, %r139;
	// end inline asm
	mov.b32 	%f138, %r130;
	setp.gt.s32 	%p55, %r114, 23;
	setp.lt.f32 	%p56, %f137, %f138;
	selp.f32 	%f139, %f138, %f137, %p56;
	selp.f32 	%f140, %f137, %f139, %p55;
	mov.b32 	%r136, %f140;
	mov.b32 	%r137, 16;
	// begin inline asm
	shfl.sync.down.b32 %r135, %r136, %r137, %r138, %r139;
	// end inline asm
	mov.b32 	%f141, %r135;
	setp.gt.s32 	%p57, %r114, 15;
	setp.lt.f32 	%p58, %f140, %f141;
	selp.f32 	%f54, %f141, %f140, %p58;
	selp.f32 	%f444, %f140, %f54, %p57;
	setp.ne.s32 	%p59, %r114, 0;
	@%p59 bra 	$L__BB5_70;
	shr.u32 	%r140, %r46, 3;
	and.b32  	%r141, %r140, 124;
	mov.u32 	%r142, _ZZN3cub18CUB_300001_SM_10006detail6reduce28DeviceReduceSingleTileKernelINS2_10policy_hubIfjN4cuda3__47maximumIvEEE10Policy1000EPfSB_iS8_ffNS5_3std3__410__identityEEEvT0_T1_T2_T3_T4_T6_E12temp_storage;
	add.s32 	%r143, %r142, %r141;
	st.shared.f32 	[%r143+8], %f54;
$L__BB5_70:
	bar.sync 	0;
	setp.ne.s32 	%p60, %r46, 0;
	@%p60 bra 	$L__BB5_72;
	ld.shared.f32 	%f142, [_ZZN3cub18CUB_300001_SM_10006detail6reduce28DeviceReduceSingleTileKernelINS2_10policy_hubIfjN4cuda3__47maximumIvEEE10Policy1000EPfSB_iS8_ffNS5_3std3__410__identityEEEvT0_T1_T2_T3_T4_T6_E12temp_storage+12];
	setp.lt.f32 	%p61, %f444, %f142;
	selp.f32 	%f143, %f142, %f444, %p61;
	ld.shared.f32 	%f144, [_ZZN3cub18CUB_300001_SM_10006detail6reduce28DeviceReduceSingleTileKernelINS2_10policy_hubIfjN4cuda3__47maximumIvEEE10Policy1000EPfSB_iS8_ffNS5_3std3__410__identityEEEvT0_T1_T2_T3_T4_T6_E12temp_storage+16];
	setp.lt.f32 	%p62, %f143, %f144;
	selp.f32 	%f145, %f144, %f143, %p62;
	ld.shared.f32 	%f146, [_ZZN3cub18CUB_300001_SM_10006detail6reduce28DeviceReduceSingleTileKernelINS2_10policy_hubIfjN4cuda3__47maximumIvEEE10Policy1000EPfSB_iS8_ffNS5_3std3__410__identityEEEvT0_T1_T2_T3_T4_T6_E12temp_storage+20];
	setp.lt.f32 	%p63, %f145, %f146;
	selp.f32 	%f147, %f146, %f145, %p63;
	ld.shared.f32 	%f148, [_ZZN3cub18CUB_300001_SM_10006detail6reduce28DeviceReduceSingleTileKernelINS2_10policy_hubIfjN4cuda3__47maximumIvEEE10Policy1000EPfSB_iS8_ffNS5_3std3__410__identityEEEvT0_T1_T2_T3_T4_T6_E12temp_storage+24];
	setp.lt.f32 	%p64, %f147, %f148;
	selp.f32 	%f149, %f148, %f147, %p64;
	ld.shared.f32 	%f150, [_ZZN3cub18CUB_300001_SM_10006detail6reduce28DeviceReduceSingleTileKernelINS2_10policy_hubIfjN4cuda3__47maximumIvEEE10Policy1000EPfSB_iS8_ffNS5_3std3__410__identityEEEvT0_T1_T2_T3_T4_T6_E12temp_storage+28];
	setp.lt.f32 	%p65, %f149, %f150;
	selp.f32 	%f151, %f150, %f149, %p65;
	ld.shared.f32 	%f152, [_ZZN3cub18CUB_300001_SM_10006detail6reduce28DeviceReduceSingleTileKernelINS2_10policy_hubIfjN4cuda3__47maximumIvEEE10Policy1000EPfSB_iS8_ffNS5_3std3__410__identityEEEvT0_T1_T2_T3_T4_T6_E12temp_storage+32];
	setp.lt.f32 	%p66, %f151, %f152;
	selp.f32 	%f153, %f152, %f151, %p66;
	ld.shared.f32 	%f154, [_ZZN3cub18CUB_300001_SM_10006detail6reduce28DeviceReduceSingleTileKernelINS2_10policy_hubIfjN4cuda3__47maximumIvEEE10Policy1000EPfSB_iS8_ffNS5_3std3__410__identityEEEvT0_T1_T2_T3_T4_T6_E12temp_storage+36];
	setp.lt.f32 	%p67, %f153, %f154;
	selp.f32 	%f444, %f154, %f153, %p67;
$L__BB5_72:
	mov.u32 	%r379, %tid.x;
	setp.ne.s32 	%p249, %r379, 0;
	@%p249 bra 	$L__BB5_74;
	setp.lt.f32 	%p250, %f58, %f444;
	selp.f32 	%f417, %f444, %f58, %p250;
	st.global.f32 	[%rd1], %f417;
$L__BB5_74:
	ret;

}


// ===== COMPILED SASS (sm_100) =====

	.target	sm_100

	.elftype	@"ET_EXEC"


//--------------------- .note.nv.tkinfo           --------------------------
	.section	.note.nv.tkinfo,"",@"SHT_NOTE"
	.sectionflags	@"SHF_NOTE_NV_TKINFO"
	.tkinfo
        /*0018*/ 	.word	0x00000002
        /*0030*/ 	.string	""
        /*0030*/ 	.string	"ptxas"
        /*0030*/ 	.string	"Cuda compilation tools, release 13.0, V13.0.88"
        /*0030*/ 	.string	"Build cuda_13.0.r13.0/compiler.36424714_0"
        /*0030*/ 	.string	"-arch sm_100 -m 64 "



//--------------------- .note.nv.cuinfo           --------------------------
	.section	.note.nv.cuinfo,"",@"SHT_NOTE"
	.sectionflags	@"SHF_NOTE_NV_CUINFO"
        /*0018*/ 	.short	0x0002
        /*001a*/ 	.short	0x0064
        /*001c*/ 	.short	0x0082
	.zero		2


//--------------------- .nv.info                  --------------------------
	.section	.nv.info,"",@"SHT_CUDA_INFO"
	.align	4


	//----- nvinfo : EIATTR_REGCOUNT
	.align		4
        /*0000*/ 	.byte	0x04, 0x2f
        /*0002*/ 	.short	(.L_41 - .L_40)
	.align		4
.L_40:
        /*0004*/ 	.word	index@(_Z22matrix_multiply_kernelPKfS0_Pfiii)
        /*0008*/ 	.word	0x00000020


	//----- nvinfo : EIATTR_FRAME_SIZE
	.align		4
.L_41:
        /*000c*/ 	.byte	0x04, 0x11
        /*000e*/ 	.short	(.L_43 - .L_42)
	.align		4
.L_42:
        /*0010*/ 	.word	index@(_Z22matrix_multiply_kernelPKfS0_Pfiii)
        /*0014*/ 	.word	0x00000000


	//----- nvinfo : EIATTR_REGCOUNT
	.align		4
.L_43:
        /*0018*/ 	.byte	0x04, 0x2f
        /*001a*/ 	.short	(.L_45 - .L_44)
	.align		4
.L_44:
        /*001c*/ 	.word	index@(_Z16compute_abs_diffPKfS0_Pfi)
        /*0020*/ 	.word	0x0000000c


	//----- nvinfo : EIATTR_FRAME_SIZE
	.align		4
.L_45:
        /*0024*/ 	.byte	0x04, 0x11
        /*0026*/ 	.short	(.L_47 - .L_46)
	.align		4
.L_46:
        /*0028*/ 	.word	index@(_Z16compute_abs_diffPKfS0_Pfi)
        /*002c*/ 	.word	0x00000000


	//----- nvinfo : EIATTR_REGCOUNT
	.align		4
.L_47:
        /*0030*/ 	.byte	0x04, 0x2f
        /*0032*/ 	.short	(.L_49 - .L_48)
	.align		4
.L_48:
        /*0034*/ 	.word	index@(_ZN3cub18CUB_300001_SM_10006detail11EmptyKernelIvEEvv)
        /*0038*/ 	.word	0x00000004


	//----- nvinfo : EIATTR_FRAME_SIZE
	.align		4
.L_49:
        /*003c*/ 	.byte	0x04, 0x11
        /*003e*/ 	.short	(.L_51 - .L_50)
	.align		4
.L_50:
        /*0040*/ 	.word	index@(_ZN3cub18CUB_300001_SM_10006detail11EmptyKernelIvEEvv)
        /*0044*/ 	.word	0x00000000


	//----- nvinfo : EIATTR_REGCOUNT
	.align		4
.L_51:
        /*0048*/ 	.byte	0x04, 0x2f
        /*004a*/ 	.short	(.L_53 - .L_52)
	.align		4
.L_52:
        /*004c*/ 	.word	index@(_ZN3cub18CUB_300001_SM_10006detail6reduce28DeviceReduceSingleTileKernelINS2_10policy_hubIfjN4cuda3__47maximumIvEEE10Policy1000EPfSB_jS8_ffNS5_3std3__410__identityEEEvT0_T1_T2_T3_T4_T6_)
        /*0050*/ 	.word	0x00000020


	//----- nvinfo : EIATTR_FRAME_SIZE
	.align		4
.L_53:
        /*0054*/ 	.byte	0x04, 0x11
        /*0056*/ 	.short	(.L_55 - .L_54)
	.align		4
.L_54:
        /*0058*/ 	.word	index@(_ZN3cub18CUB_300001_SM_10006detail6reduce28DeviceReduceSingleTileKernelINS2_10policy_hubIfjN4cuda3__47maximumIvEEE10Policy1000EPfSB_jS8_ffNS5_3std3__410__identityEEEvT0_T1_T2_T3_T4_T6_)
        /*005c*/ 	.word	0x00000000


	//----- nvinfo : EIATTR_REGCOUNT
	.align		4
.L_55:
        /*0060*/ 	.byte	0x04, 0x2f
        /*0062*/ 	.short	(.L_57 - .L_56)
	.align		4
.L_56:
        /*0064*/ 	.word	index@(_ZN3cub18CUB_300001_SM_10006detail6reduce18DeviceReduceKernelINS2_10policy_hubIfjN4cuda3__47maximumIvEEE10Policy1000EPfjS8_fNS5_3std3__410__identityEEEvT0_PT3_T1_NS0_13GridEvenShareISI_EET2_T4_)
        /*0068*/ 	.word	0x00000020


	//----- nvinfo : EIATTR_FRAME_SIZE
	.align		4
.L_57:
        /*006c*/ 	.byte	0x04, 0x11
        /*006e*/ 	.short	(.L_59 - .L_58)
	.align		4
.L_58:
        /*0070*/ 	.word	index@(_ZN3cub18CUB_300001_SM_10006detail6reduce18DeviceReduceKernelINS2_10policy_hubIfjN4cuda3__47maximumIvEEE10Policy1000EPfjS8_fNS5_3std3__410__identityEEEvT0_PT3_T1_NS0_13GridEvenShareISI_EET2_T4_)
        /*0074*/ 	.word	0x00000000


	//----- nvinfo : EIATTR_REGCOUNT
	.align		4
.L_59:
        /*0078*/ 	.byte	0x04, 0x2f
        /*007a*/ 	.short	(.L_61 - .L_60)
	.align		4
.L_60:
        /*007c*/ 	.word	index@(_ZN3cub18CUB_300001_SM_10006detail6reduce28DeviceReduceSingleTileKernelINS2_10policy_hubIfjN4cuda3__47maximumIvEEE10Policy1000EPfSB_iS8_ffNS5_3std3__410__identityEEEvT0_T1_T2_T3_T4_T6_)
        /*0080*/ 	.word	0x0000001e


	//----- nvinfo : EIATTR_FRAME_SIZE
	.align		4
.L_61:
        /*0084*/ 	.byte	0x04, 0x11
        /*0086*/ 	.short	(.L_63 - .L_62)
	.align		4
.L_62:
        /*0088*/ 	.word	index@(_ZN3cub18CUB_300001_SM_10006detail6reduce28DeviceReduceSingleTileKernelINS2_10policy_hubIfjN4cuda3__47maximumIvEEE10Policy1000EPfSB_iS8_ffNS5_3std3__410__identityEEEvT0_T1_T2_T3_T4_T6_)
        /*008c*/ 	.word	0x00000000


	//----- nvinfo : EIATTR_MIN_STACK_SIZE
	.align		4
.L_63:
        /*0090*/ 	.byte	0x04, 0x12
        /*0092*/ 	.short	(.L_65 - .L_64)
	.align		4
.L_64:
        /*0094*/ 	.word	index@(_ZN3cub18CUB_300001_SM_10006detail6reduce28DeviceReduceSingleTileKernelINS2_10policy_hubIfjN4cuda3__47maximumIvEEE10Policy1000EPfSB_iS8_ffNS5_3std3__410__identityEEEvT0_T1_T2_T3_T4_T6_)
        /*0098*/ 	.word	0x00000000


	//----- nvinfo : EIATTR_MIN_STACK_SIZE
	.align		4
.L_65:
        /*009c*/ 	.byte	0x04, 0x12
        /*009e*/ 	.short	(.L_67 - .L_66)
	.align		4
.L_66:
        /*00a0*/ 	.word	index@(_ZN3cub18CUB_300001_SM_10006detail6reduce18DeviceReduceKernelINS2_10policy_hubIfjN4cuda3__47maximumIvEEE10Policy1000EPfjS8_fNS5_3std3__410__identityEEEvT0_PT3_T1_NS0_13GridEvenShareISI_EET2_T4_)
        /*00a4*/ 	.word	0x00000000


	//----- nvinfo : EIATTR_MIN_STACK_SIZE
	.align		4
.L_67:
        /*00a8*/ 	.byte	0x04, 0x12
        /*00aa*/ 	.short	(.L_69 - .L_68)
	.align		4
.L_68:
        /*00ac*/ 	.word	index@(_ZN3cub18CUB_300001_SM_10006detail6reduce28DeviceReduceSingleTileKernelINS2_10policy_hubIfjN4cuda3__47maximumIvEEE10Policy1000EPfSB_jS8_ffNS5_3std3__410__identityEEEvT0_T1_T2_T3_T4_T6_)
        /*00b0*/ 	.word	0x00000000


	//----- nvinfo : EIATTR_MIN_STACK_SIZE
	.align		4
.L_69:
        /*00b4*/ 	.byte	0x04, 0x12
        /*00b6*/ 	.short	(.L_71 - .L_70)
	.align		4
.L_70:
        /*00b8*/ 	.word	index@(_ZN3cub18CUB_300001_SM_10006detail11EmptyKernelIvEEvv)
        /*00bc*/ 	.word	0x00000000


	//----- nvinfo : EIATTR_MIN_STACK_SIZE
	.align		4
.L_71:
        /*00c0*/ 	.byte	0x04, 0x12
        /*00c2*/ 	.short	(.L_73 - .L_72)
	.align		4
.L_72:
        /*00c4*/ 	.word	index@(_Z16compute_abs_diffPKfS0_Pfi)
        /*00c8*/ 	.word	0x00000000


	//----- nvinfo : EIATTR_MIN_STACK_SIZE
	.align		4
.L_73:
        /*00cc*/ 	.byte	0x04, 0x12
        /*00ce*/ 	.short	(.L_75 - .L_74)
	.align		4
.L_74:
        /*00d0*/ 	.word	index@(_Z22matrix_multiply_kernelPKfS0_Pfiii)
        /*00d4*/ 	.word	0x00000000
.L_75:


//--------------------- .nv.compat                --------------------------
	.section	.nv.compat,"",@"SHT_CUDA_COMPAT_INFO"
	.align	4
        /*0000*/ 	.byte	0x02, 0x09, 0x00, 0x00, 0x02, 0x02, 0x01, 0x00, 0x02, 0x05, 0x05, 0x00, 0x03, 0x07, 0x01, 0x01
        /*0010*/ 	.byte	0x02, 0x03, 0x00, 0x00, 0x02, 0x06, 0x01, 0x00, 0x04, 0x0b, 0x08, 0x00, 0x09, 0x00, 0x00, 0x00
        /*0020*/ 	.byte	0x00, 0x00, 0x00, 0x00


//--------------------- .nv.info._ZN3cub18CUB_300001_SM_10006detail6reduce28DeviceReduceSingleTileKernelINS2_10policy_hubIfjN4cuda3__47maximumIvEEE10Policy1000EPfSB_iS8_ffNS5_3std3__410__identityEEEvT0_T1_T2_T3_T4_T6_ --------------------------
	.section	.nv.info._ZN3cub18CUB_300001_SM_10006detail6reduce28DeviceReduceSingleTileKernelINS2_10policy_hubIfjN4cuda3__47maximumIvEEE10Policy1000EPfSB_iS8_ffNS5_3std3__410__identityEEEvT0_T1_T2_T3_T4_T6_,"",@"SHT_CUDA_INFO"
	.sectionflags	@""
	.align	4


	//----- nvinfo : EIATTR_CUDA_API_VERSION
	.align		4
        /*0000*/ 	.byte	0x04, 0x37
        /*0002*/ 	.short	(.L_77 - .L_76)
.L_76:
        /*0004*/ 	.word	0x00000082


	//----- nvinfo : EIATTR_KPARAM_INFO
	.align		4
.L_77:
        /*0008*/ 	.byte	0x04, 0x17
        /*000a*/ 	.short	(.L_79 - .L_78)
.L_78:
        /*000c*/ 	.word	0x00000000
        /*0010*/ 	.short	0x0005
        /*0012*/ 	.short	0x001c
        /*0014*/ 	.byte	0x00, 0xf0, 0x05, 0x00


	//----- nvinfo : EIATTR_KPARAM_INFO
	.align		4
.L_79:
        /*0018*/ 	.byte	0x04, 0x17
        /*001a*/ 	.short	(.L_81 - .L_80)
.L_80:
        /*001c*/ 	.word	0x00000000
        /*0020*/ 	.short	0x0004
        /*0022*/ 	.short	0x0018
        /*0024*/ 	.byte	0x00, 0xf0, 0x11, 0x00


	//----- nvinfo : EIATTR_KPARAM_INFO
	.align		4
.L_81:
        /*0028*/ 	.byte	0x04, 0x17
        /*002a*/ 	.short	(.L_83 - .L_82)
.L_82:
        /*002c*/ 	.word	0x00000000
        /*0030*/ 	.short	0x0003
        /*0032*/ 	.short	0x0014
        /*0034*/ 	.byte	0x00, 0xf0, 0x05, 0x00


	//----- nvinfo : EIATTR_KPARAM_INFO
	.align		4
.L_83:
        /*0038*/ 	.byte	0x04, 0x17
        /*003a*/ 	.short	(.L_85 - .L_84)
.L_84:
        /*003c*/ 	.word	0x00000000
        /*0040*/ 	.short	0x0002
        /*0042*/ 	.short	0x0010
        /*0044*/ 	.byte	0x00, 0xf0, 0x11, 0x00


	//----- nvinfo : EIATTR_KPARAM_INFO
	.align		4
.L_85:
        /*0048*/ 	.byte	0x04, 0x17
        /*004a*/ 	.short	(.L_87 - .L_86)
.L_86:
        /*004c*/ 	.word	0x00000000
        /*0050*/ 	.short	0x0001
        /*0052*/ 	.short	0x0008
        /*0054*/ 	.byte	0x00, 0xf5, 0x21, 0x00


	//----- nvinfo : EIATTR_KPARAM_INFO
	.align		4
.L_87:
        /*0058*/ 	.byte	0x04, 0x17
        /*005a*/ 	.short	(.L_89 - .L_88)
.L_88:
        /*005c*/ 	.word	0x00000000
        /*0060*/ 	.short	0x0000
        /*0062*/ 	.short	0x0000
        /*0064*/ 	.byte	0x00, 0xf5, 0x21, 0x00


	//----- nvinfo : EIATTR_SPARSE_MMA_MASK
	.align		4
.L_89:
        /*0068*/ 	.byte	0x03, 0x50
        /*006a*/ 	.short	0x0000


	//----- nvinfo : EIATTR_MAXREG_COUNT
	.align		4
        /*006c*/ 	.byte	0x03, 0x1b
        /*006e*/ 	.short	0x00ff


	//----- nvinfo : EIATTR_NUM_BARRIERS
	.align		4
        /*0070*/ 	.byte	0x02, 0x4c
        /*0072*/ 	.byte	0x01
	.zero		1


	//----- nvinfo : EIATTR_MERCURY_ISA_VERSION
	.align		4
        /*0074*/ 	.byte	0x03, 0x5f
        /*0076*/ 	.short	0x0101


	//----- nvinfo : EIATTR_COOP_GROUP_MASK_REGIDS
	.align		4
        /*0078*/ 	.byte	0x04, 0x29
        /*007a*/ 	.short	(.L_91 - .L_90)


	//   ....[0]....
.L_90:
        /*007c*/ 	.word	0xffffffff


	//   ....[1]....
        /*0080*/ 	.word	0xffffffff


	//   ....[2]....
        /*0084*/ 	.word	0xffffffff


	//   ....[3]....
        /*0088*/ 	.word	0xffffffff


	//   ....[4]....
        /*008c*/ 	.word	0xffffffff


	//   ....[5]....
        /*0090*/ 	.word	0xffffffff


	//   ....[6]....
        /*0094*/ 	.word	0xffffffff


	//   ....[7]....
        /*0098*/ 	.word	0xffffffff


	//   ....[8]....
        /*009c*/ 	.word	0xffffffff


	//   ....[9]....
        /*00a0*/ 	.word	0xffffffff


	//   ....[10]....
        /*00a4*/ 	.word	0xffffffff


	//   ....[11]....
        /*00a8*/ 	.word	0xffffffff


	//   ....[12]....
        /*00ac*/ 	.word	0xffffffff


	//   ....[13]....
        /*00b0*/ 	.word	0xffffffff


	//   ....[14]....
        /*00b4*/ 	.word	0xffffffff


	//   ....[15]....
        /*00b8*/ 	.word	0xffffffff


	//   ....[16]....
        /*00bc*/ 	.word	0xffffffff


	//   ....[17]....
        /*00c0*/ 	.word	0xffffffff


	//   ....[18]....
        /*00c4*/ 	.word	0xffffffff


	//   ....[19]....
        /*00c8*/ 	.word	0xffffffff


	//   ....[20]....
        /*00cc*/ 	.word	0xffffffff


	//   ....[21]....
        /*00d0*/ 	.word	0xffffffff


	//   ....[22]....
        /*00d4*/ 	.word	0xffffffff


	//   ....[23]....
        /*00d8*/ 	.word	0xffffffff


	//   ....[24]....
        /*00dc*/ 	.word	0xffffffff


	//   ....[25]....
        /*00e0*/ 	.word	0xffffffff


	//   ....[26]....
        /*00e4*/ 	.word	0xffffffff


	//   ....[27]....
        /*00e8*/ 	.word	0xffffffff


	//   ....[28]....
        /*00ec*/ 	.word	0xffffffff


	//   ....[29]....
        /*00f0*/ 	.word	0xffffffff


	//----- nvinfo : EIATTR_COOP_GROUP_INSTR_OFFSETS
	.align		4
.L_91:
        /*00f4*/ 	.byte	0x04, 0x28
        /*00f6*/ 	.short	(.L_93 - .L_92)


	//   ....[0]....
.L_92:
        /*00f8*/ 	.word	0x00000b50


	//   ....[1]....
        /*00fc*/ 	.word	0x00000bc0


	//   ....[2]....
        /*0100*/ 	.word	0x00000c40


	//   ....[3]....
        /*0104*/ 	.word	0x00000ca0


	//   ....[4]....
        /*0108*/ 	.word	0x00000ce0


	//   ....[5]....
        /*010c*/ 	.word	0x00000f20


	//   ....[6]....
        /*0110*/ 	.word	0x00000f90


	//   ....[7]....
        /*0114*/ 	.word	0x00000fe0


	//   ....[8]....
        /*0118*/ 	.word	0x00001040


	//   ....[9]....
        /*011c*/ 	.word	0x000010b0


	//   ....[10]....
        /*0120*/ 	.word	0x000022f0


	//   ....[11]....
        /*0124*/ 	.word	0x00002380


	//   ....[12]....
        /*0128*/ 	.word	0x000023e0


	//   ....[13]....
        /*012c*/ 	.word	0x00002430


	//   ....[14]....
        /*0130*/ 	.word	0x00002470


	//   ....[15]....
        /*0134*/ 	.word	0x00003080


	//   ....[16]....
        /*0138*/ 	.word	0x000030f0


	//   ....[17]....
        /*013c*/ 	.word	0x00003170


	//   ....[18]....
        /*0140*/ 	.word	0x000031d0


	//   ....[19]....
        /*0144*/ 	.word	0x00003210


	//   ....[20]....
        /*0148*/ 	.word	0x00003450


	//   ....[21]....
        /*014c*/ 	.word	0x000034c0


	//   ....[22]....
        /*0150*/ 	.word	0x00003510


	//   ....[23]....
        /*0154*/ 	.word	0x00003570


	//   ....[24]....
        /*0158*/ 	.word	0x000035f0


	//   ....[25]....
        /*015c*/ 	.word	0x000049a0


	//   ....[26]....
        /*0160*/ 	.word	0x00004a30


	//   ....[27]....
        /*0164*/ 	.word	0x00004a90


	//   ....[28]....
        /*0168*/ 	.word	0x00004ae0


	//   ....[29]....
        /*016c*/ 	.word	0x00004b20


	//----- nvinfo : EIATTR_VRC_CTA_INIT_COUNT
	.align		4
.L_93:
        /*0170*/ 	.byte	0x02, 0x4a
	.zero		1
	.zero		1


	//----- nvinfo : EIATTR_EXIT_INSTR_OFFSETS
	.align		4
        /*0174*/ 	.byte	0x04, 0x1c
        /*0176*/ 	.short	(.L_95 - .L_94)


	//   ....[0]....
.L_94:
        /*0178*/ 	.word	0x00000080


	//   ....[1]....
        /*017c*/ 	.word	0x000000c0


	//   ....[2]....
        /*0180*/ 	.word	0x00004cf0


	//   ....[3]....
        /*0184*/ 	.word	0x00004d50


	//----- nvinfo : EIATTR_MAX_THREADS
	.align		4
.L_95:
        /*0188*/ 	.byte	0x04, 0x05
        /*018a*/ 	.short	(.L_97 - .L_96)
.L_96:
        /*018c*/ 	.word	0x00000100
        /*0190*/ 	.word	0x00000001
        /*0194*/ 	.word	0x00000001


	//----- nvinfo : EIATTR_CRS_STACK_SIZE
	.align		4
.L_97:
        /*0198*/ 	.byte	0x04, 0x1e
        /*019a*/ 	.short	(.L_99 - .L_98)
.L_98:
        /*019c*/ 	.word	0x00000000


	//----- nvinfo : EIATTR_CBANK_PARAM_SIZE
	.align		4
.L_99:
        /*01a0*/ 	.byte	0x03, 0x19
        /*01a2*/ 	.short	0x001d


	//----- nvinfo : EIATTR_PARAM_CBANK
	.align		4
        /*01a4*/ 	.byte	0x04, 0x0a
        /*01a6*/ 	.short	(.L_101 - .L_100)
	.align		4
.L_100:
        /*01a8*/ 	.word	index@(.nv.constant0._ZN3cub18CUB_300001_SM_10006detail6reduce28DeviceReduceSingleTileKernelINS2_10policy_hubIfjN4cuda3__47maximumIvEEE10Policy1000EPfSB_iS8_ffNS5_3std3__410__identityEEEvT0_T1_T2_T3_T4_T6_)
        /*01ac*/ 	.short	0x0380
        /*01ae*/ 	.short	0x001d


	//----- nvinfo : EIATTR_SW_WAR
	.align		4
.L_101:
        /*01b0*/ 	.byte	0x04, 0x36
        /*01b2*/ 	.short	(.L_103 - .L_102)
.L_102:
        /*01b4*/ 	.word	0x00000008
.L_103:


//--------------------- .nv.info._ZN3cub18CUB_300001_SM_10006detail6reduce18DeviceReduceKernelINS2_10policy_hubIfjN4cuda3__47maximumIvEEE10Policy1000EPfjS8_fNS5_3std3__410__identityEEEvT0_PT3_T1_NS0_13GridEvenShareISI_EET2_T4_ --------------------------
	.section	.nv.info._ZN3cub18CUB_300001_SM_10006detail6reduce18DeviceReduceKernelINS2_10policy_hubIfjN4cuda3__47maximumIvEEE10Policy1000EPfjS8_fNS5_3std3__410__identityEEEvT0_PT3_T1_NS0_13GridEvenShareISI_EET2_T4_,"",@"SHT_CUDA_INFO"
	.sectionflags	@""
	.align	4


	//----- nvinfo : EIATTR_CUDA_API_VERSION
	.align		4
        /*0000*/ 	.byte	0x04, 0x37
        /*0002*/ 	.short	(.L_105 - .L_104)
.L_104:
        /*0004*/ 	.word	0x00000082


	//----- nvinfo : EIATTR_KPARAM_INFO
	.align		4
.L_105:
        /*0008*/ 	.byte	0x04, 0x17
        /*000a*/ 	.short	(.L_107 - .L_106)
.L_106:
        /*000c*/ 	.word	0x00000000
        /*0010*/ 	.short	0x0005
        /*0012*/ 	.short	0x003d
        /*0014*/ 	.byte	0x00, 0xf0, 0x05, 0x00


	//----- nvinfo : EIATTR_KPARAM_INFO
	.align		4
.L_107:
        /*0018*/ 	.byte	0x04, 0x17
        /*001a*/ 	.short	(.L_109 - .L_108)
.L_108:
        /*001c*/ 	.word	0x00000000
        /*0020*/ 	.short	0x0004
        /*0022*/ 	.short	0x003c
        /*0024*/ 	.byte	0x00, 0xf0, 0x05, 0x00


	//----- nvinfo : EIATTR_KPARAM_INFO
	.align		4
.L_109:
        /*0028*/ 	.byte	0x04, 0x17
        /*002a*/ 	.short	(.L_111 - .L_110)
.L_110:
        /*002c*/ 	.word	0x00000000
        /*0030*/ 	.short	0x0003
        /*0032*/ 	.short	0x0014
        /*0034*/ 	.byte	0x00, 0xf0, 0xa1, 0x00


	//----- nvinfo : EIATTR_KPARAM_INFO
	.align		4
.L_111:
        /*0038*/ 	.byte	0x04, 0x17
        /*003a*/ 	.short	(.L_113 - .L_112)
.L_112:
        /*003c*/ 	.word	0x00000000
        /*0040*/ 	.short	0x0002
        /*0042*/ 	.short	0x0010
        /*0044*/ 	.byte	0x00, 0xf0, 0x11, 0x00


	//----- nvinfo : EIATTR_KPARAM_INFO
	.align		4
.L_113:
        /*0048*/ 	.byte	0x04, 0x17
        /*004a*/ 	.short	(.L_115 - .L_114)
.L_114:
        /*004c*/ 	.word	0x00000000
        /*0050*/ 	.short	0x0001
        /*0052*/ 	.short	0x0008
        /*0054*/ 	.byte	0x00, 0xf5, 0x21, 0x00


	//----- nvinfo : EIATTR_KPARAM_INFO
	.align		4
.L_115:
        /*0058*/ 	.byte	0x04, 0x17
        /*005a*/ 	.short	(.L_117 - .L_116)
.L_116:
        /*005c*/ 	.word	0x00000000
        /*0060*/ 	.short	0x0000
        /*0062*/ 	.short	0x0000
        /*0064*/ 	.byte	0x00, 0xf5, 0x21, 0x00


	//----- nvinfo : EIATTR_SPARSE_MMA_MASK
	.align		4
.L_117:
        /*0068*/ 	.byte	0x03, 0x50
        /*006a*/ 	.short	0x0000


	//----- nvinfo : EIATTR_MAXREG_COUNT
	.align		4
        /*006c*/ 	.byte	0x03, 0x1b
        /*006e*/ 	.short	0x00ff


	//----- nvinfo : EIATTR_NUM_BARRIERS
	.align		4
        /*0070*/ 	.byte	0x02, 0x4c
        /*0072*/ 	.byte	0x01
	.zero		1


	//----- nvinfo : EIATTR_MERCURY_ISA_VERSION
	.align		4
        /*0074*/ 	.byte	0x03, 0x5f
        /*0076*/ 	.short	0x0101


	//----- nvinfo : EIATTR_COOP_GROUP_MASK_REGIDS
	.align		4
        /*0078*/ 	.byte	0x04, 0x29
        /*007a*/ 	.short	(.L_119 - .L_118)


	//   ....[0]....
.L_118:
        /*007c*/ 	.word	0xffffffff


	//   ....[1]....
        /*0080*/ 	.word	0xffffffff


	//   ....[2]....
        /*0084*/ 	.word	0xffffffff


	//   ....[3]....
        /*0088*/ 	.word	0xffffffff


	//   ....[4]....
        /*008c*/ 	.word	0xffffffff


	//   ....[5]....
        /*0090*/ 	.word	0xffffffff


	//   ....[6]....
        /*0094*/ 	.word	0xffffffff


	//   ....[7]....
        /*0098*/ 	.word	0xffffffff


	//   ....[8]....
        /*009c*/ 	.word	0xffffffff


	//   ....[9]....
        /*00a0*/ 	.word	0xffffffff


	//   ....[10]....
        /*00a4*/ 	.word	0xffffffff


	//   ....[11]....
        /*00a8*/ 	.word	0xffffffff


	//   ....[12]....
        /*00ac*/ 	.word	0xffffffff


	//   ....[13]....
        /*00b0*/ 	.word	0xffffffff


	//   ....[14]....
        /*00b4*/ 	.word	0xffffffff


	//   ....[15]....
        /*00b8*/ 	.word	0xffffffff


	//   ....[16]....
        /*00bc*/ 	.word	0xffffffff


	//   ....[17]....
        /*00c0*/ 	.word	0xffffffff


	//   ....[18]....
        /*00c4*/ 	.word	0xffffffff


	//   ....[19]....
        /*00c8*/ 	.word	0xffffffff


	//   ....[20]....
        /*00cc*/ 	.word	0xffffffff


	//   ....[21]....
        /*00d0*/ 	.word	0xffffffff


	//   ....[22]....
        /*00d4*/ 	.word	0xffffffff


	//   ....[23]....
        /*00d8*/ 	.word	0xffffffff


	//   ....[24]....
        /*00dc*/ 	.word	0xffffffff


	//   ....[25]....
        /*00e0*/ 	.word	0xffffffff


	//   ....[26]....
        /*00e4*/ 	.word	0xffffffff


	//   ....[27]....
        /*00e8*/ 	.word	0xffffffff


	//   ....[28]....
        /*00ec*/ 	.word	0xffffffff


	//   ....[29]....
        /*00f0*/ 	.word	0xffffffff


	//----- nvinfo : EIATTR_COOP_GROUP_INSTR_OFFSETS
	.align		4
.L_119:
        /*00f4*/ 	.byte	0x04, 0x28
        /*00f6*/ 	.short	(.L_121 - .L_120)


	//   ....[0]....
.L_120:
        /*00f8*/ 	.word	0x00000550


	//   ....[1]....
        /*00fc*/ 	.word	0x000005c0


	//   ....[2]....
        /*0100*/ 	.word	0x00000640


	//   ....[3]....
        /*0104*/ 	.word	0x000006a0


	//   ....[4]....
        /*0108*/ 	.word	0x000006e0


	//   ....[5]....
        /*010c*/ 	.word	0x00000920


	//   ....[6]....
        /*0110*/ 	.word	0x00000990


	//   ....[7]....
        /*0114*/ 	.word	0x000009e0


	//   ....[8]....
        /*0118*/ 	.word	0x00000a40


	//   ....[9]....
        /*011c*/ 	.word	0x00000ac0


	//   ....[10]....
        /*0120*/ 	.word	0x00001760


	//   ....[11]....
        /*0124*/ 	.word	0x000017f0


	//   ....[12]....
        /*0128*/ 	.word	0x00001850


	//   ....[13]....
        /*012c*/ 	.word	0x000018a0


	//   ....[14]....
        /*0130*/ 	.word	0x000018e0


	//   ....[15]....
        /*0134*/ 	.word	0x00001f60


	//   ....[16]....
        /*0138*/ 	.word	0x00001fd0


	//   ....[17]....
        /*013c*/ 	.word	0x00002050


	//   ....[18]....
        /*0140*/ 	.word	0x000020b0


	//   ....[19]....
        /*0144*/ 	.word	0x000020f0


	//   ....[20]....
        /*0148*/ 	.word	0x00002330


	//   ....[21]....
        /*014c*/ 	.word	0x000023a0


	//   ....[22]....
        /*0150*/ 	.word	0x000023f0


	//   ....[23]....
        /*0154*/ 	.word	0x00002450


	//   ....[24]....
        /*0158*/ 	.word	0x000024d0


	//   ....[25]....
        /*015c*/ 	.word	0x000032f0


	//   ....[26]....
        /*0160*/ 	.word	0x00003380


	//   ....[27]....
        /*0164*/ 	.word	0x000033e0


	//   ....[28]....
        /*0168*/ 	.word	0x00003430


	//   ....[29]....
        /*016c*/ 	.word	0x00003470


	//----- nvinfo : EIATTR_VRC_CTA_INIT_COUNT
	.align		4
.L_121:
        /*0170*/ 	.byte	0x02, 0x4a
	.zero		1
	.zero		1


	//----- nvinfo : EIATTR_EXIT_INSTR_OFFSETS
	.align		4
        /*0174*/ 	.byte	0x04, 0x1c
        /*0176*/ 	.short	(.L_123 - .L_122)


	//   ....[0]....
.L_122:
        /*0178*/ 	.word	0x00003640


	//   ....[1]....
        /*017c*/ 	.word	0x00003680


	//----- nvinfo : EIATTR_MAX_THREADS
	.align		4
.L_123:
        /*0180*/ 	.byte	0x04, 0x05
        /*0182*/ 	.short	(.L_125 - .L_124)
.L_124:
        /*0184*/ 	.word	0x00000100
        /*0188*/ 	.word	0x00000001
        /*018c*/ 	.word	0x00000001


	//----- nvinfo : EIATTR_CRS_STACK_SIZE
	.align		4
.L_125:
        /*0190*/ 	.byte	0x04, 0x1e
        /*0192*/ 	.short	(.L_127 - .L_126)
.L_126:
        /*0194*/ 	.word	0x00000000


	//----- nvinfo : EIATTR_CBANK_PARAM_SIZE
	.align		4
.L_127:
        /*0198*/ 	.byte	0x03, 0x19
        /*019a*/ 	.short	0x003e


	//----- nvinfo : EIATTR_PARAM_CBANK
	.align		4
        /*019c*/ 	.byte	0x04, 0x0a
        /*019e*/ 	.short	(.L_129 - .L_128)
	.align		4
.L_128:
        /*01a0*/ 	.word	index@(.nv.constant0._ZN3cub18CUB_300001_SM_10006detail6reduce18DeviceReduceKernelINS2_10policy_hubIfjN4cuda3__47maximumIvEEE10Policy1000EPfjS8_fNS5_3std3__410__identityEEEvT0_PT3_T1_NS0_13GridEvenShareISI_EET2_T4_)
        /*01a4*/ 	.short	0x0380
        /*01a6*/ 	.short	0x003e


	//----- nvinfo : EIATTR_SW_WAR
	.align		4
.L_129:
        /*01a8*/ 	.byte	0x04, 0x36
        /*01aa*/ 	.short	(.L_131 - .L_130)
.L_130:
        /*01ac*/ 	.word	0x00000008
.L_131:


//--------------------- .nv.info._ZN3cub18CUB_300001_SM_10006detail6reduce28DeviceReduceSingleTileKernelINS2_10policy_hubIfjN4cuda3__47maximumIvEEE10Policy1000EPfSB_jS8_ffNS5_3std3__410__identityEEEvT0_T1_T2_T3_T4_T6_ --------------------------
	.section	.nv.info._ZN3cub18CUB_300001_SM_10006detail6reduce28DeviceReduceSingleTileKernelINS2_10policy_hubIfjN4cuda3__47maximumIvEEE10Policy1000EPfSB_jS8_ffNS5_3std3__410__identityEEEvT0_T1_T2_T3_T4_T6_,"",@"SHT_CUDA_INFO"
	.sectionflags	@""
	.align	4


	//----- nvinfo : EIATTR_CUDA_API_VERSION
	.align		4
        /*0000*/ 	.byte	0x04, 0x37
        /*0002*/ 	.short	(.L_133 - .L_132)
.L_132:
        /*0004*/ 	.word	0x00000082


	//----- nvinfo : EIATTR_KPARAM_INFO
	.align		4
.L_133:
        /*0008*/ 	.byte	0x04, 0x17
        /*000a*/ 	.short	(.L_135 - .L_134)
.L_134:
        /*000c*/ 	.word	0x00000000
        /*0010*/ 	.short	0x0005
        /*0012*/ 	.short	0x001c
        /*0014*/ 	.byte	0x00, 0xf0, 0x05, 0x00


	//----- nvinfo : EIATTR_KPARAM_INFO
	.align		4
.L_135:
        /*0018*/ 	.byte	0x04, 0x17
        /*001a*/ 	.short	(.L_137 - .L_136)
.L_136:
        /*001c*/ 	.word	0x00000000
        /*0020*/ 	.short	0x0004
        /*0022*/ 	.short	0x0018
        /*0024*/ 	.byte	0x00, 0xf0, 0x11, 0x00


	//----- nvinfo : EIATTR_KPARAM_INFO
	.align		4
.L_137:
        /*0028*/ 	.byte	0x04, 0x17
        /*002a*/ 	.short	(.L_139 - .L_138)
.L_138:
        /*002c*/ 	.word	0x00000000
        /*0030*/ 	.short	0x0003
        /*0032*/ 	.short	0x0014
        /*0034*/ 	.byte	0x00, 0xf0, 0x05, 0x00


	//----- nvinfo : EIATTR_KPARAM_INFO
	.align		4
.L_139:
        /*0038*/ 	.byte	0x04, 0x17
        /*003a*/ 	.short	(.L_141 - .L_140)
.L_140:
        /*003c*/ 	.word	0x00000000
        /*0040*/ 	.short	0x0002
        /*0042*/ 	.short	0x0010
        /*0044*/ 	.byte	0x00, 0xf0, 0x11, 0x00


	//----- nvinfo : EIATTR_KPARAM_INFO
	.align		4
.L_141:
        /*0048*/ 	.byte	0x04, 0x17
        /*004a*/ 	.short	(.L_143 - .L_142)
.L_142:
        /*004c*/ 	.word	0x00000000
        /*0050*/ 	.short	0x0001
        /*0052*/ 	.short	0x0008
        /*0054*/ 	.byte	0x00, 0xf5, 0x21, 0x00


	//----- nvinfo : EIATTR_KPARAM_INFO
	.align		4
.L_143:
        /*0058*/ 	.byte	0x04, 0x17
        /*005a*/ 	.short	(.L_145 - .L_144)
.L_144:
        /*005c*/ 	.word	0x00000000
        /*0060*/ 	.short	0x0000
        /*0062*/ 	.short	0x0000
        /*0064*/ 	.byte	0x00, 0xf5, 0x21, 0x00


	//----- nvinfo : EIATTR_SPARSE_MMA_MASK
	.align		4
.L_145:
        /*0068*/ 	.byte	0x03, 0x50
        /*006a*/ 	.short	0x0000


	//----- nvinfo : EIATTR_MAXREG_COUNT
	.align		4
        /*006c*/ 	.byte	0x03, 0x1b
        /*006e*/ 	.short	0x00ff


	//----- nvinfo : EIATTR_NUM_BARRIERS
	.align		4
        /*0070*/ 	.byte	0x02, 0x4c
        /*0072*/ 	.byte	0x01
	.zero		1


	//----- nvinfo : EIATTR_MERCURY_ISA_VERSION
	.align		4
        /*0074*/ 	.byte	0x03, 0x5f
        /*0076*/ 	.short	0x0101


	//----- nvinfo : EIATTR_COOP_GROUP_MASK_REGIDS
	.align		4
        /*0078*/ 	.byte	0x04, 0x29
        /*007a*/ 	.short	(.L_147 - .L_146)


	//   ....[0]....
.L_146:
        /*007c*/ 	.word	0xffffffff


	//   ....[1]....
        /*0080*/ 	.word	0xffffffff


	//   ....[2]....
        /*0084*/ 	.word	0xffffffff


	//   ....[3]....
        /*0088*/ 	.word	0xffffffff


	//   ....[4]....
        /*008c*/ 	.word	0xffffffff


	//   ....[5]....
        /*0090*/ 	.word	0xffffffff


	//   ....[6]....
        /*0094*/ 	.word	0xffffffff


	//   ....[7]....
        /*0098*/ 	.word	0xffffffff


	//   ....[8]....
        /*009c*/ 	.word	0xffffffff


	//   ....[9]....
        /*00a0*/ 	.word	0xffffffff


	//   ....[10]....
        /*00a4*/ 	.word	0xffffffff


	//   ....[11]....
        /*00a8*/ 	.word	0xffffffff


	//   ....[12]....
        /*00ac*/ 	.word	0xffffffff


	//   ....[13]....
        /*00b0*/ 	.word	0xffffffff


	//   ....[14]....
        /*00b4*/ 	.word	0xffffffff


	//   ....[15]....
        /*00b8*/ 	.word	0xffffffff


	//   ....[16]....
        /*00bc*/ 	.word	0xffffffff


	//   ....[17]....
        /*00c0*/ 	.word	0xffffffff


	//   ....[18]....
        /*00c4*/ 	.word	0xffffffff


	//   ....[19]....
        /*00c8*/ 	.word	0xffffffff


	//   ....[20]....
        /*00cc*/ 	.word	0xffffffff


	//   ....[21]....
        /*00d0*/ 	.word	0xffffffff


	//   ....[22]....
        /*00d4*/ 	.word	0xffffffff


	//   ....[23]....
        /*00d8*/ 	.word	0xffffffff


	//   ....[24]....
        /*00dc*/ 	.word	0xffffffff


	//   ....[25]....
        /*00e0*/ 	.word	0xffffffff


	//   ....[26]....
        /*00e4*/ 	.word	0xffffffff


	//   ....[27]....
        /*00e8*/ 	.word	0xffffffff


	//   ....[28]....
        /*00ec*/ 	.word	0xffffffff


	//   ....[29]....
        /*00f0*/ 	.word	0xffffffff


	//----- nvinfo : EIATTR_COOP_GROUP_INSTR_OFFSETS
	.align		4
.L_147:
        /*00f4*/ 	.byte	0x04, 0x28
        /*00f6*/ 	.short	(.L_149 - .L_148)


	//   ....[0]....
.L_148:
        /*00f8*/ 	.word	0x00000ad0


	//   ....[1]....
        /*00fc*/ 	.word	0x00000b40


	//   ....[2]....
        /*0100*/ 	.word	0x00000bc0


	//   ....[3]....
        /*0104*/ 	.word	0x00000c20


	//   ....[4]....
        /*0108*/ 	.word	0x00000c60


	//   ....[5]....
        /*010c*/ 	.word	0x00000ea0


	//   ....[6]....
        /*0110*/ 	.word	0x00000f10


	//   ....[7]....
        /*0114*/ 	.word	0x00000f60


	//   ....[8]....
        /*0118*/ 	.word	0x00000fc0


	//   ....[9]....
        /*011c*/ 	.word	0x00001030


	//   ....[10]....
        /*0120*/ 	.word	0x00001bf0


	//   ....[11]....
        /*0124*/ 	.word	0x00001c80


	//   ....[12]....
        /*0128*/ 	.word	0x00001ce0


	//   ....[13]....
        /*012c*/ 	.word	0x00001d30


	//   ....[14]....
        /*0130*/ 	.word	0x00001d70


	//   ....[15]....
        /*0134*/ 	.word	0x00002900


	//   ....[16]....
        /*0138*/ 	.word	0x00002970


	//   ....[17]....
        /*013c*/ 	.word	0x000029f0


	//   ....[18]....
        /*0140*/ 	.word	0x00002a50


	//   ....[19]....
        /*0144*/ 	.word	0x00002a90


	//   ....[20]....
        /*0148*/ 	.word	0x00002cd0


	//   ....[21]....
        /*014c*/ 	.word	0x00002d40


	//   ....[22]....
        /*0150*/ 	.word	0x00002d90


	//   ....[23]....
        /*0154*/ 	.word	0x00002df0


	//   ....[24]....
        /*0158*/ 	.word	0x00002e70


	//   ....[25]....
        /*015c*/ 	.word	0x00003bc0


	//   ....[26]....
        /*0160*/ 	.word	0x00003c50


	//   ....[27]....
        /*0164*/ 	.word	0x00003cb0


	//   ....[28]....
        /*0168*/ 	.word	0x00003d00


	//   ....[29]....
        /*016c*/ 	.word	0x00003d40


	//----- nvinfo : EIATTR_VRC_CTA_INIT_COUNT
	.align		4
.L_149:
        /*0170*/ 	.byte	0x02, 0x4a
	.zero		1
	.zero		1


	//----- nvinfo : EIATTR_EXIT_INSTR_OFFSETS
	.align		4
        /*0174*/ 	.byte	0x04, 0x1c
        /*0176*/ 	.short	(.L_151 - .L_150)


	//   ....[0]....
.L_150:
        /*0178*/ 	.word	0x00000080


	//   ....[1]....
        /*017c*/ 	.word	0x000000c0


	//   ....[2]....
        /*0180*/ 	.word	0x00003f10


	//   ....[3]....
        /*0184*/ 	.word	0x00003f70


	//----- nvinfo : EIATTR_MAX_THREADS
	.align		4
.L_151:
        /*0188*/ 	.byte	0x04, 0x05
        /*018a*/ 	.short	(.L_153 - .L_152)
.L_152:
        /*018c*/ 	.word	0x00000100
        /*0190*/ 	.word	0x00000001
        /*0194*/ 	.word	0x00000001


	//----- nvinfo : EIATTR_CRS_STACK_SIZE
	.align		4
.L_153:
        /*0198*/ 	.byte	0x04, 0x1e
        /*019a*/ 	.short	(.L_155 - .L_154)
.L_154:
        /*019c*/ 	.word	0x00000000


	//----- nvinfo : EIATTR_CBANK_PARAM_SIZE
	.align		4
.L_155:
        /*01a0*/ 	.byte	0x03, 0x19
        /*01a2*/ 	.short	0x001d


	//----- nvinfo : EIATTR_PARAM_CBANK
	.align		4
        /*01a4*/ 	.byte	0x04, 0x0a
        /*01a6*/ 	.short	(.L_157 - .L_156)
	.align		4
.L_156:
        /*01a8*/ 	.word	index@(.nv.constant0._ZN3cub18CUB_300001_SM_10006detail6reduce28DeviceReduceSingleTileKernelINS2_10policy_hubIfjN4cuda3__47maximumIvEEE10Policy1000EPfSB_jS8_ffNS5_3std3__410__identityEEEvT0_T1_T2_T3_T4_T6_)
        /*01ac*/ 	.short	0x0380
        /*01ae*/ 	.short	0x001d


	//----- nvinfo : EIATTR_SW_WAR
	.align		4
.L_157:
        /*01b0*/ 	.byte	0x04, 0x36
        /*01b2*/ 	.short	(.L_159 - .L_158)
.L_158:
        /*01b4*/ 	.word	0x00000008
.L_159:


//--------------------- .nv.info._ZN3cub18CUB_300001_SM_10006detail11EmptyKernelIvEEvv --------------------------
	.section	.nv.info._ZN3cub18CUB_300001_SM_10006detail11EmptyKernelIvEEvv,"",@"SHT_CUDA_INFO"
	.sectionflags	@""
	.align	4


	//----- nvinfo : EIATTR_CUDA_API_VERSION
	.align		4
        /*0000*/ 	.byte	0x04, 0x37
        /*0002*/ 	.short	(.L_161 - .L_160)
.L_160:
        /*0004*/ 	.word	0x00000082


	//----- nvinfo : EIATTR_SPARSE_MMA_MASK
	.align		4
.L_161:
        /*0008*/ 	.byte	0x03, 0x50
        /*000a*/ 	.short	0x0000


	//----- nvinfo : EIATTR_MAXREG_COUNT
	.align		4
        /*000c*/ 	.byte	0x03, 0x1b
        /*000e*/ 	.short	0x00ff


	//----- nvinfo : EIATTR_MERCURY_ISA_VERSION
	.align		4
        /*0010*/ 	.byte	0x03, 0x5f
        /*0012*/ 	.short	0x0101


	//----- nvinfo : EIATTR_VRC_CTA_INIT_COUNT
	.align		4
        /*0014*/ 	.byte	0x02, 0x4a
	.zero		1
	.zero		1


	//----- nvinfo : EIATTR_EXIT_INSTR_OFFSETS
	.align		4
        /*0018*/ 	.byte	0x04, 0x1c
        /*001a*/ 	.short	(.L_163 - .L_162)


	//   ....[0]....
.L_162:
        /*001c*/ 	.word	0x00000010


	//----- nvinfo : EIATTR_SW_WAR
	.align		4
.L_163:
        /*0020*/ 	.byte	0x04, 0x36
        /*0022*/ 	.short	(.L_165 - .L_164)
.L_164:
        /*0024*/ 	.word	0x00000008
.L_165:


//--------------------- .nv.info._Z16compute_abs_diffPKfS0_Pfi --------------------------
	.section	.nv.info._Z16compute_abs_diffPKfS0_Pfi,"",@"SHT_CUDA_INFO"
	.sectionflags	@""
	.align	4


	//----- nvinfo : EIATTR_CUDA_API_VERSION
	.align		4
        /*0000*/ 	.byte	0x04, 0x37
        /*0002*/ 	.short	(.L_167 - .L_166)
.L_166:
        /*0004*/ 	.word	0x00000082


	//----- nvinfo : EIATTR_KPARAM_INFO
	.align		4
.L_167:
        /*0008*/ 	.byte	0x04, 0x17
        /*000a*/ 	.short	(.L_169 - .L_168)
.L_168:
        /*000c*/ 	.word	0x00000000
        /*0010*/ 	.short	0x0003
        /*0012*/ 	.short	0x0018
        /*0014*/ 	.byte	0x00, 0xf0, 0x11, 0x00


	//----- nvinfo : EIATTR_KPARAM_INFO
	.align		4
.L_169:
        /*0018*/ 	.byte	0x04, 0x17
        /*001a*/ 	.short	(.L_171 - .L_170)
.L_170:
        /*001c*/ 	.word	0x00000000
        /*0020*/ 	.short	0x0002
        /*0022*/ 	.short	0x0010
        /*0024*/ 	.byte	0x00, 0xf5, 0x21, 0x00


	//----- nvinfo : EIATTR_KPARAM_INFO
	.align		4
.L_171:
        /*0028*/ 	.byte	0x04, 0x17
        /*002a*/ 	.short	(.L_173 - .L_172)
.L_172:
        /*002c*/ 	.word	0x00000000
        /*0030*/ 	.short	0x0001
        /*0032*/ 	.short	0x0008
        /*0034*/ 	.byte	0x00, 0xf5, 0x21, 0x00


	//----- nvinfo : EIATTR_KPARAM_INFO
	.align		4
.L_173:
        /*0038*/ 	.byte	0x04, 0x17
        /*003a*/ 	.short	(.L_175 - .L_174)
.L_174:
        /*003c*/ 	.word	0x00000000
        /*0040*/ 	.short	0x0000
        /*0042*/ 	.short	0x0000
        /*0044*/ 	.byte	0x00, 0xf5, 0x21, 0x00


	//----- nvinfo : EIATTR_SPARSE_MMA_MASK
	.align		4
.L_175:
        /*0048*/ 	.byte	0x03, 0x50
        /*004a*/ 	.short	0x0000


	//----- nvinfo : EIATTR_MAXREG_COUNT
	.align		4
        /*004c*/ 	.byte	0x03, 0x1b
        /*004e*/ 	.short	0x00ff


	//----- nvinfo : EIATTR_MERCURY_ISA_VERSION
	.align		4
        /*0050*/ 	.byte	0x03, 0x5f
        /*0052*/ 	.short	0x0101


	//----- nvinfo : EIATTR_VRC_CTA_INIT_COUNT
	.align		4
        /*0054*/ 	.byte	0x02, 0x4a
	.zero		1
	.zero		1


	//----- nvinfo : EIATTR_EXIT_INSTR_OFFSETS
	.align		4
        /*0058*/ 	.byte	0x04, 0x1c
        /*005a*/ 	.short	(.L_177 - .L_176)


	//   ....[0]....
.L_176:
        /*005c*/ 	.word	0x00000070


	//   ....[1]....
        /*0060*/ 	.word	0x00000140


	//----- nvinfo : EIATTR_CBANK_PARAM_SIZE
	.align		4
.L_177:
        /*0064*/ 	.byte	0x03, 0x19
        /*0066*/ 	.short	0x001c


	//----- nvinfo : EIATTR_PARAM_CBANK
	.align		4
        /*0068*/ 	.byte	0x04, 0x0a
        /*006a*/ 	.short	(.L_179 - .L_178)
	.align		4
.L_178:
        /*006c*/ 	.word	index@(.nv.constant0._Z16compute_abs_diffPKfS0_Pfi)
        /*0070*/ 	.short	0x0380
        /*0072*/ 	.short	0x001c


	//----- nvinfo : EIATTR_SW_WAR
	.align		4
.L_179:
        /*0074*/ 	.byte	0x04, 0x36
        /*0076*/ 	.short	(.L_181 - .L_180)
.L_180:
        /*0078*/ 	.word	0x00000008
.L_181:


//--------------------- .nv.info._Z22matrix_multiply_kernelPKfS0_Pfiii --------------------------
	.section	.nv.info._Z22matrix_multiply_kernelPKfS0_Pfiii,"",@"SHT_CUDA_INFO"
	.sectionflags	@""
	.align	4


	//----- nvinfo : EIATTR_CUDA_API_VERSION
	.align		4
        /*0000*/ 	.byte	0x04, 0x37
        /*0002*/ 	.short	(.L_183 - .L_182)
.L_182:
        /*0004*/ 	.word	0x00000082


	//----- nvinfo : EIATTR_KPARAM_INFO
	.align		4
.L_183:
        /*0008*/ 	.byte	0x04, 0x17
        /*000a*/ 	.short	(.L_185 - .L_184)
.L_184:
        /*000c*/ 	.word	0x00000000
        /*0010*/ 	.short	0x0005
        /*0012*/ 	.short	0x0020
        /*0014*/ 	.byte	0x00, 0xf0, 0x11, 0x00


	//----- nvinfo : EIATTR_KPARAM_INFO
	.align		4
.L_185:
        /*0018*/ 	.byte	0x04, 0x17
        /*001a*/ 	.short	(.L_187 - .L_186)
.L_186:
        /*001c*/ 	.word	0x00000000
        /*0020*/ 	.short	0x0004
        /*0022*/ 	.short	0x001c
        /*0024*/ 	.byte	0x00, 0xf0, 0x11, 0x00


	//----- nvinfo : EIATTR_KPARAM_INFO
	.align		4
.L_187:
        /*0028*/ 	.byte	0x04, 0x17
        /*002a*/ 	.short	(.L_189 - .L_188)
.L_188:
        /*002c*/ 	.word	0x00000000
        /*0030*/ 	.short	0x0003
        /*0032*/ 	.short	0x0018
        /*0034*/ 	.byte	0x00, 0xf0, 0x11, 0x00


	//----- nvinfo : EIATTR_KPARAM_INFO
	.align		4
.L_189:
        /*0038*/ 	.byte	0x04, 0x17
        /*003a*/ 	.short	(.L_191 - .L_190)
.L_190:
        /*003c*/ 	.word	0x00000000
        /*0040*/ 	.short	0x0002
        /*0042*/ 	.short	0x0010
        /*0044*/ 	.byte	0x00, 0xf5, 0x21, 0x00


	//----- nvinfo : EIATTR_KPARAM_INFO
	.align		4
.L_191:
        /*0048*/ 	.byte	0x04, 0x17
        /*004a*/ 	.short	(.L_193 - .L_192)
.L_192:
        /*004c*/ 	.word	0x00000000
        /*0050*/ 	.short	0x0001
        /*0052*/ 	.short	0x0008
        /*0054*/ 	.byte	0x00, 0xf5, 0x21, 0x00


	//----- nvinfo : EIATTR_KPARAM_INFO
	.align		4
.L_193:
        /*0058*/ 	.byte	0x04, 0x17
        /*005a*/ 	.short	(.L_195 - .L_194)
.L_194:
        /*005c*/ 	.word	0x00000000
        /*0060*/ 	.short	0x0000
        /*0062*/ 	.short	0x0000
        /*0064*/ 	.byte	0x00, 0xf5, 0x21, 0x00


	//----- nvinfo : EIATTR_SPARSE_MMA_MASK
	.align		4
.L_195:
        /*0068*/ 	.byte	0x03, 0x50
        /*006a*/ 	.short	0x0000


	//----- nvinfo : EIATTR_MAXREG_COUNT
	.align		4
        /*006c*/ 	.byte	0x03, 0x1b
        /*006e*/ 	.short	0x00ff


	//----- nvinfo : EIATTR_MERCURY_ISA_VERSION
	.align		4
        /*0070*/ 	.byte	0x03, 0x5f
        /*0072*/ 	.short	0x0101


	//----- nvinfo : EIATTR_VRC_CTA_INIT_COUNT
	.align		4
        /*0074*/ 	.byte	0x02, 0x4a
	.zero		1
	.zero		1


	//----- nvinfo : EIATTR_EXIT_INSTR_OFFSETS
	.align		4
        /*0078*/ 	.byte	0x04, 0x1c
        /*007a*/ 	.short	(.L_197 - .L_196)


	//   ....[0]....
.L_196:
        /*007c*/ 	.word	0x000000b0


	//   ....[1]....
        /*0080*/ 	.word	0x00001450


	//----- nvinfo : EIATTR_CBANK_PARAM_SIZE
	.align		4
.L_197:
        /*0084*/ 	.byte	0x03, 0x19
        /*0086*/ 	.short	0x0024


	//----- nvinfo : EIATTR_PARAM_CBANK
	.align		4
        /*0088*/ 	.byte	0x04, 0x0a
        /*008a*/ 	.short	(.L_199 - .L_198)
	.align		4
.L_198:
        /*008c*/ 	.word	index@(.nv.constant0._Z22matrix_multiply_kernelPKfS0_Pfiii)
        /*0090*/ 	.short	0x0380
        /*0092*/ 	.short	0x0024


	//----- nvinfo : EIATTR_SW_WAR
	.align		4
.L_199:
        /*0094*/ 	.byte	0x04, 0x36
        /*0096*/ 	.short	(.L_201 - .L_200)
.L_200:
        /*0098*/ 	.word	0x00000008
.L_201:


//--------------------- .nv.callgraph             --------------------------
	.section	.nv.callgraph,"",@"SHT_CUDA_CALLGRAPH"
	.align	4
	.sectionentsize	8
	.align		4
        /*0000*/ 	.word	0x00000000
	.align		4
        /*0004*/ 	.word	0xffffffff
	.align		4
        /*0008*/ 	.word	0x00000000
	.align		4
        /*000c*/ 	.word	0xfffffffe
	.align		4
        /*0010*/ 	.word	0x00000000
	.align		4
        /*0014*/ 	.word	0xfffffffd
	.align		4
        /*0018*/ 	.word	0x00000000
	.align		4
        /*001c*/ 	.word	0xfffffffc


//--------------------- .nv.constant4             --------------------------
	.section	.nv.constant4,"a",@progbits
	.align	8
	.align		8
.nv.constant4:
        /*0000*/ 	.dword	_ZN34_INTERNAL_e0447dd2_4_k_cu_1517d0634cuda3std3__45__cpo5beginE
	.align		8
        /*0008*/ 	.dword	_ZN34_INTERNAL_e0447dd2_4_k_cu_1517d0634cuda3std3__45__cpo3endE
	.align		8
        /*0010*/ 	.dword	_ZN34_INTERNAL_e0447dd2_4_k_cu_1517d0634cuda3std3__45__cpo6cbeginE
	.align		8
        /*0018*/ 	.dword	_ZN34_INTERNAL_e0447dd2_4_k_cu_1517d0634cuda3std3__45__cpo4cendE
	.align		8
        /*0020*/ 	.dword	_ZN34_INTERNAL_e0447dd2_4_k_cu_1517d0634cuda3std3__45__cpo6rbeginE
	.align		8
        /*0028*/ 	.dword	_ZN34_INTERNAL_e0447dd2_4_k_cu_1517d0634cuda3std3__45__cpo4rendE
	.align		8
        /*0030*/ 	.dword	_ZN34_INTERNAL_e0447dd2_4_k_cu_1517d0634cuda3std3__45__cpo7crbeginE
	.align		8
        /*0038*/ 	.dword	_ZN34_INTERNAL_e0447dd2_4_k_cu_1517d0634cuda3std3__45__cpo5crendE
	.align		8
        /*0040*/ 	.dword	_ZN34_INTERNAL_e0447dd2_4_k_cu_1517d0634cuda3std3__436_GLOBAL__N__e0447dd2_4_k_cu_1517d0636ignoreE
	.align		8
        /*0048*/ 	.dword	_ZN34_INTERNAL_e0447dd2_4_k_cu_1517d0634cuda3std3__419piecewise_constructE
	.align		8
        /*0050*/ 	.dword	_ZN34_INTERNAL_e0447dd2_4_k_cu_1517d0634cuda3std3__48in_placeE
	.align		8
        /*0058*/ 	.dword	_ZN34_INTERNAL_e0447dd2_4_k_cu_1517d0634cuda3std3__420unreachable_sentinelE
	.align		8
        /*0060*/ 	.dword	_ZN34_INTERNAL_e0447dd2_4_k_cu_1517d0634cuda3std3__47nulloptE
	.align		8
        /*0068*/ 	.dword	_ZN34_INTERNAL_e0447dd2_4_k_cu_1517d0634cuda3std3__48unexpectE
	.align		8
        /*0070*/ 	.dword	_ZN34_INTERNAL_e0447dd2_4_k_cu_1517d0634cuda3std6ranges3__45__cpo4swapE
	.align		8
        /*0078*/ 	.dword	_ZN34_INTERNAL_e0447dd2_4_k_cu_1517d0634cuda3std6ranges3__45__cpo9iter_moveE
	.align		8
        /*0080*/ 	.dword	_ZN34_INTERNAL_e0447dd2_4_k_cu_1517d0634cuda3std6ranges3__45__cpo5beginE
	.align		8
        /*0088*/ 	.dword	_ZN34_INTERNAL_e0447dd2_4_k_cu_1517d0634cuda3std6ranges3__45__cpo3endE
	.align		8
        /*0090*/ 	.dword	_ZN34_INTERNAL_e0447dd2_4_k_cu_1517d0634cuda3std6ranges3__45__cpo6cbeginE
	.align		8
        /*0098*/ 	.dword	_ZN34_INTERNAL_e0447dd2_4_k_cu_1517d0634cuda3std6ranges3__45__cpo4cendE
	.align		8
        /*00a0*/ 	.dword	_ZN34_INTERNAL_e0447dd2_4_k_cu_1517d0634cuda3std6ranges3__45__cpo7advanceE
	.align		8
        /*00a8*/ 	.dword	_ZN34_INTERNAL_e0447dd2_4_k_cu_1517d0634cuda3std6ranges3__45__cpo9iter_swapE
	.align		8
        /*00b0*/ 	.dword	_ZN34_INTERNAL_e0447dd2_4_k_cu_1517d0634cuda3std6ranges3__45__cpo4nextE
	.align		8
        /*00b8*/ 	.dword	_ZN34_INTERNAL_e0447dd2_4_k_cu_1517d0634cuda3std6ranges3__45__cpo4prevE
	.align		8
        /*00c0*/ 	.dword	_ZN34_INTERNAL_e0447dd2_4_k_cu_1517d0634cuda3std6ranges3__45__cpo4dataE
	.align		8
        /*00c8*/ 	.dword	_ZN34_INTERNAL_e0447dd2_4_k_cu_1517d0634cuda3std6ranges3__45__cpo5cdataE
	.align		8
        /*00d0*/ 	.dword	_ZN34_INTERNAL_e0447dd2_4_k_cu_1517d0634cuda3std6ranges3__45__cpo4sizeE
	.align		8
        /*00d8*/ 	.dword	_ZN34_INTERNAL_e0447dd2_4_k_cu_1517d0634cuda3std6ranges3__45__cpo5ssizeE
	.align		8
        /*00e0*/ 	.dword	_ZN34_INTERNAL_e0447dd2_4_k_cu_1517d0634cuda3std6ranges3__45__cpo8distanceE
	.align		8
        /*00e8*/ 	.dword	_ZN34_INTERNAL_e0447dd2_4_k_cu_1517d0636thrust24THRUST_300001_SM_1000_NS6system6detail10sequential3seqE
	.align		8
        /*00f0*/ 	.dword	_ZN34_INTERNAL_e0447dd2_4_k_cu_1517d0636thrust24THRUST_300001_SM_1000_NS12placeholders2_1E
	.align		8
        /*00f8*/ 	.dword	_ZN34_INTERNAL_e0447dd2_4_k_cu_1517d0636thrust24THRUST_300001_SM_1000_NS12placeholders2_2E
	.align		8
        /*0100*/ 	.dword	_ZN34_INTERNAL_e0447dd2_4_k_cu_1517d0636thrust24THRUST_300001_SM_1000_NS12placeholders2_3E
	.align		8
        /*0108*/ 	.dword	_ZN34_INTERNAL_e0447dd2_4_k_cu_1517d0636thrust24THRUST_300001_SM_1000_NS12placeholders2_4E
	.align		8
        /*0110*/ 	.dword	_ZN34_INTERNAL_e0447dd2_4_k_cu_1517d0636thrust24THRUST_300001_SM_1000_NS12placeholders2_5E
	.align		8
        /*0118*/ 	.dword	_ZN34_INTERNAL_e0447dd2_4_k_cu_1517d0636thrust24THRUST_300001_SM_1000_NS12placeholders2_6E
	.align		8
        /*0120*/ 	.dword	_ZN34_INTERNAL_e0447dd2_4_k_cu_1517d0636thrust24THRUST_300001_SM_1000_NS12placeholders2_7E
	.align		8
        /*0128*/ 	.dword	_ZN34_INTERNAL_e0447dd2_4_k_cu_1517d0636thrust24THRUST_300001_SM_1000_NS12placeholders2_8E
	.align		8
        /*0130*/ 	.dword	_ZN34_INTERNAL_e0447dd2_4_k_cu_1517d0636thrust24THRUST_300001_SM_1000_NS12placeholders2_9E
	.align		8
        /*0138*/ 	.dword	_ZN34_INTERNAL_e0447dd2_4_k_cu_1517d0636thrust24THRUST_300001_SM_1000_NS12placeholders3_10E


//--------------------- .text._ZN3cub18CUB_300001_SM_10006detail6reduce28DeviceReduceSingleTileKernelINS2_10policy_hubIfjN4cuda3__47maximumIvEEE10Policy1000EPfSB_iS8_ffNS5_3std3__410__identityEEEvT0_T1_T2_T3_T4_T6_ --------------------------
	.section	.text._ZN3cub18CUB_300001_SM_10006detail6reduce28DeviceReduceSingleTileKernelINS2_10policy_hubIfjN4cuda3__47maximumIvEEE10Policy1000EPfSB_iS8_ffNS5_3std3__410__identityEEEvT0_T1_T2_T3_T4_T6_,"ax",@progbits
	.align	128
        .global         _ZN3cub18CUB_300001_SM_10006detail6reduce28DeviceReduceSingleTileKernelINS2_10policy_hubIfjN4cuda3__47maximumIvEEE10Policy1000EPfSB_iS8_ffNS5_3std3__410__identityEEEvT0_T1_T2_T3_T4_T6_
        .type           _ZN3cub18CUB_300001_SM_10006detail6reduce28DeviceReduceSingleTileKernelINS2_10policy_hubIfjN4cuda3__47maximumIvEEE10Policy1000EPfSB_iS8_ffNS5_3std3__410__identityEEEvT0_T1_T2_T3_T4_T6_,@function
        .size           _ZN3cub18CUB_300001_SM_10006detail6reduce28DeviceReduceSingleTileKernelINS2_10policy_hubIfjN4cuda3__47maximumIvEEE10Policy1000EPfSB_iS8_ffNS5_3std3__410__identityEEEvT0_T1_T2_T3_T4_T6_,(.L_x_156 - _ZN3cub18CUB_300001_SM_10006detail6reduce28DeviceReduceSingleTileKernelINS2_10policy_hubIfjN4cuda3__47maximumIvEEE10Policy1000EPfSB_iS8_ffNS5_3std3__410__identityEEEvT0_T1_T2_T3_T4_T6_)
        .other          _ZN3cub18CUB_300001_SM_10006detail6reduce28DeviceReduceSingleTileKernelINS2_10policy_hubIfjN4cuda3__47maximumIvEEE10Policy1000EPfSB_iS8_ffNS5_3std3__410__identityEEEvT0_T1_T2_T3_T4_T6_,@"STO_CUDA_ENTRY STV_DEFAULT"
_ZN3cub18CUB_300001_SM_10006detail6reduce28DeviceReduceSingleTileKernelINS2_10policy_hubIfjN4cuda3__47maximumIvEEE10Policy1000EPfSB_iS8_ffNS5_3std3__410__identityEEEvT0_T1_T2_T3_T4_T6_:
.text._ZN3cub18CUB_300001_SM_10006detail6reduce28DeviceReduceSingleTileKernelINS2_10policy_hubIfjN4cuda3__47maximumIvEEE10Policy1000EPfSB_iS8_ffNS5_3std3__410__identityEEEvT0_T1_T2_T3_T4_T6_:
[----:B------:R-:W-:Y:S01]  /*0000*/  LDC R1, c[0x0][0x37c] ;  /* 0x0000df00ff017b82 */ /* 0x000fe20000000800 */
[----:B------:R-:W0:Y:S01]  /*0010*/  LDCU UR4, c[0x0][0x390] ;  /* 0x00007200ff0477ac */ /* 0x000e220008000800 */
[----:B------:R-:W1:Y:S01]  /*0020*/  LDCU.64 UR6, c[0x0][0x358] ;  /* 0x00006b00ff0677ac */ /* 0x000e620008000a00 */
[----:B0-----:R-:W-:-:S05]  /*0030*/  IMAD.U32 R20, RZ, RZ, UR4 ;  /* 0x00000004ff147e24 */ /* 0x001fca000f8e00ff */
[----:B------:R-:W-:-:S13]  /*0040*/  ISETP.NE.AND P0, PT, R20, RZ, PT ;  /* 0x000000ff1400720c */ /* 0x000fda0003f05270 */
[----:B-1----:R-:W-:Y:S05]  /*0050*/  @P0 BRA `(.L_x_0) ;  /* 0x00000000001c0947 */ /* 0x002fea0003800000 */
[----:B------:R-:W0:Y:S02]  /*0060*/  S2R R0, SR_TID.X ;  /* 0x0000000000007919 */ /* 0x000e240000002100 */
[----:B0-----:R-:W-:-:S13]  /*0070*/  ISETP.NE.AND P0, PT, R0, RZ, PT ;  /* 0x000000ff0000720c */ /* 0x001fda0003f05270 */
[----:B------:R-:W-:Y:S05]  /*0080*/  @P0 EXIT ;  /* 0x000000000000094d */ /* 0x000fea0003800000 */
[----:B------:R-:W0:Y:S08]  /*0090*/  LDC R5, c[0x0][0x398] ;  /* 0x0000e600ff057b82 */ /* 0x000e300000000800 */
[----:B------:R-:W0:Y:S02]  /*00a0*/  LDC.64 R2, c[0x0][0x388] ;  /* 0x0000e200ff027b82 */ /* 0x000e240000000a00 */
[----:B0-----:R-:W-:Y:S01]  /*00b0*/  STG.E desc[UR6][R2.64], R5 ;  /* 0x0000000502007986 */ /* 0x001fe2000c101906 */
[----:B------:R-:W-:Y:S05]  /*00c0*/  EXIT ;  /* 0x000000000000794d */ /* 0x000fea0003800000 */
.L_x_0:
[----:B------:R-:W0:Y:S01]  /*00d0*/  LDCU UR4, c[0x0][0x380] ;  /* 0x00007000ff0477ac */ /* 0x000e220008000800 */
[----:B------:R-:W-:Y:S01]  /*00e0*/  BSSY.RECONVERGENT B0, `(.L_x_1) ;  /* 0x00004c0000007945 */ /* 0x000fe20003800200 */
[----:B0-----:R-:W-:-:S09]  /*00f0*/  ULOP3.LUT UP0, URZ, UR4, 0xf, URZ, 0xc0, !UPT ;  /* 0x0000000f04ff7892 */ /* 0x001fd2000f80c0ff */
[----:B------:R-:W-:Y:S05]  /*0100*/  BRA.U UP0, `(.L_x_2) ;  /* 0x00000025004c7547 */ /* 0x000fea000b800000 */
[----:B------:R-:W-:-:S13]  /*0110*/  ISETP.GT.AND P0, PT, R20, 0xfff, PT ;  /* 0x00000fff1400780c */ /* 0x000fda0003f04270 */
[----:B------:R-:W-:Y:S05]  /*0120*/  @P0 BRA `(.L_x_3) ;  /* 0x00000010007c0947 */ /* 0x000fea0003800000 */
[----:B------:R-:W0:Y:S01]  /*0130*/  S2R R7, SR_TID.X ;  /* 0x0000000000077919 */ /* 0x000e220000002100 */
[----:B------:R-:W-:Y:S01]  /*0140*/  BSSY.RECONVERGENT B1, `(.L_x_4) ;  /* 0x0000009000017945 */ /* 0x000fe20003800200 */
[----:B------:R-:W-:Y:S01]  /*0150*/  IMAD.MOV.U32 R0, RZ, RZ, RZ ;  /* 0x000000ffff007224 */ /* 0x000fe200078e00ff */
[----:B0-----:R-:W-:Y:S01]  /*0160*/  ISETP.GE.AND P0, PT, R7, R20, PT ;  /* 0x000000140700720c */ /* 0x001fe20003f06270 */
[----:B------:R-:W-:-:S12]  /*0170*/  IMAD.MOV.U32 R9, RZ, RZ, R7 ;  /* 0x000000ffff097224 */ /* 0x000fd800078e0007 */
[----:B------:R-:W-:Y:S05]  /*0180*/  @P0 BRA `(.L_x_5) ;  /* 0x0000000000100947 */ /* 0x000fea0003800000 */
[----:B------:R-:W0:Y:S02]  /*0190*/  LDC.64 R2, c[0x0][0x380] ;  /* 0x0000e000ff027b82 */ /* 0x000e240000000a00 */
[----:B0-----:R-:W-:-:S05]  /*01a0*/  IMAD.WIDE.U32 R2, R7, 0x4, R2 ;  /* 0x0000000407027825 */ /* 0x001fca00078e0002 */
[----:B------:R0:W5:Y:S01]  /*01b0*/  LDG.E.CONSTANT R0, desc[UR6][R2.64] ;  /* 0x0000000602007981 */ /* 0x000162000c1e9900 */
[----:B------:R-:W-:-:S07]  /*01c0*/  VIADD R9, R7, 0x100 ;  /* 0x0000010007097836 */ /* 0x000fce0000000000 */
.L_x_5:
[----:B------:R-:W-:Y:S05]  /*01d0*/  BSYNC.RECONVERGENT B1 ;  /* 0x0000000000017941 */ /* 0x000fea0003800200 */
.L_x_4:
[----:B------:R-:W-:Y:S01]  /*01e0*/  ISETP.GE.AND P0, PT, R9, R20, PT ;  /* 0x000000140900720c */ /* 0x000fe20003f06270 */
[----:B------:R-:W-:-:S12]  /*01f0*/  BSSY.RECONVERGENT B1, `(.L_x_6) ;  /* 0x0000091000017945 */ /* 0x000fd80003800200 */
[----:B------:R-:W-:Y:S05]  /*0200*/  @P0 BRA `(.L_x_7) ;  /* 0x00000008003c0947 */ /* 0x000fea0003800000 */
[----:B0-----:R-:W-:Y:S01]  /*0210*/  LOP3.LUT R3, RZ, R9, RZ, 0x33, !PT ;  /* 0x00000009ff037212 */ /* 0x001fe200078e33ff */
[----:B------:R-:W-:Y:S04]  /*0220*/  BSSY.RECONVERGENT B2, `(.L_x_8) ;  /* 0x0000016000027945 */ /* 0x000fe80003800200 */
[----:B------:R-:W-:-:S05]  /*0230*/  IMAD.IADD R4, R3, 0x1, R20 ;  /* 0x0000000103047824 */ /* 0x000fca00078e0214 */
[C---:B------:R-:W-:Y:S02]  /*0240*/  LOP3.LUT R2, R4.reuse, 0x300, RZ, 0xc0, !PT ;  /* 0x0000030004027812 */ /* 0x040fe400078ec0ff */
[----:B------:R-:W-:Y:S02]  /*0250*/  ISETP.GE.U32.AND P0, PT, R4, 0x300, PT ;  /* 0x000003000400780c */ /* 0x000fe40003f06070 */
[----:B------:R-:W-:-:S13]  /*0260*/  ISETP.NE.AND P1, PT, R2, 0x300, PT ;  /* 0x000003000200780c */ /* 0x000fda0003f25270 */
[----:B------:R-:W-:Y:S05]  /*0270*/  @!P1 BRA `(.L_x_9) ;  /* 0x0000000000409947 */ /* 0x000fea0003800000 */
[----:B------:R-:W0:Y:S01]  /*0280*/  LDC.64 R2, c[0x0][0x380] ;  /* 0x0000e000ff027b82 */ /* 0x000e220000000a00 */
[----:B------:R-:W-:-:S04]  /*0290*/  LEA.HI R4, R4, 0x1, RZ, 0x18 ;  /* 0x0000000104047811 */ /* 0x000fc800078fc0ff */
[----:B------:R-:W-:-:S05]  /*02a0*/  LOP3.LUT R4, R4, 0x3, RZ, 0xc0, !PT ;  /* 0x0000000304047812 */ /* 0x000fca00078ec0ff */
[----:B------:R-:W-:Y:S02]  /*02b0*/  IMAD.MOV R4, RZ, RZ, -R4 ;  /* 0x000000ffff047224 */ /* 0x000fe400078e0a04 */
[----:B0-----:R-:W-:-:S04]  /*02c0*/  IMAD.WIDE.U32 R2, R9, 0x4, R2 ;  /* 0x0000000409027825 */ /* 0x001fc800078e0002 */
[----:B------:R-:W-:-:S07]  /*02d0*/  IMAD.MOV.U32 R5, RZ, RZ, R3 ;  /* 0x000000ffff057224 */ /* 0x000fce00078e0003 */
.L_x_10:
[----:B------:R-:W-:-:S06]  /*02e0*/  IMAD.MOV.U32 R3, RZ, RZ, R5 ;  /* 0x000000ffff037224 */ /* 0x000fcc00078e0005 */
[----:B------:R0:W2:Y:S01]  /*02f0*/  LDG.E.CONSTANT R3, desc[UR6][R2.64] ;  /* 0x0000000602037981 */ /* 0x0000a2000c1e9900 */
[----:B------:R-:W-:Y:S02]  /*0300*/  VIADD R4, R4, 0x1 ;  /* 0x0000000104047836 */ /* 0x000fe40000000000 */
[----:B------:R-:W-:-:S03]  /*0310*/  VIADD R9, R9, 0x100 ;  /* 0x0000010009097836 */ /* 0x000fc60000000000 */
[----:B------:R-:W-:Y:S02]  /*0320*/  ISETP.NE.AND P2, PT, R4, RZ, PT ;  /* 0x000000ff0400720c */ /* 0x000fe40003f45270 */
[----:B0-----:R-:W-:-:S05]  /*0330*/  IADD3 R2, P3, PT, R2, 0x400, RZ ;  /* 0x0000040002027810 */ /* 0x001fca0007f7e0ff */
[----:B------:R-:W-:Y:S01]  /*0340*/  IMAD.X R5, RZ, RZ, R5, P3 ;  /* 0x000000ffff057224 */ /* 0x000fe200018e0605 */
[----:B--2--5:R-:W-:-:S04]  /*0350*/  FSETP.GEU.AND P1, PT, R0, R3, PT ;  /* 0x000000030000720b */ /* 0x024fc80003f2e000 */
[----:B------:R-:W-:Y:S01]  /*0360*/  FSEL R0, R3, R0, !P1 ;  /* 0x0000000003007208 */ /* 0x000fe20004800000 */
[----:B------:R-:W-:Y:S08]  /*0370*/  @P2 BRA `(.L_x_10) ;  /* 0xfffffffc00d82947 */ /* 0x000ff0000383ffff */
.L_x_9:
[----:B------:R-:W-:Y:S05]  /*0380*/  BSYNC.RECONVERGENT B2 ;  /* 0x0000000000027941 */ /* 0x000fea0003800200 */
.L_x_8:
[----:B------:R-:W-:Y:S05]  /*0390*/  @!P0 BRA `(.L_x_7) ;  /* 0x0000000400d88947 */ /* 0x000fea0003800000 */
[----:B------:R-:W-:Y:S01]  /*03a0*/  IMAD.IADD R2, R20, 0x1, -R9 ;  /* 0x0000000114027824 */ /* 0x000fe200078e0a09 */
[----:B------:R-:W-:Y:S01]  /*03b0*/  BSSY.RECONVERGENT B2, `(.L_x_11) ;  /* 0x0000041000027945 */ /* 0x000fe20003800200 */
[----:B------:R-:W-:-:S03]  /*03c0*/  PLOP3.LUT P0, PT, PT, PT, PT, 0x80, 0x8 ;  /* 0x000000000008781c */ /* 0x000fc60003f0f070 */
[----:B------:R-:W-:-:S13]  /*03d0*/  ISETP.GT.AND P1, PT, R2, 0xc00, PT ;  /* 0x00000c000200780c */ /* 0x000fda0003f24270 */
[----:B------:R-:W-:Y:S05]  /*03e0*/  @!P1 BRA `(.L_x_12) ;  /* 0x0000000000f49947 */ /* 0x000fea0003800000 */
[----:B------:R-:W-:Y:S01]  /*03f0*/  PLOP3.LUT P0, PT, PT, PT, PT, 0x8, 0x80 ;  /* 0x000000000080781c */ /* 0x000fe20003f0e170 */
[----:B------:R-:W-:-:S12]  /*0400*/  VIADD R6, R20, 0xfffff400 ;  /* 0xfffff40014067836 */ /* 0x000fd80000000000 */
.L_x_13:
[----:B------:R-:W0:Y:S02]  /*0410*/  LDC.64 R2, c[0x0][0x380] ;  /* 0x0000e000ff027b82 */ /* 0x000e240000000a00 */
[----:B0-----:R-:W-:-:S05]  /*0420*/  IMAD.WIDE R22, R9, 0x4, R2 ;  /* 0x0000000409167825 */ /* 0x001fca00078e0202 */
[----:B------:R-:W2:Y:S04]  /*0430*/  LDG.E.CONSTANT R11, desc[UR6][R22.64] ;  /* 0x00000006160b7981 */ /* 0x000ea8000c1e9900 */
[----:B------:R-:W3:Y:S04]  /*0440*/  LDG.E.CONSTANT R8, desc[UR6][R22.64+0x400] ;  /* 0x0004000616087981 */ /* 0x000ee8000c1e9900 */
[----:B------:R-:W4:Y:S01]  /*0450*/  LDG.E.CONSTANT R10, desc[UR6][R22.64+0x800] ;  /* 0x00080006160a7981 */ /* 0x000f22000c1e9900 */
[----:B------:R-:W-:-:S03]  /*0460*/  VIADD R27, R9, 0x400 ;  /* 0x00000400091b7836 */ /* 0x000fc60000000000 */
[----:B------:R0:W4:Y:S01]  /*0470*/  LDG.E.CONSTANT R15, desc[UR6][R22.64+0xc00] ;  /* 0x000c0006160f7981 */ /* 0x000122000c1e9900 */
[----:B------:R-:W-:-:S05]  /*0480*/  IMAD.WIDE R26, R27, 0x4, R2 ;  /* 0x000000041b1a7825 */ /* 0x000fca00078e0202 */
[----:B------:R-:W4:Y:S04]  /*0490*/  LDG.E.CONSTANT R14, desc[UR6][R26.64] ;  /* 0x000000061a0e7981 */ /* 0x000f28000c1e9900 */
[----:B------:R-:W4:Y:S04]  /*04a0*/  LDG.E.CONSTANT R13, desc[UR6][R26.64+0x400] ;  /* 0x000400061a0d7981 */ /* 0x000f28000c1e9900 */
[----:B------:R-:W4:Y:S01]  /*04b0*/  LDG.E.CONSTANT R12, desc[UR6][R26.64+0x800] ;  /* 0x000800061a0c7981 */ /* 0x000f22000c1e9900 */
[----:B------:R-:W-:-:S03]  /*04c0*/  VIADD R5, R9, 0x800 ;  /* 0x0000080009057836 */ /* 0x000fc60000000000 */
[----:B------:R-:W4:Y:S01]  /*04d0*/  LDG.E.CONSTANT R19, desc[UR6][R26.64+0xc00] ;  /* 0x000c00061a137981 */ /* 0x000f22000c1e9900 */
[----:B------:R-:W-:-:S05]  /*04e0*/  IMAD.WIDE R4, R5, 0x4, R2 ;  /* 0x0000000405047825 */ /* 0x000fca00078e0202 */
[----:B------:R-:W4:Y:S04]  /*04f0*/  LDG.E.CONSTANT R18, desc[UR6][R4.64] ;  /* 0x0000000604127981 */ /* 0x000f28000c1e9900 */
[----:B------:R-:W4:Y:S04]  /*0500*/  LDG.E.CONSTANT R17, desc[UR6][R4.64+0x400] ;  /* 0x0004000604117981 */ /* 0x000f28000c1e9900 */
[----:B------:R-:W4:Y:S01]  /*0510*/  LDG.E.CONSTANT R16, desc[UR6][R4.64+0x800] ;  /* 0x0008000604107981 */ /* 0x000f22000c1e9900 */
[----:B0-----:R-:W-:-:S03]  /*0520*/  VIADD R23, R9, 0xc00 ;  /* 0x00000c0009177836 */ /* 0x001fc60000000000 */
[----:B------:R-:W4:Y:S01]  /*0530*/  LDG.E.CONSTANT R21, desc[UR6][R4.64+0xc00] ;  /* 0x000c000604157981 */ /* 0x000f22000c1e9900 */
[----:B------:R-:W-:-:S05]  /*0540*/  IMAD.WIDE R2, R23, 0x4, R2 ;  /* 0x0000000417027825 */ /* 0x000fca00078e0202 */
[----:B------:R-:W4:Y:S04]  /*0550*/  LDG.E.CONSTANT R24, desc[UR6][R2.64] ;  /* 0x0000000602187981 */ /* 0x000f28000c1e9900 */
[----:B------:R-:W4:Y:S04]  /*0560*/  LDG.E.CONSTANT R23, desc[UR6][R2.64+0x400] ;  /* 0x0004000602177981 */ /* 0x000f28000c1e9900 */
[----:B------:R-:W4:Y:S04]  /*0570*/  LDG.E.CONSTANT R22, desc[UR6][R2.64+0x800] ;  /* 0x0008000602167981 */ /* 0x000f28000c1e9900 */
[----:B------:R-:W4:Y:S01]  /*0580*/  LDG.E.CONSTANT R25, desc[UR6][R2.64+0xc00] ;  /* 0x000c000602197981 */ /* 0x000f22000c1e9900 */
[----:B------:R-:W-:-:S05]  /*0590*/  VIADD R9, R9, 0x1000 ;  /* 0x0000100009097836 */ /* 0x000fca0000000000 */
[----:B------:R-:W-:Y:S02]  /*05a0*/  ISETP.GE.AND P2, PT, R9, R6, PT ;  /* 0x000000060900720c */ /* 0x000fe40003f46270 */
[----:B--2--5:R-:W-:-:S04]  /*05b0*/  FSETP.GEU.AND P1, PT, R0, R11, PT ;  /* 0x0000000b0000720b */ /* 0x024fc80003f2e000 */
[----:B------:R-:W-:-:S04]  /*05c0*/  FSEL R11, R11, R0, !P1 ;  /* 0x000000000b0b7208 */ /* 0x000fc80004800000 */
[----:B---3--:R-:W-:-:S04]  /*05d0*/  FSETP.GEU.AND P1, PT, R11, R8, PT ;  /* 0x000000080b00720b */ /* 0x008fc80003f2e000 */
[----:B------:R-:W-:-:S04]  /*05e0*/  FSEL R11, R8, R11, !P1 ;  /* 0x0000000b080b7208 */ /* 0x000fc80004800000 */
[----:B----4-:R-:W-:-:S04]  /*05f0*/  FSETP.GEU.AND P1, PT, R11, R10, PT ;  /* 0x0000000a0b00720b */ /* 0x010fc80003f2e000 */
[----:B------:R-:W-:-:S04]  /*0600*/  FSEL R10, R10, R11, !P1 ;  /* 0x0000000b0a0a7208 */ /* 0x000fc80004800000 */
[----:B------:R-:W-:-:S04]  /*0610*/  FSETP.GEU.AND P1, PT, R10, R15, PT ;  /* 0x0000000f0a00720b */ /* 0x000fc80003f2e000 */
        /* <DEDUP_REMOVED lines=24> */
[----:B------:R-:W-:Y:S01]  /*07a0*/  FSEL R0, R25, R0, !P1 ;  /* 0x0000000019007208 */ /* 0x000fe20004800000 */
[----:B------:R-:W-:Y:S08]  /*07b0*/  @!P2 BRA `(.L_x_13) ;  /* 0xfffffffc0014a947 */ /* 0x000ff0000383ffff */
.L_x_12:
[----:B------:R-:W-:Y:S05]  /*07c0*/  BSYNC.RECONVERGENT B2 ;  /* 0x0000000000027941 */ /* 0x000fea0003800200 */
.L_x_11:
[----:B------:R-:W-:Y:S01]  /*07d0*/  IMAD.IADD R2, R20, 0x1, -R9 ;  /* 0x0000000114027824 */ /* 0x000fe200078e0a09 */
[----:B------:R-:W-:Y:S04]  /*07e0*/  BSSY.RECONVERGENT B2, `(.L_x_14) ;  /* 0x0000021000027945 */ /* 0x000fe80003800200 */
[----:B------:R-:W-:-:S13]  /*07f0*/  ISETP.GT.AND P1, PT, R2, 0x400, PT ;  /* 0x000004000200780c */ /* 0x000fda0003f24270 */
[----:B------:R-:W-:Y:S05]  /*0800*/  @!P1 BRA `(.L_x_15) ;  /* 0x0000000000789947 */ /* 0x000fea0003800000 */
[----:B------:R-:W0:Y:S02]  /*0810*/  LDC.64 R4, c[0x0][0x380] ;  /* 0x0000e000ff047b82 */ /* 0x000e240000000a00 */
[----:B0-----:R-:W-:-:S05]  /*0820*/  IMAD.WIDE R2, R9, 0x4, R4 ;  /* 0x0000000409027825 */ /* 0x001fca00078e0204 */
[----:B------:R-:W2:Y:S04]  /*0830*/  LDG.E.CONSTANT R11, desc[UR6][R2.64] ;  /* 0x00000006020b7981 */ /* 0x000ea8000c1e9900 */
[----:B------:R-:W3:Y:S04]  /*0840*/  LDG.E.CONSTANT R13, desc[UR6][R2.64+0x400] ;  /* 0x00040006020d7981 */ /* 0x000ee8000c1e9900 */
[----:B------:R-:W4:Y:S01]  /*0850*/  LDG.E.CONSTANT R15, desc[UR6][R2.64+0x800] ;  /* 0x00080006020f7981 */ /* 0x000f22000c1e9900 */
[----:B------:R-:W-:-:S03]  /*0860*/  VIADD R19, R9, 0x400 ;  /* 0x0000040009137836 */ /* 0x000fc60000000000 */
[----:B------:R-:W4:Y:S01]  /*0870*/  LDG.E.CONSTANT R17, desc[UR6][R2.64+0xc00] ;  /* 0x000c000602117981 */ /* 0x000f22000c1e9900 */
[----:B------:R-:W-:-:S05]  /*0880*/  IMAD.WIDE R4, R19, 0x4, R4 ;  /* 0x0000000413047825 */ /* 0x000fca00078e0204 */
[----:B------:R-:W4:Y:S04]  /*0890*/  LDG.E.CONSTANT R19, desc[UR6][R4.64] ;  /* 0x0000000604137981 */ /* 0x000f28000c1e9900 */
[----:B------:R-:W4:Y:S04]  /*08a0*/  LDG.E.CONSTANT R21, desc[UR6][R4.64+0x400] ;  /* 0x0004000604157981 */ /* 0x000f28000c1e9900 */
[----:B------:R-:W4:Y:S04]  /*08b0*/  LDG.E.CONSTANT R23, desc[UR6][R4.64+0x800] ;  /* 0x0008000604177981 */ /* 0x000f28000c1e9900 */
[----:B------:R-:W4:Y:S01]  /*08c0*/  LDG.E.CONSTANT R25, desc[UR6][R4.64+0xc00] ;  /* 0x000c000604197981 */ /* 0x000f22000c1e9900 */
[----:B------:R-:W-:Y:S01]  /*08d0*/  VIADD R9, R9, 0x800 ;  /* 0x0000080009097836 */ /* 0x000fe20000000000 */
        /* <DEDUP_REMOVED lines=13> */
[----:B------:R-:W-:Y:S02]  /*09b0*/  FSEL R0, R23, R0, !P0 ;  /* 0x0000000017007208 */ /* 0x000fe40004000000 */
[----:B------:R-:W-:Y:S02]  /*09c0*/  PLOP3.LUT P0, PT, PT, PT, PT, 0x8, 0x80 ;  /* 0x000000000080781c */ /* 0x000fe40003f0e170 */
[----:B------:R-:W-:-:S04]  /*09d0*/  FSETP.GEU.AND P1, PT, R0, R25, PT ;  /* 0x000000190000720b */ /* 0x000fc80003f2e000 */
[----:B------:R-:W-:-:S09]  /*09e0*/  FSEL R0, R25, R0, !P1 ;  /* 0x0000000019007208 */ /* 0x000fd20004800000 */
.L_x_15:
[----:B------:R-:W-:Y:S05]  /*09f0*/  BSYNC.RECONVERGENT B2 ;  /* 0x0000000000027941 */ /* 0x000fea0003800200 */
.L_x_14:
[----:B------:R-:W-:-:S13]  /*0a00*/  ISETP.LT.OR P0, PT, R9, R20, P0 ;  /* 0x000000140900720c */ /* 0x000fda0000701670 */
[----:B------:R-:W-:Y:S05]  /*0a10*/  @!P0 BRA `(.L_x_7) ;  /* 0x0000000000388947 */ /* 0x000fea0003800000 */
[----:B------:R-:W0:Y:S02]  /*0a20*/  LDC.64 R2, c[0x0][0x380] ;  /* 0x0000e000ff027b82 */ /* 0x000e240000000a00 */
[----:B0-----:R-:W-:-:S05]  /*0a30*/  IMAD.WIDE R2, R9, 0x4, R2 ;  /* 0x0000000409027825 */ /* 0x001fca00078e0202 */
[----:B------:R-:W2:Y:S04]  /*0a40*/  LDG.E.CONSTANT R5, desc[UR6][R2.64] ;  /* 0x0000000602057981 */ /* 0x000ea8000c1e9900 */
[----:B------:R-:W3:Y:S04]  /*0a50*/  LDG.E.CONSTANT R9, desc[UR6][R2.64+0x400] ;  /* 0x0004000602097981 */ /* 0x000ee8000c1e9900 */
[----:B------:R-:W4:Y:S04]  /*0a60*/  LDG.E.CONSTANT R11, desc[UR6][R2.64+0x800] ;  /* 0x00080006020b7981 */ /* 0x000f28000c1e9900 */
[----:B------:R-:W4:Y:S01]  /*0a70*/  LDG.E.CONSTANT R13, desc[UR6][R2.64+0xc00] ;  /* 0x000c0006020d7981 */ /* 0x000f22000c1e9900 */
[----:B--2--5:R-:W-:-:S04]  /*0a80*/  FSETP.GEU.AND P0, PT, R0, R5, PT ;  /* 0x000000050000720b */ /* 0x024fc80003f0e000 */
[----:B------:R-:W-:-:S04]  /*0a90*/  FSEL R0, R5, R0, !P0 ;  /* 0x0000000005007208 */ /* 0x000fc80004000000 */
[----:B---3--:R-:W-:-:S04]  /*0aa0*/  FSETP.GEU.AND P0, PT, R0, R9, PT ;  /* 0x000000090000720b */ /* 0x008fc80003f0e000 */
[----:B------:R-:W-:-:S04]  /*0ab0*/  FSEL R0, R9, R0, !P0 ;  /* 0x0000000009007208 */ /* 0x000fc80004000000 */
[----:B----4-:R-:W-:-:S04]  /*0ac0*/  FSETP.GEU.AND P0, PT, R0, R11, PT ;  /* 0x0000000b0000720b */ /* 0x010fc80003f0e000 */
[----:B------:R-:W-:-:S04]  /*0ad0*/  FSEL R0, R11, R0, !P0 ;  /* 0x000000000b007208 */ /* 0x000fc80004000000 */
[----:B------:R-:W-:-:S04]  /*0ae0*/  FSETP.GEU.AND P0, PT, R0, R13, PT ;  /* 0x0000000d0000720b */ /* 0x000fc80003f0e000 */
[----:B------:R-:W-:-:S09]  /*0af0*/  FSEL R0, R13, R0, !P0 ;  /* 0x000000000d007208 */ /* 0x000fd20004000000 */
.L_x_7:
[----:B------:R-:W-:Y:S05]  /*0b00*/  BSYNC.RECONVERGENT B1 ;  /* 0x0000000000017941 */ /* 0x000fea0003800200 */
.L_x_6:
[----:B------:R-:W-:Y:S01]  /*0b10*/  ISETP.GE.AND P0, PT, R20, 0x100, PT ;  /* 0x000001001400780c */ /* 0x000fe20003f06270 */
[----:B-----5:R-:W-:-:S12]  /*0b20*/  IMAD.MOV.U32 R9, RZ, RZ, R0 ;  /* 0x000000ffff097224 */ /* 0x020fd800078e0000 */
[----:B------:R-:W-:Y:S05]  /*0b30*/  @!P0 BRA `(.L_x_16) ;  /* 0x0000000000dc8947 */ /* 0x000fea0003800000 */
[----:B------:R-:W1:Y:S01]  /*0b40*/  S2R R6, SR_LANEID ;  /* 0x0000000000067919 */ /* 0x000e620000000000 */
[----:B------:R-:W2:Y:S02]  /*0b50*/  SHFL.DOWN PT, R0, R9, 0x1, 0x1f ;  /* 0x08201f0009007f89 */ /* 0x000ea400000e0000 */
[C---:B--2---:R-:W-:Y:S02]  /*0b60*/  FSETP.GEU.AND P1, PT, R9.reuse, R0, PT ;  /* 0x000000000900720b */ /* 0x044fe40003f2e000 */
[----:B-1----:R-:W-:Y:S02]  /*0b70*/  ISETP.GT.AND P0, PT, R6, 0x1e, PT ;  /* 0x0000001e0600780c */ /* 0x002fe40003f04270 */
[----:B------:R-:W-:Y:S02]  /*0b80*/  FSEL R0, R0, R9, !P1 ;  /* 0x0000000900007208 */ /* 0x000fe40004800000 */
[----:B------:R-:W-:Y:S02]  /*0b90*/  ISETP.NE.AND P2, PT, R6, RZ, PT ;  /* 0x000000ff0600720c */ /* 0x000fe40003f45270 */
[----:B------:R-:W-:-:S02]  /*0ba0*/  FSEL R0, R9, R0, P0 ;  /* 0x0000000009007208 */ /* 0x000fc40000000000 */
[----:B------:R-:W-:-:S03]  /*0bb0*/  ISETP.GT.AND P0, PT, R6, 0x1d, PT ;  /* 0x0000001d0600780c */ /* 0x000fc60003f04270 */
[----:B0-----:R-:W0:Y:S06]  /*0bc0*/  SHFL.DOWN PT, R3, R0, 0x2, 0x1f ;  /* 0x08401f0000037f89 */ /* 0x001e2c00000e0000 */
[----:B------:R-:W1:Y:S01]  /*0bd0*/  @!P2 S2R R5, SR_CgaCtaId ;  /* 0x000000000005a919 */ /* 0x000e620000008800 */
[----:B------:R-:W-:Y:S02]  /*0be0*/  @!P2 MOV R4, 0x400 ;  /* 0x000004000004a802 */ /* 0x000fe40000000f00 */
[----:B------:R-:W-:-:S04]  /*0bf0*/  @!P2 SHF.R.U32.HI R2, RZ, 0x3, R7 ;  /* 0x00000003ff02a819 */ /* 0x000fc80000011607 */
[----:B------:R-:W-:Y:S02]  /*0c00*/  @!P2 LOP3.LUT R2, R2, 0x7c, RZ, 0xc0, !PT ;  /* 0x0000007c0202a812 */ /* 0x000fe400078ec0ff */
[----:B0-----:R-:W-:-:S04]  /*0c10*/  FSETP.GEU.AND P1, PT, R0, R3, PT ;  /* 0x000000030000720b */ /* 0x001fc80003f2e000 */
[----:B------:R-:W-:Y:S02]  /*0c20*/  @!P0 FSEL R0, R3, R0, !P1 ;  /* 0x0000000003008208 */ /* 0x000fe40004800000 */
[----:B------:R-:W-:-:S03]  /*0c30*/  ISETP.GT.AND P0, PT, R6, 0x1b, PT ;  /* 0x0000001b0600780c */ /* 0x000fc60003f04270 */
[----:B------:R-:W0:Y:S01]  /*0c40*/  SHFL.DOWN PT, R3, R0, 0x4, 0x1f ;  /* 0x08801f0000037f89 */ /* 0x000e2200000e0000 */
[----:B-1----:R-:W-:-:S05]  /*0c50*/  @!P2 LEA R5, R5, R4, 0x18 ;  /* 0x000000040505a211 */ /* 0x002fca00078ec0ff */
[----:B------:R-:W-:Y:S01]  /*0c60*/  @!P2 IMAD.IADD R2, R2, 0x1, R5 ;  /* 0x000000010202a824 */ /* 0x000fe200078e0205 */
[----:B0-----:R-:W-:-:S04]  /*0c70*/  FSETP.GEU.AND P1, PT, R0, R3, PT ;  /* 0x000000030000720b */ /* 0x001fc80003f2e000 */
[----:B------:R-:W-:Y:S02]  /*0c80*/  @!P0 FSEL R0, R3, R0, !P1 ;  /* 0x0000000003008208 */ /* 0x000fe40004800000 */
[----:B------:R-:W-:-:S03]  /*0c90*/  ISETP.GT.AND P0, PT, R6, 0x17, PT ;  /* 0x000000170600780c */ /* 0x000fc60003f04270 */
[----:B------:R-:W0:Y:S02]  /*0ca0*/  SHFL.DOWN PT, R3, R0, 0x8, 0x1f ;  /* 0x09001f0000037f89 */ /* 0x000e2400000e0000 */
[----:B0-----:R-:W-:-:S08]  /*0cb0*/  FSETP.GEU.AND P1, PT, R0, R3, PT ;  /* 0x000000030000720b */ /* 0x001fd00003f2e000 */
[----:B------:R-:W-:Y:S02]  /*0cc0*/  @!P0 FSEL R0, R3, R0, !P1 ;  /* 0x0000000003008208 */ /* 0x000fe40004800000 */
[----:B------:R-:W-:-:S03]  /*0cd0*/  ISETP.GT.AND P1, PT, R6, 0xf, PT ;  /* 0x0000000f0600780c */ /* 0x000fc60003f24270 */
[----:B------:R-:W0:Y:S02]  /*0ce0*/  SHFL.DOWN PT, R3, R0, 0x10, 0x1f ;  /* 0x0a001f0000037f89 */ /* 0x000e2400000e0000 */
[----:B0-----:R-:W-:-:S04]  /*0cf0*/  FSETP.GEU.AND P0, PT, R0, R3, PT ;  /* 0x000000030000720b */ /* 0x001fc80003f0e000 */
[----:B------:R-:W-:Y:S02]  /*0d00*/  FSEL R3, R3, R0, !P0 ;  /* 0x0000000003037208 */ /* 0x000fe40004000000 */
[----:B------:R-:W-:Y:S02]  /*0d10*/  ISETP.NE.AND P0, PT, R7, RZ, PT ;  /* 0x000000ff0700720c */ /* 0x000fe40003f05270 */
[----:B------:R-:W-:Y:S01]  /*0d20*/  FSEL R0, R0, R3, P1 ;  /* 0x0000000300007208 */ /* 0x000fe20000800000 */
[----:B------:R0:W-:Y:S01]  /*0d30*/  @!P2 STS [R2+0x8], R3 ;  /* 0x000008030200a388 */ /* 0x0001e20000000800 */
[----:B------:R-:W-:Y:S09]  /*0d40*/  BAR.SYNC.DEFER_BLOCKING 0x0 ;  /* 0x0000000000007b1d */ /* 0x000ff20000010000 */
[----:B0-----:R-:W-:Y:S05]  /*0d50*/  @P0 BRA `(.L_x_17) ;  /* 0x0000003c00e00947 */ /* 0x001fea0003800000 */
[----:B------:R-:W0:Y:S01]  /*0d60*/  S2UR UR5, SR_CgaCtaId ;  /* 0x00000000000579c3 */ /* 0x000e220000008800 */
[----:B------:R-:W-:Y:S02]  /*0d70*/  UMOV UR4, 0x400 ;  /* 0x0000040000047882 */ /* 0x000fe40000000000 */
[----:B0-----:R-:W-:-:S09]  /*0d80*/  ULEA UR4, UR5, UR4, 0x18 ;  /* 0x0000000405047291 */ /* 0x001fd2000f8ec0ff */
[----:B------:R-:W0:Y:S04]  /*0d90*/  LDS R3, [UR4+0xc] ;  /* 0x00000c04ff037984 */ /* 0x000e280008000800 */
[----:B------:R-:W1:Y:S04]  /*0da0*/  LDS.128 R4, [UR4+0x10] ;  /* 0x00001004ff047984 */ /* 0x000e680008000c00 */
[----:B------:R-:W2:Y:S01]  /*0db0*/  LDS.64 R8, [UR4+0x20] ;  /* 0x00002004ff087984 */ /* 0x000ea20008000a00 */
[----:B0-----:R-:W-:-:S04]  /*0dc0*/  FSETP.GEU.AND P1, PT, R0, R3, PT ;  /* 0x000000030000720b */ /* 0x001fc80003f2e000 */
[----:B------:R-:W-:-:S04]  /*0dd0*/  FSEL R3, R3, R0, !P1 ;  /* 0x0000000003037208 */ /* 0x000fc80004800000 */
[----:B-1----:R-:W-:-:S04]  /*0de0*/  FSETP.GEU.AND P1, PT, R3, R4, PT ;  /* 0x000000040300720b */ /* 0x002fc80003f2e000 */
[----:B------:R-:W-:-:S04]  /*0df0*/  FSEL R4, R4, R3, !P1 ;  /* 0x0000000304047208 */ /* 0x000fc80004800000 */
[----:B------:R-:W-:-:S04]  /*0e00*/  FSETP.GEU.AND P1, PT, R4, R5, PT ;  /* 0x000000050400720b */ /* 0x000fc80003f2e000 */
[----:B------:R-:W-:-:S04]  /*0e10*/  FSEL R5, R5, R4, !P1 ;  /* 0x0000000405057208 */ /* 0x000fc80004800000 */
[----:B------:R-:W-:-:S04]  /*0e20*/  FSETP.GEU.AND P1, PT, R5, R6, PT ;  /* 0x000000060500720b */ /* 0x000fc80003f2e000 */
[----:B------:R-:W-:-:S04]  /*0e30*/  FSEL R6, R6, R5, !P1 ;  /* 0x0000000506067208 */ /* 0x000fc80004800000 */
[----:B------:R-:W-:-:S04]  /*0e40*/  FSETP.GEU.AND P1, PT, R6, R7, PT ;  /* 0x000000070600720b */ /* 0x000fc80003f2e000 */
[----:B------:R-:W-:-:S04]  /*0e50*/  FSEL R7, R7, R6, !P1 ;  /* 0x0000000607077208 */ /* 0x000fc80004800000 */
[----:B--2---:R-:W-:-:S04]  /*0e60*/  FSETP.GEU.AND P1, PT, R7, R8, PT ;  /* 0x000000080700720b */ /* 0x004fc80003f2e000 */
[----:B------:R-:W-:-:S04]  /*0e70*/  FSEL R0, R8, R7, !P1 ;  /* 0x0000000708007208 */ /* 0x000fc80004800000 */
[----:B------:R-:W-:-:S04]  /*0e80*/  FSETP.GEU.AND P1, PT, R0, R9, PT ;  /* 0x000000090000720b */ /* 0x000fc80003f2e000 */
[----:B------:R-:W-:Y:S01]  /*0e90*/  FSEL R0, R9, R0, !P1 ;  /* 0x0000000009007208 */ /* 0x000fe20004800000 */
[----:B------:R-:W-:Y:S08]  /*0ea0*/  BRA `(.L_x_17) ;  /* 0x0000003c008c7947 */ /* 0x000ff00003800000 */
.L_x_16:
[----:B------:R-:W-:Y:S01]  /*0eb0*/  LOP3.LUT R0, R7, 0x3e0, RZ, 0xc0, !PT ;  /* 0x000003e007007812 */ /* 0x000fe200078ec0ff */
[----:B------:R-:W1:Y:S03]  /*0ec0*/  S2R R4, SR_LANEID ;  /* 0x0000000000047919 */ /* 0x000e660000000000 */
[----:B------:R-:W-:Y:S01]  /*0ed0*/  LOP3.LUT R5, RZ, R0, RZ, 0x33, !PT ;  /* 0x00000000ff057212 */ /* 0x000fe200078e33ff */
[----:B0-----:R-:W-:-:S04]  /*0ee0*/  VIADD R3, R0, 0x20 ;  /* 0x0000002000037836 */ /* 0x001fc80000000000 */
[----:B------:R-:W-:Y:S01]  /*0ef0*/  IMAD.IADD R5, R5, 0x1, R20 ;  /* 0x0000000105057824 */ /* 0x000fe200078e0214 */
[----:B------:R-:W-:-:S04]  /*0f00*/  ISETP.GT.AND P0, PT, R3, R20, PT ;  /* 0x000000140300720c */ /* 0x000fc80003f04270 */
[----:B------:R-:W-:-:S05]  /*0f10*/  SEL R5, R5, 0x1f, P0 ;  /* 0x0000001f05057807 */ /* 0x000fca0000000000 */
[----:B------:R-:W0:Y:S01]  /*0f20*/  SHFL.DOWN PT, R0, R9, 0x1, R5 ;  /* 0x0820000009007989 */ /* 0x000e2200000e0005 */
[C---:B-1----:R-:W-:Y:S01]  /*0f30*/  ISETP.GE.AND P0, PT, R4.reuse, R5, PT ;  /* 0x000000050400720c */ /* 0x042fe20003f06270 */
[----:B------:R-:W-:Y:S01]  /*0f40*/  VIADD R2, R4, 0x2 ;  /* 0x0000000204027836 */ /* 0x000fe20000000000 */
[----:B0-----:R-:W-:-:S11]  /*0f50*/  FSETP.GEU.AND P1, PT, R9, R0, PT ;  /* 0x000000000900720b */ /* 0x001fd60003f2e000 */
[----:B------:R-:W-:Y:S02]  /*0f60*/  @!P0 FSEL R9, R0, R9, !P1 ;  /* 0x0000000900098208 */ /* 0x000fe40004800000 */
[----:B------:R-:W-:Y:S01]  /*0f70*/  ISETP.GT.AND P0, PT, R2, R5, PT ;  /* 0x000000050200720c */ /* 0x000fe20003f04270 */
[----:B------:R-:W-:Y:S02]  /*0f80*/  VIADD R2, R4, 0x4 ;  /* 0x0000000404027836 */ /* 0x000fe40000000000 */
[----:B------:R-:W0:Y:S02]  /*0f90*/  SHFL.DOWN PT, R0, R9, 0x2, R5 ;  /* 0x0840000009007989 */ /* 0x000e2400000e0005 */
[----:B0-----:R-:W-:-:S08]  /*0fa0*/  FSETP.GEU.AND P1, PT, R9, R0, PT ;  /* 0x000000000900720b */ /* 0x001fd00003f2e000 */
[----:B------:R-:W-:Y:S02]  /*0fb0*/  @!P0 FSEL R9, R0, R9, !P1 ;  /* 0x0000000900098208 */ /* 0x000fe40004800000 */
[----:B------:R-:W-:Y:S01]  /*0fc0*/  ISETP.GT.AND P0, PT, R2, R5, PT ;  /* 0x000000050200720c */ /* 0x000fe20003f04270 */
[----:B------:R-:W-:Y:S02]  /*0fd0*/  VIADD R2, R4, 0x8 ;  /* 0x0000000804027836 */ /* 0x000fe40000000000 */
[----:B------:R-:W0:Y:S02]  /*0fe0*/  SHFL.DOWN PT, R0, R9, 0x4, R5 ;  /* 0x0880000009007989 */ /* 0x000e2400000e0005 */
[----:B0-----:R-:W-:-:S08]  /*0ff0*/  FSETP.GEU.AND P1, PT, R9, R0, PT ;  /* 0x000000000900720b */ /* 0x001fd00003f2e000 */
[----:B------:R-:W-:Y:S02]  /*1000*/  @!P0 FSEL R9, R0, R9, !P1 ;  /* 0x0000000900098208 */ /* 0x000fe40004800000 */
[----:B------:R-:W-:Y:S01]  /*1010*/  ISETP.GT.AND P1, PT, R2, R5, PT ;  /* 0x000000050200720c */ /* 0x000fe20003f24270 */
[C---:B------:R-:W-:Y:S01]  /*1020*/  VIADD R2, R4.reuse, 0x10 ;  /* 0x0000001004027836 */ /* 0x040fe20000000000 */
[----:B------:R-:W-:Y:S01]  /*1030*/  ISETP.NE.AND P0, PT, R4, RZ, PT ;  /* 0x000000ff0400720c */ /* 0x000fe20003f05270 */
[----:B------:R-:W0:-:S12]  /*1040*/  SHFL.DOWN PT, R0, R9, 0x8, R5 ;  /* 0x0900000009007989 */ /* 0x000e1800000e0005 */
[----:B------:R-:W1:Y:S01]  /*1050*/  @!P0 S2R R6, SR_CgaCtaId ;  /* 0x0000000000068919 */ /* 0x000e620000008800 */
[----:B------:R-:W-:Y:S02]  /*1060*/  @!P0 MOV R3, 0x400 ;  /* 0x0000040000038802 */ /* 0x000fe40000000f00 */
[----:B0-----:R-:W-:-:S04]  /*1070*/  FSETP.GEU.AND P2, PT, R9, R0, PT ;  /* 0x000000000900720b */ /* 0x001fc80003f4e000 */
[----:B------:R-:W-:Y:S02]  /*1080*/  @!P1 FSEL R9, R0, R9, !P2 ;  /* 0x0000000900099208 */ /* 0x000fe40005000000 */
[----:B------:R-:W-:Y:S02]  /*1090*/  ISETP.GT.AND P1, PT, R2, R5, PT ;  /* 0x000000050200720c */ /* 0x000fe40003f24270 */
[----:B------:R-:W-:Y:S01]  /*10a0*/  @!P0 SHF.R.U32.HI R2, RZ, 0x3, R7 ;  /* 0x00000003ff028819 */ /* 0x000fe20000011607 */
[----:B------:R-:W0:Y:S03]  /*10b0*/  SHFL.DOWN PT, R0, R9, 0x10, R5 ;  /* 0x0a00000009007989 */ /* 0x000e2600000e0005 */
[----:B------:R-:W-:Y:S02]  /*10c0*/  @!P0 LOP3.LUT R2, R2, 0x7c, RZ, 0xc0, !PT ;  /* 0x0000007c02028812 */ /* 0x000fe400078ec0ff */
[----:B-1----:R-:W-:-:S05]  /*10d0*/  @!P0 LEA R3, R6, R3, 0x18 ;  /* 0x0000000306038211 */ /* 0x002fca00078ec0ff */
[----:B------:R-:W-:Y:S01]  /*10e0*/  @!P0 IMAD.IADD R3, R2, 0x1, R3 ;  /* 0x0000000102038824 */ /* 0x000fe200078e0203 */
[----:B0-----:R-:W-:-:S04]  /*10f0*/  FSETP.GEU.AND P2, PT, R9, R0, PT ;  /* 0x000000000900720b */ /* 0x001fc80003f4e000 */
[----:B------:R-:W-:-:S05]  /*1100*/  @!P1 FSEL R9, R0, R9, !P2 ;  /* 0x0000000900099208 */ /* 0x000fca0005000000 */
[----:B------:R-:W-:-:S05]  /*1110*/  IMAD.MOV.U32 R0, RZ, RZ, R9 ;  /* 0x000000ffff007224 */ /* 0x000fca00078e0009 */
[----:B------:R0:W-:Y:S01]  /*1120*/  @!P0 STS [R3+0x8], R0 ;  /* 0x0000080003008388 */ /* 0x0001e20000000800 */
[----:B------:R-:W-:Y:S01]  /*1130*/  BAR.SYNC.DEFER_BLOCKING 0x0 ;  /* 0x0000000000007b1d */ /* 0x000fe20000010000 */
[----:B------:R-:W-:-:S13]  /*1140*/  ISETP.NE.AND P0, PT, R7, RZ, PT ;  /* 0x000000ff0700720c */ /* 0x000fda0003f05270 */
[----:B0-----:R-:W-:Y:S05]  /*1150*/  @P0 BRA `(.L_x_17) ;  /* 0x0000003800e00947 */ /* 0x001fea0003800000 */
[----:B------:R-:W0:Y:S01]  /*1160*/  S2UR UR5, SR_CgaCtaId ;  /* 0x00000000000579c3 */ /* 0x000e220000008800 */
[----:B------:R-:W-:Y:S01]  /*1170*/  UMOV UR4, 0x400 ;  /* 0x0000040000047882 */ /* 0x000fe20000000000 */
[C---:B------:R-:W-:Y:S02]  /*1180*/  ISETP.GT.AND P2, PT, R20.reuse, 0x20, PT ;  /* 0x000000201400780c */ /* 0x040fe40003f44270 */
[----:B------:R-:W-:Y:S01]  /*1190*/  ISETP.GT.AND P1, PT, R20, 0x40, PT ;  /* 0x000000401400780c */ /* 0x000fe20003f24270 */
[----:B0-----:R-:W-:-:S09]  /*11a0*/  ULEA UR4, UR5, UR4, 0x18 ;  /* 0x0000000405047291 */ /* 0x001fd2000f8ec0ff */
[----:B------:R-:W0:Y:S04]  /*11b0*/  LDS R3, [UR4+0xc] ;  /* 0x00000c04ff037984 */ /* 0x000e280008000800 */
[----:B------:R-:W1:Y:S04]  /*11c0*/  LDS.128 R4, [UR4+0x10] ;  /* 0x00001004ff047984 */ /* 0x000e680008000c00 */
[----:B------:R-:W2:Y:S01]  /*11d0*/  LDS.64 R8, [UR4+0x20] ;  /* 0x00002004ff087984 */ /* 0x000ea20008000a00 */
[----:B0-----:R-:W-:-:S04]  /*11e0*/  FSETP.GEU.AND P3, PT, R0, R3, PT ;  /* 0x000000030000720b */ /* 0x001fc80003f6e000 */
[----:B------:R-:W-:Y:S02]  /*11f0*/  @P2 FSEL R0, R3, R0, !P3 ;  /* 0x0000000003002208 */ /* 0x000fe40005800000 */
[----:B------:R-:W-:Y:S02]  /*1200*/  ISETP.GT.AND P2, PT, R20, 0x60, PT ;  /* 0x000000601400780c */ /* 0x000fe40003f44270 */
[----:B-1----:R-:W-:-:S04]  /*1210*/  FSETP.GEU.AND P3, PT, R0, R4, PT ;  /* 0x000000040000720b */ /* 0x002fc80003f6e000 */
[----:B------:R-:W-:Y:S02]  /*1220*/  @P1 FSEL R0, R4, R0, !P3 ;  /* 0x0000000004001208 */ /* 0x000fe40005800000 */
[----:B------:R-:W-:Y:S02]  /*1230*/  ISETP.GT.AND P1, PT, R20, 0x80, PT ;  /* 0x000000801400780c */ /* 0x000fe40003f24270 */
[----:B------:R-:W-:-:S04]  /*1240*/  FSETP.GEU.AND P3, PT, R0, R5, PT ;  /* 0x000000050000720b */ /* 0x000fc80003f6e000 */
        /* <DEDUP_REMOVED lines=8> */
[----:B--2---:R-:W-:-:S04]  /*12d0*/  FSETP.GEU.AND P3, PT, R0, R8, PT ;  /* 0x000000080000720b */ /* 0x004fc80003f6e000 */
[----:B------:R-:W-:-:S04]  /*12e0*/  @P1 FSEL R0, R8, R0, !P3 ;  /* 0x0000000008001208 */ /* 0x000fc80005800000 */
[----:B------:R-:W-:-:S04]  /*12f0*/  FSETP.GEU.AND P1, PT, R0, R9, PT ;  /* 0x000000090000720b */ /* 0x000fc80003f2e000 */
[----:B------:R-:W-:Y:S01]  /*1300*/  @P2 FSEL R0, R9, R0, !P1 ;  /* 0x0000000009002208 */ /* 0x000fe20004800000 */
[----:B------:R-:W-:Y:S08]  /*1310*/  BRA `(.L_x_17) ;  /* 0x0000003800707947 */ /* 0x000ff00003800000 */
.L_x_3:
[----:B------:R-:W0:Y:S01]  /*1320*/  S2R R0, SR_TID.X ;  /* 0x0000000000007919 */ /* 0x000e220000002100 */
[----:B------:R-:W1:Y:S01]  /*1330*/  LDC.64 R2, c[0x0][0x380] ;  /* 0x0000e000ff027b82 */ /* 0x000e620000000a00 */
[----:B0-----:R-:W-:-:S04]  /*1340*/  IMAD.SHL.U32 R5, R0, 0x4, RZ ;  /* 0x0000000400057824 */ /* 0x001fc800078e00ff */
[----:B-1----:R-:W-:-:S05]  /*1350*/  IMAD.WIDE.U32 R2, R5, 0x4, R2 ;  /* 0x0000000405027825 */ /* 0x002fca00078e0002 */
[----:B------:R-:W2:Y:S04]  /*1360*/  LDG.E.128.CONSTANT R4, desc[UR6][R2.64] ;  /* 0x0000000602047981 */ /* 0x000ea8000c1e9d00 */
[----:B------:R-:W3:Y:S04]  /*1370*/  LDG.E.128.CONSTANT R8, desc[UR6][R2.64+0x1000] ;  /* 0x0010000602087981 */ /* 0x000ee8000c1e9d00 */
[----:B------:R-:W4:Y:S04]  /*1380*/  LDG.E.128.CONSTANT R12, desc[UR6][R2.64+0x2000] ;  /* 0x00200006020c7981 */ /* 0x000f28000c1e9d00 */
[----:B------:R-:W5:Y:S01]  /*1390*/  LDG.E.128.CONSTANT R16, desc[UR6][R2.64+0x3000] ;  /* 0x0030000602107981 */ /* 0x000f62000c1e9d00 */
[----:B------:R-:W-:Y:S01]  /*13a0*/  IMAD.MOV.U32 R23, RZ, RZ, 0x1000 ;  /* 0x00001000ff177424 */ /* 0x000fe200078e00ff */
[----:B--2---:R-:W-:-:S02]  /*13b0*/  FSETP.GEU.AND P0, PT, R4, R5, PT ;  /* 0x000000050400720b */ /* 0x004fc40003f0e000 */
[----:B------:R-:W-:Y:S02]  /*13c0*/  FSETP.GEU.AND P1, PT, R6, R7, PT ;  /* 0x000000070600720b */ /* 0x000fe40003f2e000 */
[----:B---3--:R-:W-:Y:S02]  /*13d0*/  FSETP.GEU.AND P2, PT, R8, R9, PT ;  /* 0x000000090800720b */ /* 0x008fe40003f4e000 */
[----:B------:R-:W-:Y:S02]  /*13e0*/  FSETP.GEU.AND P3, PT, R10, R11, PT ;  /* 0x0000000b0a00720b */ /* 0x000fe40003f6e000 */
[----:B------:R-:W-:Y:S02]  /*13f0*/  FSEL R4, R5, R4, !P0 ;  /* 0x0000000405047208 */ /* 0x000fe40004000000 */
[----:B------:R-:W-:Y:S02]  /*1400*/  FSEL R7, R7, R6, !P1 ;  /* 0x0000000607077208 */ /* 0x000fe40004800000 */
[----:B------:R-:W-:-:S02]  /*1410*/  FSEL R8, R9, R8, !P2 ;  /* 0x0000000809087208 */ /* 0x000fc40005000000 */
[----:B------:R-:W-:Y:S02]  /*1420*/  FSEL R11, R11, R10, !P3 ;  /* 0x0000000a0b0b7208 */ /* 0x000fe40005800000 */
[----:B----4-:R-:W-:Y:S02]  /*1430*/  FSETP.GEU.AND P0, PT, R12, R13, PT ;  /* 0x0000000d0c00720b */ /* 0x010fe40003f0e000 */
[----:B------:R-:W-:Y:S02]  /*1440*/  FSETP.GEU.AND P1, PT, R14, R15, PT ;  /* 0x0000000f0e00720b */ /* 0x000fe40003f2e000 */
[----:B-----5:R-:W-:Y:S02]  /*1450*/  FSETP.GEU.AND P2, PT, R16, R17, PT ;  /* 0x000000111000720b */ /* 0x020fe40003f4e000 */
[----:B------:R-:W-:Y:S02]  /*1460*/  FSETP.GEU.AND P3, PT, R18, R19, PT ;  /* 0x000000131200720b */ /* 0x000fe40003f6e000 */
[----:B------:R-:W-:-:S02]  /*1470*/  FSEL R12, R13, R12, !P0 ;  /* 0x0000000c0d0c7208 */ /* 0x000fc40004000000 */
[----:B------:R-:W-:Y:S02]  /*1480*/  FSEL R15, R15, R14, !P1 ;  /* 0x0000000e0f0f7208 */ /* 0x000fe40004800000 */
[----:B------:R-:W-:Y:S02]  /*1490*/  FSEL R16, R17, R16, !P2 ;  /* 0x0000001011107208 */ /* 0x000fe40005000000 */
[----:B------:R-:W-:Y:S02]  /*14a0*/  FSEL R19, R19, R18, !P3 ;  /* 0x0000001213137208 */ /* 0x000fe40005800000 */
[----:B------:R-:W-:Y:S02]  /*14b0*/  FSETP.GEU.AND P2, PT, R12, R15, PT ;  /* 0x0000000f0c00720b */ /* 0x000fe40003f4e000 */
[----:B------:R-:W-:Y:S02]  /*14c0*/  FSETP.GEU.AND P3, PT, R16, R19, PT ;  /* 0x000000131000720b */ /* 0x000fe40003f6e000 */
[----:B------:R-:W-:-:S02]  /*14d0*/  FSETP.GEU.AND P1, PT, R8, R11, PT ;  /* 0x0000000b0800720b */ /* 0x000fc40003f2e000 */
[----:B------:R-:W-:Y:S02]  /*14e0*/  FSEL R12, R15, R12, !P2 ;  /* 0x0000000c0f0c7208 */ /* 0x000fe40005000000 */
[----:B------:R-:W-:Y:S02]  /*14f0*/  FSEL R19, R19, R16, !P3 ;  /* 0x0000001013137208 */ /* 0x000fe40005800000 */
[----:B------:R-:W-:Y:S02]  /*1500*/  FSEL R11, R11, R8, !P1 ;  /* 0x000000080b0b7208 */ /* 0x000fe40004800000 */
[----:B------:R-:W-:Y:S02]  /*1510*/  FSETP.GEU.AND P0, PT, R4, R7, PT ;  /* 0x000000070400720b */ /* 0x000fe40003f0e000 */
[----:B------:R-:W-:Y:S02]  /*1520*/  FSETP.GEU.AND P1, PT, R12, R19, PT ;  /* 0x000000130c00720b */ /* 0x000fe40003f2e000 */
[----:B------:R-:W-:-:S02]  /*1530*/  FSEL R4, R7, R4, !P0 ;  /* 0x0000000407047208 */ /* 0x000fc40004000000 */
[----:B------:R-:W-:Y:S02]  /*1540*/  FSEL R19, R19, R12, !P1 ;  /* 0x0000000c13137208 */ /* 0x000fe40004800000 */
[----:B------:R-:W-:Y:S02]  /*1550*/  ISETP.GE.U32.AND P1, PT, R20, 0x2000, PT ;  /* 0x000020001400780c */ /* 0x000fe40003f26070 */
[----:B------:R-:W-:-:S04]  /*1560*/  FSETP.GEU.AND P0, PT, R4, R11, PT ;  /* 0x0000000b0400720b */ /* 0x000fc80003f0e000 */
[----:B------:R-:W-:-:S04]  /*1570*/  FSEL R4, R11, R4, !P0 ;  /* 0x000000040b047208 */ /* 0x000fc80004000000 */
[----:B------:R-:W-:-:S04]  /*1580*/  FSETP.GEU.AND P0, PT, R4, R19, PT ;  /* 0x000000130400720b */ /* 0x000fc80003f0e000 */
[----:B------:R-:W-:Y:S01]  /*1590*/  FSEL R21, R19, R4, !P0 ;  /* 0x0000000413157208 */ /* 0x000fe20004000000 */
[----:B------:R-:W-:Y:S08]  /*15a0*/  @!P1 BRA `(.L_x_18) ;  /* 0x0000000000bc9947 */ /* 0x000ff00003800000 */
[----:B------:R-:W0:Y:S01]  /*15b0*/  LDC R24, c[0x0][0x390] ;  /* 0x0000e400ff187b82 */ /* 0x000e220000000800 */
[----:B------:R-:W-:Y:S02]  /*15c0*/  VIADD R22, R20, 0xfffff000 ;  /* 0xfffff00014167836 */ /* 0x000fe40000000000 */
[----:B------:R-:W-:-:S07]  /*15d0*/  IMAD.MOV.U32 R23, RZ, RZ, 0x1000 ;  /* 0x00001000ff177424 */ /* 0x000fce00078e00ff */
.L_x_20:
[----:B------:R-:W-:-:S05]  /*15e0*/  IMAD.WIDE R26, R23, 0x4, R2 ;  /* 0x00000004171a7825 */ /* 0x000fca00078e0202 */
[----:B------:R-:W2:Y:S04]  /*15f0*/  LDG.E.128.CONSTANT R8, desc[UR6][R26.64] ;  /* 0x000000061a087981 */ /* 0x000ea8000c1e9d00 */
[----:B------:R-:W3:Y:S04]  /*1600*/  LDG.E.128.CONSTANT R12, desc[UR6][R26.64+0x1000] ;  /* 0x001000061a0c7981 */ /* 0x000ee8000c1e9d00 */
[----:B------:R-:W4:Y:S04]  /*1610*/  LDG.E.128.CONSTANT R16, desc[UR6][R26.64+0x2000] ;  /* 0x002000061a107981 */ /* 0x000f28000c1e9d00 */
[----:B------:R-:W5:Y:S01]  /*1620*/  LDG.E.128.CONSTANT R4, desc[UR6][R26.64+0x3000] ;  /* 0x003000061a047981 */ /* 0x000f62000c1e9d00 */
[----:B0-----:R-:W-:Y:S01]  /*1630*/  IMAD.MOV.U32 R20, RZ, RZ, R24 ;  /* 0x000000ffff147224 */ /* 0x001fe200078e0018 */
        /* <DEDUP_REMOVED lines=14> */
[----:B------:R-:W-:Y:S01]  /*1720*/  FSEL R18, R4, R19, !P2 ;  /* 0x0000001304127208 */ /* 0x000fe20005000000 */
[----:B------:R-:W-:Y:S01]  /*1730*/  IMAD.IADD R4, R20, 0x1, -R23 ;  /* 0x0000000114047824 */ /* 0x000fe200078e0a17 */
[----:B------:R-:W-:Y:S02]  /*1740*/  FSEL R5, R6, R5, !P3 ;  /* 0x0000000506057208 */ /* 0x000fe40005800000 */
[----:B------:R-:W-:Y:S02]  /*1750*/  FSETP.GEU.AND P0, PT, R21, R8, PT ;  /* 0x000000081500720b */ /* 0x000fe40003f0e000 */
[----:B------:R-:W-:Y:S02]  /*1760*/  FSETP.GEU.AND P1, PT, R10, R13, PT ;  /* 0x0000000d0a00720b */ /* 0x000fe40003f2e000 */
[----:B------:R-:W-:-:S02]  /*1770*/  FSETP.GEU.AND P2, PT, R14, R17, PT ;  /* 0x000000110e00720b */ /* 0x000fc40003f4e000 */
[----:B------:R-:W-:Y:S02]  /*1780*/  FSETP.GEU.AND P3, PT, R18, R5, PT ;  /* 0x000000051200720b */ /* 0x000fe40003f6e000 */
[----:B------:R-:W-:Y:S02]  /*1790*/  FSEL R8, R8, R21, !P0 ;  /* 0x0000001508087208 */ /* 0x000fe40004000000 */
[----:B------:R-:W-:Y:S02]  /*17a0*/  FSEL R13, R13, R10, !P1 ;  /* 0x0000000a0d0d7208 */ /* 0x000fe40004800000 */
[----:B------:R-:W-:Y:S02]  /*17b0*/  FSEL R14, R17, R14, !P2 ;  /* 0x0000000e110e7208 */ /* 0x000fe40005000000 */
[----:B------:R-:W-:Y:S02]  /*17c0*/  FSEL R5, R5, R18, !P3 ;  /* 0x0000001205057208 */ /* 0x000fe40005800000 */
[----:B------:R-:W-:-:S02]  /*17d0*/  FSETP.GEU.AND P0, PT, R8, R13, PT ;  /* 0x0000000d0800720b */ /* 0x000fc40003f0e000 */
[----:B------:R-:W-:Y:S02]  /*17e0*/  FSETP.GEU.AND P1, PT, R14, R5, PT ;  /* 0x000000050e00720b */ /* 0x000fe40003f2e000 */
[----:B------:R-:W-:Y:S02]  /*17f0*/  FSEL R8, R13, R8, !P0 ;  /* 0x000000080d087208 */ /* 0x000fe40004000000 */
[----:B------:R-:W-:Y:S02]  /*1800*/  FSEL R5, R5, R14, !P1 ;  /* 0x0000000e05057208 */ /* 0x000fe40004800000 */
[----:B------:R-:W-:Y:S02]  /*1810*/  ISETP.GE.AND P1, PT, R4, 0x1000, PT ;  /* 0x000010000400780c */ /* 0x000fe40003f26270 */
[----:B------:R-:W-:-:S04]  /*1820*/  FSETP.GEU.AND P0, PT, R8, R5, PT ;  /* 0x000000050800720b */ /* 0x000fc80003f0e000 */
[----:B------:R-:W-:-:S04]  /*1830*/  FSEL R5, R5, R8, !P0 ;  /* 0x0000000805057208 */ /* 0x000fc80004000000 */
[----:B------:R-:W-:-:S04]  /*1840*/  FSETP.GEU.AND P0, PT, R5, R7, PT ;  /* 0x000000070500720b */ /* 0x000fc80003f0e000 */
[----:B------:R-:W-:Y:S01]  /*1850*/  FSEL R21, R7, R5, !P0 ;  /* 0x0000000507157208 */ /* 0x000fe20004000000 */
[----:B------:R-:W-:Y:S08]  /*1860*/  @!P1 BRA `(.L_x_19) ;  /* 0x00000008009c9947 */ /* 0x000ff00003800000 */
[----:B------:R-:W-:-:S05]  /*1870*/  VIADD R23, R23, 0x1000 ;  /* 0x0000100017177836 */ /* 0x000fca0000000000 */
[----:B------:R-:W-:-:S13]  /*1880*/  ISETP.GT.AND P0, PT, R23, R22, PT ;  /* 0x000000161700720c */ /* 0x000fda0003f04270 */
[----:B------:R-:W-:Y:S05]  /*1890*/  @!P0 BRA `(.L_x_20) ;  /* 0xfffffffc00508947 */ /* 0x000fea000383ffff */
.L_x_18:
[----:B------:R-:W-:-:S13]  /*18a0*/  ISETP.GE.AND P0, PT, R23, R20, PT ;  /* 0x000000141700720c */ /* 0x000fda0003f06270 */
[----:B------:R-:W-:Y:S05]  /*18b0*/  @P0 BRA `(.L_x_19) ;  /* 0x0000000800880947 */ /* 0x000fea0003800000 */
[----:B------:R-:W-:Y:S01]  /*18c0*/  IMAD.IADD R9, R20, 0x1, -R23 ;  /* 0x0000000114097824 */ /* 0x000fe200078e0a17 */
[----:B------:R-:W-:Y:S04]  /*18d0*/  BSSY.RECONVERGENT B1, `(.L_x_19) ;  /* 0x00000a0000017945 */ /* 0x000fe80003800200 */
[----:B------:R-:W-:-:S13]  /*18e0*/  ISETP.GE.AND P0, PT, R0, R9, PT ;  /* 0x000000090000720c */ /* 0x000fda0003f06270 */
[----:B------:R-:W-:Y:S05]  /*18f0*/  @P0 BRA `(.L_x_21) ;  /* 0x0000000800740947 */ /* 0x000fea0003800000 */
[----:B------:R-:W-:Y:S01]  /*1900*/  LOP3.LUT R2, RZ, R0, RZ, 0x33, !PT ;  /* 0x00000000ff027212 */ /* 0x000fe200078e33ff */
[----:B------:R-:W-:Y:S01]  /*1910*/  BSSY.RECONVERGENT B2, `(.L_x_22) ;  /* 0x0000016000027945 */ /* 0x000fe20003800200 */
[----:B------:R-:W-:Y:S02]  /*1920*/  IMAD.MOV.U32 R8, RZ, RZ, R0 ;  /* 0x000000ffff087224 */ /* 0x000fe400078e0000 */
[----:B------:R-:W-:-:S04]  /*1930*/  IADD3 R2, PT, PT, -R23, R20, R2 ;  /* 0x0000001417027210 */ /* 0x000fc80007ffe102 */
[C---:B------:R-:W-:Y:S02]  /*1940*/  LOP3.LUT R3, R2.reuse, 0x300, RZ, 0xc0, !PT ;  /* 0x0000030002037812 */ /* 0x040fe400078ec0ff */
[----:B------:R-:W-:Y:S02]  /*1950*/  ISETP.GE.U32.AND P2, PT, R2, 0x300, PT ;  /* 0x000003000200780c */ /* 0x000fe40003f46070 */
[----:B------:R-:W-:-:S13]  /*1960*/  ISETP.NE.AND P0, PT, R3, 0x300, PT ;  /* 0x000003000300780c */ /* 0x000fda0003f05270 */
[----:B------:R-:W-:Y:S05]  /*1970*/  @!P0 BRA `(.L_x_23) ;  /* 0x00000000003c8947 */ /* 0x000fea0003800000 */
[----:B------:R-:W0:Y:S01]  /*1980*/  LDC.64 R4, c[0x0][0x380] ;  /* 0x0000e000ff047b82 */ /* 0x000e220000000a00 */
[----:B------:R-:W-:Y:S01]  /*1990*/  LEA.HI R2, R2, 0x1, RZ, 0x18 ;  /* 0x0000000102027811 */ /* 0x000fe200078fc0ff */
[----:B------:R-:W-:Y:S02]  /*19a0*/  IMAD.IADD R7, R0, 0x1, R23 ;  /* 0x0000000100077824 */ /* 0x000fe400078e0217 */
[----:B------:R-:W-:Y:S01]  /*19b0*/  IMAD.MOV.U32 R8, RZ, RZ, R0 ;  /* 0x000000ffff087224 */ /* 0x000fe200078e0000 */
[----:B------:R-:W-:-:S05]  /*19c0*/  LOP3.LUT R2, R2, 0x3, RZ, 0xc0, !PT ;  /* 0x0000000302027812 */ /* 0x000fca00078ec0ff */
[----:B------:R-:W-:-:S07]  /*19d0*/  IMAD.MOV R6, RZ, RZ, -R2 ;  /* 0x000000ffff067224 */ /* 0x000fce00078e0a02 */
.L_x_24:
[----:B0-----:R-:W-:-:S06]  /*19e0*/  IMAD.WIDE.U32 R2, R7, 0x4, R4 ;  /* 0x0000000407027825 */ /* 0x001fcc00078e0004 */
[----:B------:R-:W2:Y:S01]  /*19f0*/  LDG.E.CONSTANT R2, desc[UR6][R2.64] ;  /* 0x0000000602027981 */ /* 0x000ea2000c1e9900 */
[----:B------:R-:W-:Y:S02]  /*1a00*/  VIADD R6, R6, 0x1 ;  /* 0x0000000106067836 */ /* 0x000fe40000000000 */
[----:B------:R-:W-:Y:S02]  /*1a10*/  VIADD R8, R8, 0x100 ;  /* 0x0000010008087836 */ /* 0x000fe40000000000 */
[----:B------:R-:W-:Y:S01]  /*1a20*/  VIADD R7, R7, 0x100 ;  /* 0x0000010007077836 */ /* 0x000fe20000000000 */
[----:B------:R-:W-:Y:S02]  /*1a30*/  ISETP.NE.AND P1, PT, R6, RZ, PT ;  /* 0x000000ff0600720c */ /* 0x000fe40003f25270 */
[----:B--2---:R-:W-:-:S04]  /*1a40*/  FSETP.GEU.AND P0, PT, R21, R2, PT ;  /* 0x000000021500720b */ /* 0x004fc80003f0e000 */
[----:B------:R-:W-:-:S07]  /*1a50*/  FSEL R21, R2, R21, !P0 ;  /* 0x0000001502157208 */ /* 0x000fce0004000000 */
[----:B------:R-:W-:Y:S05]  /*1a60*/  @P1 BRA `(.L_x_24) ;  /* 0xfffffffc00dc1947 */ /* 0x000fea000383ffff */
.L_x_23:
[----:B------:R-:W-:Y:S05]  /*1a70*/  BSYNC.RECONVERGENT B2 ;  /* 0x0000000000027941 */ /* 0x000fea0003800200 */
.L_x_22:
[----:B------:R-:W-:Y:S05]  /*1a80*/  @!P2 BRA `(.L_x_21) ;  /* 0x000000080010a947 */ /* 0x000fea0003800000 */
[----:B------:R-:W0:Y:S01]  /*1a90*/  LDCU.64 UR4, c[0x0][0x380] ;  /* 0x00007000ff0477ac */ /* 0x000e220008000a00 */
[----:B------:R-:W-:Y:S01]  /*1aa0*/  IMAD.IADD R5, R9, 0x1, -R8 ;  /* 0x0000000109057824 */ /* 0x000fe200078e0a08 */
[C---:B------:R-:W-:Y:S01]  /*1ab0*/  IADD3 R3, P0, PT, R8.reuse, R23, RZ ;  /* 0x0000001708037210 */ /* 0x040fe20007f1e0ff */
[----:B------:R-:W-:Y:S01]  /*1ac0*/  BSSY.RECONVERGENT B2, `(.L_x_25) ;  /* 0x000004a000027945 */ /* 0x000fe20003800200 */
[----:B------:R-:W-:Y:S02]  /*1ad0*/  IMAD.IADD R11, R8, 0x1, R23 ;  /* 0x00000001080b7824 */ /* 0x000fe400078e0217 */
[----:B------:R-:W-:Y:S01]  /*1ae0*/  ISETP.GT.AND P1, PT, R5, 0xc00, PT ;  /* 0x00000c000500780c */ /* 0x000fe20003f24270 */
[----:B------:R-:W-:Y:S01]  /*1af0*/  IMAD.X R4, RZ, RZ, RZ, P0 ;  /* 0x000000ffff047224 */ /* 0x000fe200000e06ff */
[----:B0-----:R-:W-:-:S04]  /*1b00*/  LEA R2, P0, R3, UR4, 0x2 ;  /* 0x0000000403027c11 */ /* 0x001fc8000f8010ff */
[----:B------:R-:W-:Y:S02]  /*1b10*/  LEA.HI.X R3, R3, UR5, R4, 0x2, P0 ;  /* 0x0000000503037c11 */ /* 0x000fe400080f1404 */
[----:B------:R-:W-:-:S05]  /*1b20*/  IADD3 R2, P0, PT, R2, 0x800, RZ ;  /* 0x0000080002027810 */ /* 0x000fca0007f1e0ff */
[----:B------:R-:W-:Y:S01]  /*1b30*/  IMAD.X R3, RZ, RZ, R3, P0 ;  /* 0x000000ffff037224 */ /* 0x000fe200000e0603 */
[----:B------:R-:W-:Y:S01]  /*1b40*/  PLOP3.LUT P0, PT, PT, PT, PT, 0x80, 0x8 ;  /* 0x000000000008781c */ /* 0x000fe20003f0f070 */
[----:B------:R-:W-:-:S12]  /*1b50*/  @!P1 BRA `(.L_x_26) ;  /* 0x0000000400009947 */ /* 0x000fd80003800000 */
[----:B------:R-:W-:Y:S01]  /*1b60*/  PLOP3.LUT P0, PT, PT, PT, PT, 0x8, 0x80 ;  /* 0x000000000080781c */ /* 0x000fe20003f0e170 */
[----:B------:R-:W-:-:S12]  /*1b70*/  VIADD R13, R9, 0xfffff400 ;  /* 0xfffff400090d7836 */ /* 0x000fd80000000000 */
.L_x_27:
[----:B------:R-:W0:Y:S01]  /*1b80*/  LDC.64 R4, c[0x0][0x380] ;  /* 0x0000e000ff047b82 */ /* 0x000e220000000a00 */
[----:B------:R-:W2:Y:S04]  /*1b90*/  LDG.E.CONSTANT R12, desc[UR6][R2.64+-0x400] ;  /* 0xfffc0006020c7981 */ /* 0x000ea8000c1e9900 */
[----:B------:R-:W3:Y:S01]  /*1ba0*/  LDG.E.CONSTANT R19, desc[UR6][R2.64] ;  /* 0x0000000602137981 */ /* 0x000ee2000c1e9900 */
[----:B------:R-:W-:-:S03]  /*1bb0*/  VIADD R25, R11, 0x400 ;  /* 0x000004000b197836 */ /* 0x000fc60000000000 */
[----:B------:R-:W4:Y:S04]  /*1bc0*/  LDG.E.CONSTANT R18, desc[UR6][R2.64+0x400] ;  /* 0x0004000602127981 */ /* 0x000f28000c1e9900 */
[----:B------:R-:W5:Y:S04]  /*1bd0*/  LDG.E.CONSTANT R16, desc[UR6][R2.64+0xc00] ;  /* 0x000c000602107981 */ /* 0x000f68000c1e9900 */
[----:B------:R-:W5:Y:S01]  /*1be0*/  LDG.E.CONSTANT R15, desc[UR6][R2.64+0x1000] ;  /* 0x00100006020f7981 */ /* 0x000f62000c1e9900 */
[----:B------:R-:W-:-:S03]  /*1bf0*/  VIADD R23, R11, 0x800 ;  /* 0x000008000b177836 */ /* 0x000fc60000000000 */
[----:B------:R-:W5:Y:S01]  /*1c00*/  LDG.E.CONSTANT R14, desc[UR6][R2.64+0x1400] ;  /* 0x00140006020e7981 */ /* 0x000f62000c1e9900 */
[----:B0-----:R-:W-:-:S03]  /*1c10*/  IMAD.WIDE.U32 R6, R11, 0x4, R4 ;  /* 0x000000040b067825 */ /* 0x001fc600078e0004 */
[----:B------:R-:W5:Y:S04]  /*1c20*/  LDG.E.CONSTANT R22, desc[UR6][R2.64+0x2000] ;  /* 0x0020000602167981 */ /* 0x000f68000c1e9900 */
[----:B------:R0:W2:Y:S01]  /*1c30*/  LDG.E.CONSTANT R10, desc[UR6][R6.64] ;  /* 0x00000006060a7981 */ /* 0x0000a2000c1e9900 */
[----:B------:R-:W-:-:S03]  /*1c40*/  IMAD.WIDE.U32 R24, R25, 0x4, R4 ;  /* 0x0000000419187825 */ /* 0x000fc600078e0004 */
[----:B------:R-:W5:Y:S04]  /*1c50*/  LDG.E.CONSTANT R20, desc[UR6][R2.64+0x2400] ;  /* 0x0024000602147981 */ /* 0x000f68000c1e9900 */
[----:B------:R-:W5:Y:S01]  /*1c60*/  LDG.E.CONSTANT R17, desc[UR6][R24.64] ;  /* 0x0000000618117981 */ /* 0x000f62000c1e9900 */
[----:B0-----:R-:W-:-:S03]  /*1c70*/  IMAD.WIDE.U32 R6, R23, 0x4, R4 ;  /* 0x0000000417067825 */ /* 0x001fc600078e0004 */
[----:B------:R-:W5:Y:S04]  /*1c80*/  LDG.E.CONSTANT R23, desc[UR6][R2.64+0x1c00] ;  /* 0x001c000602177981 */ /* 0x000f68000c1e9900 */
[----:B------:R-:W5:Y:S01]  /*1c90*/  LDG.E.CONSTANT R6, desc[UR6][R6.64] ;  /* 0x0000000606067981 */ /* 0x000f62000c1e9900 */
[----:B------:R-:W-:-:S03]  /*1ca0*/  VIADD R27, R11, 0xc00 ;  /* 0x00000c000b1b7836 */ /* 0x000fc60000000000 */
[----:B------:R-:W5:Y:S01]  /*1cb0*/  LDG.E.CONSTANT R26, desc[UR6][R2.64+0x2c00] ;  /* 0x002c0006021a7981 */ /* 0x000f62000c1e9900 */
[----:B------:R-:W-:-:S03]  /*1cc0*/  IMAD.WIDE.U32 R4, R27, 0x4, R4 ;  /* 0x000000041b047825 */ /* 0x000fc600078e0004 */
[----:B------:R-:W5:Y:S04]  /*1cd0*/  LDG.E.CONSTANT R25, desc[UR6][R2.64+0x3000] ;  /* 0x0030000602197981 */ /* 0x000f68000c1e9900 */
[----:B------:R-:W5:Y:S04]  /*1ce0*/  LDG.E.CONSTANT R4, desc[UR6][R4.64] ;  /* 0x0000000604047981 */ /* 0x000f68000c1e9900 */
[----:B------:R0:W5:Y:S01]  /*1cf0*/  LDG.E.CONSTANT R24, desc[UR6][R2.64+0x3400] ;  /* 0x0034000602187981 */ /* 0x000162000c1e9900 */
[----:B------:R-:W-:-:S05]  /*1d00*/  VIADD R8, R8, 0x1000 ;  /* 0x0000100008087836 */ /* 0x000fca0000000000 */
[----:B------:R-:W-:Y:S02]  /*1d10*/  ISETP.GE.AND P2, PT, R8, R13, PT ;  /* 0x0000000d0800720c */ /* 0x000fe40003f46270 */
[----:B0-----:R-:W-:Y:S01]  /*1d20*/  IADD3 R2, P3, PT, R2, 0x4000, RZ ;  /* 0x0000400002027810 */ /* 0x001fe20007f7e0ff */
[----:B------:R-:W-:-:S04]  /*1d30*/  VIADD R11, R11, 0x1000 ;  /* 0x000010000b0b7836 */ /* 0x000fc80000000000 */
[----:B------:R-:W-:Y:S01]  /*1d40*/  IMAD.X R3, RZ, RZ, R3, P3 ;  /* 0x000000ffff037224 */ /* 0x000fe200018e0603 */
[----:B--2---:R-:W-:-:S04]  /*1d50*/  FSETP.GEU.AND P1, PT, R21, R10, PT ;  /* 0x0000000a1500720b */ /* 0x004fc80003f2e000 */
[----:B------:R-:W-:-:S04]  /*1d60*/  FSEL R21, R10, R21, !P1 ;  /* 0x000000150a157208 */ /* 0x000fc80004800000 */
[----:B------:R-:W-:-:S04]  /*1d70*/  FSETP.GEU.AND P1, PT, R21, R12, PT ;  /* 0x0000000c1500720b */ /* 0x000fc80003f2e000 */
[----:B------:R-:W-:-:S04]  /*1d80*/  FSEL R12, R12, R21, !P1 ;  /* 0x000000150c0c7208 */ /* 0x000fc80004800000 */
[----:B---3--:R-:W-:-:S04]  /*1d90*/  FSETP.GEU.AND P1, PT, R12, R19, PT ;  /* 0x000000130c00720b */ /* 0x008fc80003f2e000 */
[----:B------:R-:W-:-:S04]  /*1da0*/  FSEL R19, R19, R12, !P1 ;  /* 0x0000000c13137208 */ /* 0x000fc80004800000 */
[----:B----4-:R-:W-:-:S04]  /*1db0*/  FSETP.GEU.AND P1, PT, R19, R18, PT ;  /* 0x000000121300720b */ /* 0x010fc80003f2e000 */
[----:B------:R-:W-:-:S04]  /*1dc0*/  FSEL R18, R18, R19, !P1 ;  /* 0x0000001312127208 */ /* 0x000fc80004800000 */
[----:B-----5:R-:W-:-:S04]  /*1dd0*/  FSETP.GEU.AND P1, PT, R18, R17, PT ;  /* 0x000000111200720b */ /* 0x020fc80003f2e000 */
        /* <DEDUP_REMOVED lines=24> */
.L_x_26:
[----:B------:R-:W-:Y:S05]  /*1f60*/  BSYNC.RECONVERGENT B2 ;  /* 0x0000000000027941 */ /* 0x000fea0003800200 */
.L_x_25:
[----:B------:R-:W-:Y:S01]  /*1f70*/  IMAD.IADD R4, R9, 0x1, -R8 ;  /* 0x0000000109047824 */ /* 0x000fe200078e0a08 */
[----:B------:R-:W-:Y:S04]  /*1f80*/  BSSY.RECONVERGENT B2, `(.L_x_28) ;  /* 0x0000024000027945 */ /* 0x000fe80003800200 */
[----:B------:R-:W-:-:S13]  /*1f90*/  ISETP.GT.AND P1, PT, R4, 0x400, PT ;  /* 0x000004000400780c */ /* 0x000fda0003f24270 */
[----:B------:R-:W-:Y:S05]  /*1fa0*/  @!P1 BRA `(.L_x_29) ;  /* 0x0000000000849947 */ /* 0x000fea0003800000 */
[----:B------:R-:W0:Y:S01]  /*1fb0*/  LDC.64 R6, c[0x0][0x380] ;  /* 0x0000e000ff067b82 */ /* 0x000e220000000a00 */
[----:B------:R-:W2:Y:S04]  /*1fc0*/  LDG.E.CONSTANT R13, desc[UR6][R2.64+-0x400] ;  /* 0xfffc0006020d7981 */ /* 0x000ea8000c1e9900 */
[----:B------:R-:W3:Y:S01]  /*1fd0*/  LDG.E.CONSTANT R15, desc[UR6][R2.64] ;  /* 0x00000006020f7981 */ /* 0x000ee2000c1e9900 */
[----:B------:R-:W-:-:S03]  /*1fe0*/  VIADD R19, R11, 0x400 ;  /* 0x000004000b137836 */ /* 0x000fc60000000000 */
[----:B------:R-:W4:Y:S04]  /*1ff0*/  LDG.E.CONSTANT R17, desc[UR6][R2.64+0x400] ;  /* 0x0004000602117981 */ /* 0x000f28000c1e9900 */
[----:B------:R-:W5:Y:S04]  /*2000*/  LDG.E.CONSTANT R23, desc[UR6][R2.64+0x1000] ;  /* 0x0010000602177981 */ /* 0x000f68000c1e9900 */
[----:B------:R-:W5:Y:S01]  /*2010*/  LDG.E.CONSTANT R25, desc[UR6][R2.64+0x1400] ;  /* 0x0014000602197981 */ /* 0x000f62000c1e9900 */
[----:B0-----:R-:W-:-:S06]  /*2020*/  IMAD.WIDE.U32 R4, R11, 0x4, R6 ;  /* 0x000000040b047825 */ /* 0x001fcc00078e0006 */
[----:B------:R-:W2:Y:S01]  /*2030*/  LDG.E.CONSTANT R4, desc[UR6][R4.64] ;  /* 0x0000000604047981 */ /* 0x000ea2000c1e9900 */
[----:B------:R-:W-:-:S03]  /*2040*/  IMAD.WIDE.U32 R6, R19, 0x4, R6 ;  /* 0x0000000413067825 */ /* 0x000fc600078e0006 */
[----:B------:R0:W5:Y:S04]  /*2050*/  LDG.E.CONSTANT R19, desc[UR6][R2.64+0xc00] ;  /* 0x000c000602137981 */ /* 0x000168000c1e9900 */
[----:B------:R-:W5:Y:S01]  /*2060*/  LDG.E.CONSTANT R7, desc[UR6][R6.64] ;  /* 0x0000000606077981 */ /* 0x000f62000c1e9900 */
[----:B------:R-:W-:Y:S01]  /*2070*/  VIADD R8, R8, 0x800 ;  /* 0x0000080008087836 */ /* 0x000fe20000000000 */
        /* <DEDUP_REMOVED lines=17> */
[----:B------:R-:W-:Y:S02]  /*2190*/  FSETP.GEU.AND P1, PT, R4, R25, PT ;  /* 0x000000190400720b */ /* 0x000fe40003f2e000 */
[----:B------:R-:W-:Y:S02]  /*21a0*/  PLOP3.LUT P0, PT, PT, PT, PT, 0x8, 0x80 ;  /* 0x000000000080781c */ /* 0x000fe40003f0e170 */
[----:B------:R-:W-:-:S11]  /*21b0*/  FSEL R21, R25, R4, !P1 ;  /* 0x0000000419157208 */ /* 0x000fd60004800000 */
.L_x_29:
[----:B------:R-:W-:Y:S05]  /*21c0*/  BSYNC.RECONVERGENT B2 ;  /* 0x0000000000027941 */ /* 0x000fea0003800200 */
.L_x_28:
[----:B------:R-:W-:-:S13]  /*21d0*/  ISETP.LT.OR P0, PT, R8, R9, P0 ;  /* 0x000000090800720c */ /* 0x000fda0000701670 */
[----:B------:R-:W-:Y:S05]  /*21e0*/  @!P0 BRA `(.L_x_21) ;  /* 0x0000000000388947 */ /* 0x000fea0003800000 */
[----:B------:R-:W0:Y:S01]  /*21f0*/  LDC.64 R4, c[0x0][0x380] ;  /* 0x0000e000ff047b82 */ /* 0x000e220000000a00 */
[----:B------:R-:W2:Y:S04]  /*2200*/  LDG.E.CONSTANT R6, desc[UR6][R2.64+-0x400] ;  /* 0xfffc000602067981 */ /* 0x000ea8000c1e9900 */
[----:B------:R-:W3:Y:S04]  /*2210*/  LDG.E.CONSTANT R7, desc[UR6][R2.64] ;  /* 0x0000000602077981 */ /* 0x000ee8000c1e9900 */
[----:B------:R-:W4:Y:S01]  /*2220*/  LDG.E.CONSTANT R9, desc[UR6][R2.64+0x400] ;  /* 0x0004000602097981 */ /* 0x000f22000c1e9900 */
[----:B0-----:R-:W-:-:S06]  /*2230*/  IMAD.WIDE.U32 R4, R11, 0x4, R4 ;  /* 0x000000040b047825 */ /* 0x001fcc00078e0004 */
[----:B------:R-:W5:Y:S02]  /*2240*/  LDG.E.CONSTANT R4, desc[UR6][R4.64] ;  /* 0x0000000604047981 */ /* 0x000f64000c1e9900 */
[----:B-----5:R-:W-:-:S04]  /*2250*/  FSETP.GEU.AND P0, PT, R21, R4, PT ;  /* 0x000000041500720b */ /* 0x020fc80003f0e000 */
[----:B------:R-:W-:-:S04]  /*2260*/  FSEL R21, R4, R21, !P0 ;  /* 0x0000001504157208 */ /* 0x000fc80004000000 */
[----:B--2---:R-:W-:-:S04]  /*2270*/  FSETP.GEU.AND P0, PT, R21, R6, PT ;  /* 0x000000061500720b */ /* 0x004fc80003f0e000 */
[----:B------:R-:W-:-:S04]  /*2280*/  FSEL R6, R6, R21, !P0 ;  /* 0x0000001506067208 */ /* 0x000fc80004000000 */
[----:B---3--:R-:W-:-:S04]  /*2290*/  FSETP.GEU.AND P0, PT, R6, R7, PT ;  /* 0x000000070600720b */ /* 0x008fc80003f0e000 */
[----:B------:R-:W-:-:S04]  /*22a0*/  FSEL R6, R7, R6, !P0 ;  /* 0x0000000607067208 */ /* 0x000fc80004000000 */
[----:B----4-:R-:W-:-:S04]  /*22b0*/  FSETP.GEU.AND P0, PT, R6, R9, PT ;  /* 0x000000090600720b */ /* 0x010fc80003f0e000 */
[----:B------:R-:W-:-:S09]  /*22c0*/  FSEL R21, R9, R6, !P0 ;  /* 0x0000000609157208 */ /* 0x000fd20004000000 */
.L_x_21:
[----:B------:R-:W-:Y:S05]  /*22d0*/  BSYNC.RECONVERGENT B1 ;  /* 0x0000000000017941 */ /* 0x000fea0003800200 */
.L_x_19:
[----:B------:R-:W0:Y:S01]  /*22e0*/  S2R R6, SR_LANEID ;  /* 0x0000000000067919 */ /* 0x000e220000000000 */
[----:B------:R-:W1:Y:S02]  /*22f0*/  SHFL.DOWN PT, R2, R21, 0x1, 0x1f ;  /* 0x08201f0015027f89 */ /* 0x000e6400000e0000 */
[----:B-1----:R-:W-:Y:S02]  /*2300*/  FSETP.GEU.AND P0, PT, R21, R2, PT ;  /* 0x000000021500720b */ /* 0x002fe40003f0e000 */
[C---:B0-----:R-:W-:Y:S02]  /*2310*/  ISETP.GT.AND P1, PT, R6.reuse, 0x1e, PT ;  /* 0x0000001e0600780c */ /* 0x041fe40003f24270 */
[----:B------:R-:W-:-:S11]  /*2320*/  ISETP.NE.AND P2, PT, R6, RZ, PT ;  /* 0x000000ff0600720c */ /* 0x000fd60003f45270 */
[----:B------:R-:W-:Y:S02]  /*2330*/  @!P1 FSEL R21, R2, R21, !P0 ;  /* 0x0000001502159208 */ /* 0x000fe40004000000 */
[----:B------:R-:W-:Y:S01]  /*2340*/  ISETP.GT.AND P1, PT, R6, 0x1d, PT ;  /* 0x0000001d0600780c */ /* 0x000fe20003f24270 */
[----:B------:R-:W0:Y:S01]  /*2350*/  @!P2 S2R R5, SR_CgaCtaId ;  /* 0x000000000005a919 */ /* 0x000e220000008800 */
[----:B------:R-:W-:Y:S02]  /*2360*/  @!P2 MOV R4, 0x400 ;  /* 0x000004000004a802 */ /* 0x000fe40000000f00 */
[----:B------:R-:W-:Y:S01]  /*2370*/  @!P2 SHF.R.U32.HI R3, RZ, 0x3, R0 ;  /* 0x00000003ff03a819 */ /* 0x000fe20000011600 */
[----:B------:R-:W1:Y:S03]  /*2380*/  SHFL.DOWN PT, R2, R21, 0x2, 0x1f ;  /* 0x08401f0015027f89 */ /* 0x000e6600000e0000 */
[----:B------:R-:W-:-:S02]  /*2390*/  @!P2 LOP3.LUT R3, R3, 0x7c, RZ, 0xc0, !PT ;  /* 0x0000007c0303a812 */ /* 0x000fc400078ec0ff */
[----:B-1----:R-:W-:-:S04]  /*23a0*/  FSETP.GEU.AND P0, PT, R21, R2, PT ;  /* 0x000000021500720b */ /* 0x002fc80003f0e000 */
[----:B------:R-:W-:Y:S02]  /*23b0*/  @!P1 FSEL R21, R2, R21, !P0 ;  /* 0x0000001502159208 */ /* 0x000fe40004000000 */
[----:B------:R-:W-:Y:S02]  /*23c0*/  ISETP.GT.AND P1, PT, R6, 0x1b, PT ;  /* 0x0000001b0600780c */ /* 0x000fe40003f24270 */
[----:B0-----:R-:W-:Y:S01]  /*23d0*/  @!P2 LEA R4, R5, R4, 0x18 ;  /* 0x000000040504a211 */ /* 0x001fe200078ec0ff */
[----:B------:R-:W0:Y:S04]  /*23e0*/  SHFL.DOWN PT, R2, R21, 0x4, 0x1f ;  /* 0x08801f0015027f89 */ /* 0x000e2800000e0000 */
[----:B------:R-:W-:Y:S01]  /*23f0*/  @!P2 IMAD.IADD R3, R3, 0x1, R4 ;  /* 0x000000010303a824 */ /* 0x000fe200078e0204 */
[----:B0-----:R-:W-:-:S05]  /*2400*/  FSETP.GEU.AND P0, PT, R21, R2, PT ;  /* 0x000000021500720b */ /* 0x001fca0003f0e000 */
        /* <DEDUP_REMOVED lines=35> */
.L_x_2:
        /* <DEDUP_REMOVED lines=12> */
.L_x_32:
[----:B------:R-:W-:Y:S05]  /*2700*/  BSYNC.RECONVERGENT B1 ;  /* 0x0000000000017941 */ /* 0x000fea0003800200 */
.L_x_31:
        /* <DEDUP_REMOVED lines=16> */
.L_x_37:
        /* <DEDUP_REMOVED lines=10> */
.L_x_36:
[----:B------:R-:W-:Y:S05]  /*28b0*/  BSYNC.RECONVERGENT B2 ;  /* 0x0000000000027941 */ /* 0x000fea0003800200 */
.L_x_35:
        /* <DEDUP_REMOVED lines=8> */
.L_x_40:
        /* <DEDUP_REMOVED lines=59> */
.L_x_39:
[----:B------:R-:W-:Y:S05]  /*2cf0*/  BSYNC.RECONVERGENT B2 ;  /* 0x0000000000027941 */ /* 0x000fea0003800200 */
.L_x_38:
        /* <DEDUP_REMOVED lines=34> */
.L_x_42:
[----:B------:R-:W-:Y:S05]  /*2f20*/  BSYNC.RECONVERGENT B2 ;  /* 0x0000000000027941 */ /* 0x000fea0003800200 */
.L_x_41:
        /* <DEDUP_REMOVED lines=16> */
.L_x_34:
[----:B------:R-:W-:Y:S05]  /*3030*/  BSYNC.RECONVERGENT B1 ;  /* 0x0000000000017941 */ /* 0x000fea0003800200 */
.L_x_33:
        /* <DEDUP_REMOVED lines=58> */
.L_x_43:
[----:B------:R-:W-:Y:S01]  /*33e0*/  LOP3.LUT R0, R7, 0x3e0, RZ, 0xc0, !PT ;  /* 0x000003e007007812 */ /* 0x000fe200078ec0ff */
[----:B0-----:R-:W0:Y:S03]  /*33f0*/  S2R R2, SR_LANEID ;  /* 0x0000000000027919 */ /* 0x001e260000000000 */
[----:B------:R-:W-:Y:S01]  /*3400*/  LOP3.LUT R9, RZ, R0, RZ, 0x33, !PT ;  /* 0x00000000ff097212 */ /* 0x000fe200078e33ff */
[----:B------:R-:W-:-:S04]  /*3410*/  VIADD R3, R0, 0x20 ;  /* 0x0000002000037836 */ /* 0x000fc80000000000 */
[----:B------:R-:W-:Y:S01]  /*3420*/  IMAD.IADD R9, R9, 0x1, R20 ;  /* 0x0000000109097824 */ /* 0x000fe200078e0214 */
[----:B------:R-:W-:-:S04]  /*3430*/  ISETP.GT.AND P0, PT, R3, R20, PT ;  /* 0x000000140300720c */ /* 0x000fc80003f04270 */
[----:B------:R-:W-:-:S05]  /*3440*/  SEL R4, R9, 0x1f, P0 ;  /* 0x0000001f09047807 */ /* 0x000fca0000000000 */
[----:B------:R-:W1:Y:S01]  /*3450*/  SHFL.DOWN PT, R0, R5, 0x1, R4 ;  /* 0x0820000005007989 */ /* 0x000e6200000e0004 */
[C---:B0-----:R-:W-:Y:S01]  /*3460*/  ISETP.GE.AND P1, PT, R2.reuse, R4, PT ;  /* 0x000000040200720c */ /* 0x041fe20003f26270 */
[----:B------:R-:W-:Y:S01]  /*3470*/  VIADD R3, R2, 0x2 ;  /* 0x0000000202037836 */ /* 0x000fe20000000000 */
[----:B-1----:R-:W-:-:S11]  /*3480*/  FSETP.GEU.AND P0, PT, R5, R0, PT ;  /* 0x000000000500720b */ /* 0x002fd60003f0e000 */
[----:B------:R-:W-:Y:S02]  /*3490*/  @!P1 FSEL R5, R0, R5, !P0 ;  /* 0x0000000500059208 */ /* 0x000fe40004000000 */
[----:B------:R-:W-:Y:S01]  /*34a0*/  ISETP.GT.AND P1, PT, R3, R4, PT ;  /* 0x000000040300720c */ /* 0x000fe20003f24270 */
[----:B------:R-:W-:Y:S02]  /*34b0*/  VIADD R3, R2, 0x4 ;  /* 0x0000000402037836 */ /* 0x000fe40000000000 */
[----:B------:R-:W0:Y:S02]  /*34c0*/  SHFL.DOWN PT, R0, R5, 0x2, R4 ;  /* 0x0840000005007989 */ /* 0x000e2400000e0004 */
[----:B0-----:R-:W-:-:S08]  /*34d0*/  FSETP.GEU.AND P0, PT, R5, R0, PT ;  /* 0x000000000500720b */ /* 0x001fd00003f0e000 */
[----:B------:R-:W-:Y:S02]  /*34e0*/  @!P1 FSEL R5, R0, R5, !P0 ;  /* 0x0000000500059208 */ /* 0x000fe40004000000 */
[-C--:B------:R-:W-:Y:S01]  /*34f0*/  ISETP.GT.AND P1, PT, R3, R4.reuse, PT ;  /* 0x000000040300720c */ /* 0x080fe20003f24270 */
[C---:B------:R-:W-:Y:S02]  /*3500*/  VIADD R3, R2.reuse, 0x8 ;  /* 0x0000000802037836 */ /* 0x040fe40000000000 */
[----:B------:R-:W0:Y:S03]  /*3510*/  SHFL.DOWN PT, R0, R5, 0x4, R4 ;  /* 0x0880000005007989 */ /* 0x000e2600000e0004 */
[----:B------:R-:W-:Y:S01]  /*3520*/  ISETP.GT.AND P2, PT, R3, R4, PT ;  /* 0x000000040300720c */ /* 0x000fe20003f44270 */
[----:B------:R-:W-:Y:S01]  /*3530*/  VIADD R3, R2, 0x10 ;  /* 0x0000001002037836 */ /* 0x000fe20000000000 */
[----:B0-----:R-:W-:-:S05]  /*3540*/  FSETP.GEU.AND P0, PT, R5, R0, PT ;  /* 0x000000000500720b */ /* 0x001fca0003f0e000 */
[----:B------:R-:W-:Y:S02]  /*3550*/  @!P1 FSEL R5, R0, R5, !P0 ;  /* 0x0000000500059208 */ /* 0x000fe40004000000 */
[----:B------:R-:W-:-:S03]  /*3560*/  ISETP.NE.AND P0, PT, R2, RZ, PT ;  /* 0x000000ff0200720c */ /* 0x000fc60003f05270 */
[----:B------:R-:W0:Y:S10]  /*3570*/  SHFL.DOWN PT, R0, R5, 0x8, R4 ;  /* 0x0900000005007989 */ /* 0x000e3400000e0004 */
[----:B------:R-:W1:Y:S01]  /*3580*/  @!P0 S2R R6, SR_CgaCtaId ;  /* 0x0000000000068919 */ /* 0x000e620000008800 */
[----:B------:R-:W-:-:S04]  /*3590*/  @!P0 SHF.R.U32.HI R2, RZ, 0x3, R7 ;  /* 0x00000003ff028819 */ /* 0x000fc80000011607 */
[----:B------:R-:W-:Y:S02]  /*35a0*/  @!P0 LOP3.LUT R2, R2, 0x7c, RZ, 0xc0, !PT ;  /* 0x0000007c02028812 */ /* 0x000fe400078ec0ff */
[----:B0-----:R-:W-:-:S04]  /*35b0*/  FSETP.GEU.AND P1, PT, R5, R0, PT ;  /* 0x000000000500720b */ /* 0x001fc80003f2e000 */
[----:B------:R-:W-:Y:S02]  /*35c0*/  @!P2 FSEL R5, R0, R5, !P1 ;  /* 0x000000050005a208 */ /* 0x000fe40004800000 */
[----:B------:R-:W-:Y:S02]  /*35d0*/  ISETP.GT.AND P2, PT, R3, R4, PT ;  /* 0x000000040300720c */ /* 0x000fe40003f44270 */
[----:B------:R-:W-:Y:S01]  /*35e0*/  @!P0 MOV R3, 0x400 ;  /* 0x0000040000038802 */ /* 0x000fe20000000f00 */
[----:B------:R-:W0:Y:S03]  /*35f0*/  SHFL.DOWN PT, R0, R5, 0x10, R4 ;  /* 0x0a00000005007989 */ /* 0x000e2600000e0004 */
        /* <DEDUP_REMOVED lines=37> */
.L_x_30:
[----:B------:R-:W0:Y:S01]  /*3850*/  S2R R8, SR_TID.X ;  /* 0x0000000000087919 */ /* 0x000e220000002100 */
[----:B------:R-:W0:Y:S02]  /*3860*/  LDC.64 R2, c[0x0][0x380] ;  /* 0x0000e000ff027b82 */ /* 0x000e240000000a00 */
[----:B0-----:R-:W-:-:S05]  /*3870*/  IMAD.WIDE.U32 R2, R8, 0x4, R2 ;  /* 0x0000000408027825 */ /* 0x001fca00078e0002 */
[----:B------:R-:W2:Y:S04]  /*3880*/  LDG.E.CONSTANT R19, desc[UR6][R2.64] ;  /* 0x0000000602137981 */ /* 0x000ea8000c1e9900 */
[----:B------:R-:W2:Y:S04]  /*3890*/  LDG.E.CONSTANT R0, desc[UR6][R2.64+0x400] ;  /* 0x0004000602007981 */ /* 0x000ea8000c1e9900 */
[----:B------:R-:W3:Y:S04]  /*38a0*/  LDG.E.CONSTANT R4, desc[UR6][R2.64+0x800] ;  /* 0x0008000602047981 */ /* 0x000ee8000c1e9900 */
[----:B------:R-:W3:Y:S04]  /*38b0*/  LDG.E.CONSTANT R5, desc[UR6][R2.64+0xc00] ;  /* 0x000c000602057981 */ /* 0x000ee8000c1e9900 */
[----:B------:R-:W4:Y:S04]  /*38c0*/  LDG.E.CONSTANT R6, desc[UR6][R2.64+0x1000] ;  /* 0x0010000602067981 */ /* 0x000f28000c1e9900 */
[----:B------:R-:W4:Y:S04]  /*38d0*/  LDG.E.CONSTANT R7, desc[UR6][R2.64+0x1400] ;  /* 0x0014000602077981 */ /* 0x000f28000c1e9900 */
[----:B------:R-:W5:Y:S04]  /*38e0*/  LDG.E.CONSTANT R9, desc[UR6][R2.64+0x1800] ;  /* 0x0018000602097981 */ /* 0x000f68000c1e9900 */
        /* <DEDUP_REMOVED lines=8> */
[----:B------:R-:W5:Y:S01]  /*3970*/  LDG.E.CONSTANT R18, desc[UR6][R2.64+0x3c00] ;  /* 0x003c000602127981 */ /* 0x000f62000c1e9900 */
[----:B--2---:R-:W-:-:S04]  /*3980*/  FSETP.GEU.AND P0, PT, R19, R0, PT ;  /* 0x000000001300720b */ /* 0x004fc80003f0e000 */
[----:B------:R-:W-:Y:S02]  /*3990*/  FSEL R0, R0, R19, !P0 ;  /* 0x0000001300007208 */ /* 0x000fe40004000000 */
[----:B---3--:R-:W-:-:S04]  /*39a0*/  FSETP.GEU.AND P1, PT, R4, R5, PT ;  /* 0x000000050400720b */ /* 0x008fc80003f2e000 */
[----:B------:R-:W-:Y:S02]  /*39b0*/  FSEL R5, R5, R4, !P1 ;  /* 0x0000000405057208 */ /* 0x000fe40004800000 */
[----:B----4-:R-:W-:-:S04]  /*39c0*/  FSETP.GEU.AND P2, PT, R6, R7, PT ;  /* 0x000000070600720b */ /* 0x010fc80003f4e000 */
[----:B------:R-:W-:Y:S02]  /*39d0*/  FSEL R6, R7, R6, !P2 ;  /* 0x0000000607067208 */ /* 0x000fe40005000000 */
[----:B-----5:R-:W-:-:S04]  /*39e0*/  FSETP.GEU.AND P3, PT, R9, R10, PT ;  /* 0x0000000a0900720b */ /* 0x020fc80003f6e000 */
[----:B------:R-:W-:Y:S02]  /*39f0*/  FSEL R9, R10, R9, !P3 ;  /* 0x000000090a097208 */ /* 0x000fe40005800000 */
[----:B------:R-:W-:-:S04]  /*3a00*/  FSETP.GEU.AND P0, PT, R11, R12, PT ;  /* 0x0000000c0b00720b */ /* 0x000fc80003f0e000 */
[----:B------:R-:W-:Y:S02]  /*3a10*/  FSEL R11, R12, R11, !P0 ;  /* 0x0000000b0c0b7208 */ /* 0x000fe40004000000 */
[----:B------:R-:W-:Y:S02]  /*3a20*/  FSETP.GEU.AND P0, PT, R0, R5, PT ;  /* 0x000000050000720b */ /* 0x000fe40003f0e000 */
[----:B------:R-:W-:Y:S02]  /*3a30*/  FSETP.GEU.AND P1, PT, R13, R14, PT ;  /* 0x0000000e0d00720b */ /* 0x000fe40003f2e000 */
[----:B------:R-:W-:Y:S02]  /*3a40*/  FSEL R0, R5, R0, !P0 ;  /* 0x0000000005007208 */ /* 0x000fe40004000000 */
[----:B------:R-:W-:Y:S02]  /*3a50*/  FSEL R14, R14, R13, !P1 ;  /* 0x0000000d0e0e7208 */ /* 0x000fe40004800000 */
[----:B------:R-:W-:-:S02]  /*3a60*/  FSETP.GEU.AND P1, PT, R6, R9, PT ;  /* 0x000000090600720b */ /* 0x000fc40003f2e000 */
[----:B------:R-:W-:Y:S02]  /*3a70*/  FSETP.GEU.AND P2, PT, R15, R16, PT ;  /* 0x000000100f00720b */ /* 0x000fe40003f4e000 */
[----:B------:R-:W-:Y:S02]  /*3a80*/  FSEL R9, R9, R6, !P1 ;  /* 0x0000000609097208 */ /* 0x000fe40004800000 */
[----:B------:R-:W-:Y:S02]  /*3a90*/  FSEL R15, R16, R15, !P2 ;  /* 0x0000000f100f7208 */ /* 0x000fe40005000000 */
[----:B------:R-:W-:Y:S02]  /*3aa0*/  FSETP.GEU.AND P2, PT, R11, R14, PT ;  /* 0x0000000e0b00720b */ /* 0x000fe40003f4e000 */
[----:B------:R-:W-:Y:S02]  /*3ab0*/  FSETP.GEU.AND P3, PT, R17, R18, PT ;  /* 0x000000121100720b */ /* 0x000fe40003f6e000 */
[----:B------:R-:W-:-:S02]  /*3ac0*/  FSEL R11, R14, R11, !P2 ;  /* 0x0000000b0e0b7208 */ /* 0x000fc40005000000 */
[----:B------:R-:W-:Y:S02]  /*3ad0*/  FSEL R18, R18, R17, !P3 ;  /* 0x0000001112127208 */ /* 0x000fe40005800000 */
[----:B------:R-:W-:Y:S02]  /*3ae0*/  FSETP.GEU.AND P0, PT, R0, R9, PT ;  /* 0x000000090000720b */ /* 0x000fe40003f0e000 */
[----:B------:R-:W-:Y:S02]  /*3af0*/  FSETP.GEU.AND P3, PT, R15, R18, PT ;  /* 0x000000120f00720b */ /* 0x000fe40003f6e000 */
[----:B------:R-:W-:Y:S02]  /*3b00*/  FSEL R0, R9, R0, !P0 ;  /* 0x0000000009007208 */ /* 0x000fe40004000000 */
[----:B------:R-:W-:-:S04]  /*3b10*/  FSEL R18, R18, R15, !P3 ;  /* 0x0000000f12127208 */ /* 0x000fc80005800000 */
[----:B------:R-:W-:-:S04]  /*3b20*/  FSETP.GEU.AND P1, PT, R11, R18, PT ;  /* 0x000000120b00720b */ /* 0x000fc80003f2e000 */
[----:B------:R-:W-:Y:S01]  /*3b30*/  FSEL R5, R18, R11, !P1 ;  /* 0x0000000b12057208 */ /* 0x000fe20004800000 */
[----:B------:R-:W-:Y:S01]  /*3b40*/  IMAD.MOV.U32 R11, RZ, RZ, 0x1000 ;  /* 0x00001000ff0b7424 */ /* 0x000fe200078e00ff */
[----:B------:R-:W-:Y:S02]  /*3b50*/  ISETP.GE.U32.AND P1, PT, R20, 0x2000, PT ;  /* 0x000020001400780c */ /* 0x000fe40003f26070 */
[----:B------:R-:W-:-:S04]  /*3b60*/  FSETP.GEU.AND P0, PT, R0, R5, PT ;  /* 0x000000050000720b */ /* 0x000fc80003f0e000 */
[----:B------:R-:W-:-:S07]  /*3b70*/  FSEL R0, R5, R0, !P0 ;  /* 0x0000000005007208 */ /* 0x000fce0004000000 */
[----:B------:R-:W-:Y:S05]  /*3b80*/  @!P1 BRA `(.L_x_44) ;  /* 0x0000000000ec9947 */ /* 0x000fea0003800000 */
[----:B------:R-:W0:Y:S01]  /*3b90*/  LDC R7, c[0x0][0x390] ;  /* 0x0000e400ff077b82 */ /* 0x000e220000000800 */
[----:B------:R-:W-:Y:S02]  /*3ba0*/  VIADD R6, R20, 0xfffff000 ;  /* 0xfffff00014067836 */ /* 0x000fe40000000000 */
[----:B------:R-:W-:-:S07]  /*3bb0*/  IMAD.MOV.U32 R11, RZ, RZ, 0x1000 ;  /* 0x00001000ff0b7424 */ /* 0x000fce00078e00ff */
.L_x_46:
[----:B------:R-:W-:-:S05]  /*3bc0*/  IMAD.WIDE R4, R11, 0x4, R2 ;  /* 0x000000040b047825 */ /* 0x000fca00078e0202 */
        /* <DEDUP_REMOVED lines=15> */
[----:B------:R1:W5:Y:S01]  /*3cc0*/  LDG.E.CONSTANT R16, desc[UR6][R4.64+0x3c00] ;  /* 0x003c000604107981 */ /* 0x000362000c1e9900 */
        /* <DEDUP_REMOVED lines=16> */
[----:B------:R-:W-:Y:S01]  /*3dd0*/  FSEL R23, R23, R20, !P1 ;  /* 0x0000001417177208 */ /* 0x000fe20004800000 */
[----:B0-----:R-:W-:Y:S01]  /*3de0*/  IMAD.MOV.U32 R20, RZ, RZ, R7 ;  /* 0x000000ffff147224 */ /* 0x001fe200078e0007 */
[----:B------:R-:W-:Y:S02]  /*3df0*/  FSEL R10, R13, R10, !P2 ;  /* 0x0000000a0d0a7208 */ /* 0x000fe40005000000 */
[----:B------:R-:W-:Y:S01]  /*3e00*/  FSETP.GEU.AND P2, PT, R24, R15, PT ;  /* 0x0000000f1800720b */ /* 0x000fe20003f4e000 */
[----:B-1----:R-:W-:Y:S01]  /*3e10*/  IMAD.IADD R4, R20, 0x1, -R11 ;  /* 0x0000000114047824 */ /* 0x002fe200078e0a0b */
        /* <DEDUP_REMOVED lines=18> */
.L_x_44:
        /* <DEDUP_REMOVED lines=20> */
.L_x_50:
        /* <DEDUP_REMOVED lines=9> */
.L_x_49:
[----:B------:R-:W-:Y:S05]  /*4110*/  BSYNC.RECONVERGENT B2 ;  /* 0x0000000000027941 */ /* 0x000fea0003800200 */
.L_x_48:
        /* <DEDUP_REMOVED lines=16> */
.L_x_53:
        /* <DEDUP_REMOVED lines=62> */
.L_x_52:
[----:B------:R-:W-:Y:S05]  /*4600*/  BSYNC.RECONVERGENT B2 ;  /* 0x0000000000027941 */ /* 0x000fea0003800200 */
.L_x_51:
        /* <DEDUP_REMOVED lines=37> */
.L_x_55:
[----:B------:R-:W-:Y:S05]  /*4860*/  BSYNC.RECONVERGENT B2 ;  /* 0x0000000000027941 */ /* 0x000fea0003800200 */
.L_x_54:
[----:B------:R-:W-:-:S13]  /*4870*/  ISETP.LT.OR P0, PT, R10, R9, P0 ;  /* 0x000000090a00720c */ /* 0x000fda0000701670 */
[----:B------:R-:W-:Y:S05]  /*4880*/  @!P0 BRA `(.L_x_47) ;  /* 0x0000000000388947 */ /* 0x000fea0003800000 */
[----:B------:R-:W0:Y:S01]  /*4890*/  LDC.64 R4, c[0x0][0x380] ;  /* 0x0000e000ff047b82 */ /* 0x000e220000000a00 */
[----:B------:R-:W2:Y:S04]  /*48a0*/  LDG.E.CONSTANT R7, desc[UR6][R2.64+-0x400] ;  /* 0xfffc000602077981 */ /* 0x000ea8000c1e9900 */
[----:B------:R-:W3:Y:S01]  /*48b0*/  LDG.E.CONSTANT R9, desc[UR6][R2.64] ;  /* 0x0000000602097981 */ /* 0x000ee2000c1e9900 */
[----:B0-----:R-:W-:-:S03]  /*48c0*/  IMAD.WIDE.U32 R4, R11, 0x4, R4 ;  /* 0x000000040b047825 */ /* 0x001fc600078e0004 */
[----:B------:R-:W4:Y:S04]  /*48d0*/  LDG.E.CONSTANT R11, desc[UR6][R2.64+0x400] ;  /* 0x00040006020b7981 */ /* 0x000f28000c1e9900 */
        /* <DEDUP_REMOVED lines=9> */
.L_x_47:
[----:B------:R-:W-:Y:S05]  /*4970*/  BSYNC.RECONVERGENT B1 ;  /* 0x0000000000017941 */ /* 0x000fea0003800200 */
.L_x_45:
[----:B------:R-:W0:Y:S01]  /*4980*/  S2R R6, SR_LANEID ;  /* 0x0000000000067919 */ /* 0x000e220000000000 */
[----:B------:R-:W-:-:S05]  /*4990*/  IMAD.MOV.U32 R3, RZ, RZ, R0 ;  /* 0x000000ffff037224 */ /* 0x000fca00078e0000 */
        /* <DEDUP_REMOVED lines=51> */
[----:B------:R-:W-:-:S09]  /*4cd0*/  FSEL R0, R9, R0, !P1 ;  /* 0x0000000009007208 */ /* 0x000fd20004800000 */
.L_x_17:
[----:B------:R-:W-:Y:S05]  /*4ce0*/  BSYNC.RECONVERGENT B0 ;  /* 0x0000000000007941 */ /* 0x000fea0003800200 */
.L_x_1:
[----:B------:R-:W-:Y:S05]  /*4cf0*/  @P0 EXIT ;  /* 0x000000000000094d */ /* 0x000fea0003800000 */
[----:B------:R-:W0:Y:S01]  /*4d00*/  LDCU UR4, c[0x0][0x398] ;  /* 0x00007300ff0477ac */ /* 0x000e220008000800 */
[----:B------:R-:W1:Y:S01]  /*4d10*/  LDC.64 R2, c[0x0][0x388] ;  /* 0x0000e200ff027b82 */ /* 0x000e620000000a00 */
[----:B0-----:R-:W-:-:S04]  /*4d20*/  FSETP.GT.AND P0, PT, R0, UR4, PT ;  /* 0x0000000400007c0b */ /* 0x001fc8000bf04000 */
[----:B------:R-:W-:-:S05]  /*4d30*/  FSEL R5, R0, UR4, P0 ;  /* 0x0000000400057c08 */ /* 0x000fca0008000000 */
[----:B-1----:R-:W-:Y:S01]  /*4d40*/  STG.E desc[UR6][R2.64], R5 ;  /* 0x0000000502007986 */ /* 0x002fe2000c101906 */
[----:B------:R-:W-:Y:S05]  /*4d50*/  EXIT ;  /* 0x000000000000794d */ /* 0x000fea0003800000 */
.L_x_56:
[----:B------:R-:W-:-:S00]  /*4d60*/  BRA `(.L_x_56) ;  /* 0xfffffffc00fc7947 */ /* 0x000fc0000383ffff */
[----:B------:R-:W-:-:S00]  /*4d70*/  NOP ;  /* 0x0000000000007918 */ /* 0x000fc00000000000 */
        /* <DEDUP_REMOVED lines=8> */
.L_x_156:


//--------------------- .text._ZN3cub18CUB_300001_SM_10006detail6reduce18DeviceReduceKernelINS2_10policy_hubIfjN4cuda3__47maximumIvEEE10Policy1000EPfjS8_fNS5_3std3__410__identityEEEvT0_PT3_T1_NS0_13GridEvenShareISI_EET2_T4_ --------------------------
	.section	.text._ZN3cub18CUB_300001_SM_10006detail6reduce18DeviceReduceKernelINS2_10policy_hubIfjN4cuda3__47maximumIvEEE10Policy1000EPfjS8_fNS5_3std3__410__identityEEEvT0_PT3_T1_NS0_13GridEvenShareISI_EET2_T4_,"ax",@progbits
	.align	128
        .global         _ZN3cub18CUB_300001_SM_10006detail6reduce18DeviceReduceKernelINS2_10policy_hubIfjN4cuda3__47maximumIvEEE10Policy1000EPfjS8_fNS5_3std3__410__identityEEEvT0_PT3_T1_NS0_13GridEvenShareISI_EET2_T4_
        .type           _ZN3cub18CUB_300001_SM_10006detail6reduce18DeviceReduceKernelINS2_10policy_hubIfjN4cuda3__47maximumIvEEE10Policy1000EPfjS8_fNS5_3std3__410__identityEEEvT0_PT3_T1_NS0_13GridEvenShareISI_EET2_T4_,@function
        .size           _ZN3cub18CUB_300001_SM_10006detail6reduce18DeviceReduceKernelINS2_10policy_hubIfjN4cuda3__47maximumIvEEE10Policy1000EPfjS8_fNS5_3std3__410__identityEEEvT0_PT3_T1_NS0_13GridEvenShareISI_EET2_T4_,(.L_x_157 - _ZN3cub18CUB_300001_SM_10006detail6reduce18DeviceReduceKernelINS2_10policy_hubIfjN4cuda3__47maximumIvEEE10Policy1000EPfjS8_fNS5_3std3__410__identityEEEvT0_PT3_T1_NS0_13GridEvenShareISI_EET2_T4_)
        .other          _ZN3cub18CUB_300001_SM_10006detail6reduce18DeviceReduceKernelINS2_10policy_hubIfjN4cuda3__47maximumIvEEE10Policy1000EPfjS8_fNS5_3std3__410__identityEEEvT0_PT3_T1_NS0_13GridEvenShareISI_EET2_T4_,@"STO_CUDA_ENTRY STV_DEFAULT"
_ZN3cub18CUB_300001_SM_10006detail6reduce18DeviceReduceKernelINS2_10policy_hubIfjN4cuda3__47maximumIvEEE10Policy1000EPfjS8_fNS5_3std3__410__identityEEEvT0_PT3_T1_NS0_13GridEvenShareISI_EET2_T4_:
.text._ZN3cub18CUB_300001_SM_10006detail6reduce18DeviceReduceKernelINS2_10policy_hubIfjN4cuda3__47maximumIvEEE10Policy1000EPfjS8_fNS5_3std3__410__identityEEEvT0_PT3_T1_NS0_13GridEvenShareISI_EET2_T4_:
[----:B------:R-:W-:Y:S01]  /*0000*/  LDC R1, c[0x0][0x37c] ;  /* 0x0000df00ff017b82 */ /* 0x000fe20000000800 */
[----:B------:R-:W0:Y:S01]  /*0010*/  S2R R0, SR_CTAID.X ;  /* 0x0000000000007919 */ /* 0x000e220000002500 */
[----:B------:R-:W1:Y:S01]  /*0020*/  LDCU UR4, c[0x0][0x380] ;  /* 0x00007000ff0477ac */ /* 0x000e620008000800 */
[----:B------:R-:W-:Y:S01]  /*0030*/  BSSY.RECONVERGENT B0, `(.L_x_57) ;  /* 0x0000360000007945 */ /* 0x000fe20003800200 */
[----:B------:R-:W2:Y:S01]  /*0040*/  LDCU UR5, c[0x0][0x3ac] ;  /* 0x00007580ff0577ac */ /* 0x000ea20008000800 */
[----:B------:R-:W3:Y:S01]  /*0050*/  LDCU.64 UR8, c[0x0][0x358] ;  /* 0x00006b00ff0877ac */ /* 0x000ee20008000a00 */
[----:B-1----:R-:W-:Y:S02]  /*0060*/  ULOP3.LUT UP0, URZ, UR4, 0xf, URZ, 0xc0, !UPT ;  /* 0x0000000f04ff7892 */ /* 0x002fe4000f80c0ff */
[----:B--2---:R-:W-:Y:S01]  /*0070*/  USHF.L.U32 UR5, UR5, 0xc, URZ ;  /* 0x0000000c05057899 */ /* 0x004fe200080006ff */
[----:B0-----:R-:W-:-:S06]  /*0080*/  IMAD.SHL.U32 R23, R0, 0x1000, RZ ;  /* 0x0000100000177824 */ /* 0x001fcc00078e00ff */
[----:B---3--:R-:W-:Y:S05]  /*0090*/  BRA.U UP0, `(.L_x_58) ;  /* 0x0000001900847547 */ /* 0x008fea000b800000 */
[----:B------:R-:W0:Y:S02]  /*00a0*/  LDC R26, c[0x0][0x3a8] ;  /* 0x0000ea00ff1a7b82 */ /* 0x000e240000000800 */
[----:B0-----:R-:W-:-:S05]  /*00b0*/  IMAD R3, R0, -0x1000, R26 ;  /* 0xfffff00000037824 */ /* 0x001fca00078e021a */
[----:B------:R-:W-:-:S13]  /*00c0*/  ISETP.GT.U32.AND P0, PT, R3, 0xfff, PT ;  /* 0x00000fff0300780c */ /* 0x000fda0003f04070 */
[----:B------:R-:W-:Y:S05]  /*00d0*/  @P0 BRA `(.L_x_59) ;  /* 0x0000000c00100947 */ /* 0x000fea0003800000 */
[----:B------:R-:W0:Y:S01]  /*00e0*/  S2R R2, SR_TID.X ;  /* 0x0000000000027919 */ /* 0x000e220000002100 */
[----:B------:R-:W-:Y:S01]  /*00f0*/  BSSY.RECONVERGENT B1, `(.L_x_60) ;  /* 0x000000a000017945 */ /* 0x000fe20003800200 */
[----:B------:R-:W-:Y:S01]  /*0100*/  IMAD.MOV.U32 R6, RZ, RZ, RZ ;  /* 0x000000ffff067224 */ /* 0x000fe200078e00ff */
[----:B0-----:R-:W-:Y:S01]  /*0110*/  ISETP.GE.U32.AND P0, PT, R2, R3, PT ;  /* 0x000000030200720c */ /* 0x001fe20003f06070 */
[----:B------:R-:W-:-:S12]  /*0120*/  IMAD.MOV.U32 R11, RZ, RZ, R2 ;  /* 0x000000ffff0b7224 */ /* 0x000fd800078e0002 */
[----:B------:R-:W-:Y:S05]  /*0130*/  @P0 BRA `(.L_x_61) ;  /* 0x0000000000140947 */ /* 0x000fea0003800000 */
[----:B------:R-:W0:Y:S01]  /*0140*/  LDC.64 R6, c[0x0][0x380] ;  /* 0x0000e000ff067b82 */ /* 0x000e220000000a00 */
[----:B------:R-:W-:-:S04]  /*0150*/  IMAD R5, R0, 0x1000, R2 ;  /* 0x0000100000057824 */ /* 0x000fc800078e0202 */
[----:B0-----:R-:W-:-:S06]  /*0160*/  IMAD.WIDE.U32 R6, R5, 0x4, R6 ;  /* 0x0000000405067825 */ /* 0x001fcc00078e0006 */
[----:B------:R0:W5:Y:S01]  /*0170*/  LDG.E.CONSTANT R6, desc[UR8][R6.64] ;  /* 0x0000000806067981 */ /* 0x000162000c1e9900 */
[----:B------:R-:W-:-:S07]  /*0180*/  VIADD R11, R2, 0x100 ;  /* 0x00000100020b7836 */ /* 0x000fce0000000000 */
.L_x_61:
[----:B------:R-:W-:Y:S05]  /*0190*/  BSYNC.RECONVERGENT B1 ;  /* 0x0000000000017941 */ /* 0x000fea0003800200 */
.L_x_60:
[----:B------:R-:W-:Y:S01]  /*01a0*/  ISETP.GE.U32.AND P0, PT, R11, R3, PT ;  /* 0x000000030b00720c */ /* 0x000fe20003f06070 */
[----:B------:R-:W-:-:S12]  /*01b0*/  BSSY.RECONVERGENT B1, `(.L_x_62) ;  /* 0x0000035000017945 */ /* 0x000fd80003800200 */
[----:B------:R-:W-:Y:S05]  /*01c0*/  @P0 BRA `(.L_x_63) ;  /* 0x0000000000cc0947 */ /* 0x000fea0003800000 */
[----:B------:R-:W-:Y:S01]  /*01d0*/  LOP3.LUT R5, RZ, R11, RZ, 0x33, !PT ;  /* 0x0000000bff057212 */ /* 0x000fe200078e33ff */
[----:B------:R-:W-:Y:S04]  /*01e0*/  BSSY.RECONVERGENT B2, `(.L_x_64) ;  /* 0x0000015000027945 */ /* 0x000fe80003800200 */
[----:B------:R-:W-:-:S04]  /*01f0*/  IMAD.IADD R5, R5, 0x1, R26 ;  /* 0x0000000105057824 */ /* 0x000fc800078e021a */
[----:B0-----:R-:W-:Y:S01]  /*0200*/  IMAD R7, R0, -0x1000, R5 ;  /* 0xfffff00000077824 */ /* 0x001fe200078e0205 */
[----:B------:R-:W-:-:S04]  /*0210*/  LOP3.LUT R4, R5, 0x300, RZ, 0xc0, !PT ;  /* 0x0000030005047812 */ /* 0x000fc800078ec0ff */
[----:B------:R-:W-:Y:S02]  /*0220*/  ISETP.NE.AND P0, PT, R4, 0x300, PT ;  /* 0x000003000400780c */ /* 0x000fe40003f05270 */
[----:B------:R-:W-:-:S11]  /*0230*/  ISETP.GE.U32.AND P2, PT, R7, 0x300, PT ;  /* 0x000003000700780c */ /* 0x000fd60003f46070 */
[----:B------:R-:W-:Y:S05]  /*0240*/  @!P0 BRA `(.L_x_65) ;  /* 0x0000000000388947 */ /* 0x000fea0003800000 */
[----:B------:R-:W0:Y:S01]  /*0250*/  LDC.64 R8, c[0x0][0x380] ;  /* 0x0000e000ff087b82 */ /* 0x000e220000000a00 */
[----:B------:R-:W-:Y:S01]  /*0260*/  LEA.HI R4, R5, 0x1, RZ, 0x18 ;  /* 0x0000000105047811 */ /* 0x000fe200078fc0ff */
[----:B------:R-:W-:-:S03]  /*0270*/  IMAD R7, R0, 0x1000, R11 ;  /* 0x0000100000077824 */ /* 0x000fc600078e020b */
[----:B------:R-:W-:-:S05]  /*0280*/  LOP3.LUT R4, R4, 0x3, RZ, 0xc0, !PT ;  /* 0x0000000304047812 */ /* 0x000fca00078ec0ff */
[----:B------:R-:W-:-:S07]  /*0290*/  IMAD.MOV R10, RZ, RZ, -R4 ;  /* 0x000000ffff0a7224 */ /* 0x000fce00078e0a04 */
.L_x_66:
[----:B0-----:R-:W-:-:S06]  /*02a0*/  IMAD.WIDE.U32 R4, R7, 0x4, R8 ;  /* 0x0000000407047825 */ /* 0x001fcc00078e0008 */
[----:B------:R-:W2:Y:S01]  /*02b0*/  LDG.E.CONSTANT R5, desc[UR8][R4.64] ;  /* 0x0000000804057981 */ /* 0x000ea2000c1e9900 */
[----:B------:R-:W-:Y:S02]  /*02c0*/  VIADD R10, R10, 0x1 ;  /* 0x000000010a0a7836 */ /* 0x000fe40000000000 */
[----:B------:R-:W-:Y:S02]  /*02d0*/  VIADD R11, R11, 0x100 ;  /* 0x000001000b0b7836 */ /* 0x000fe40000000000 */
[----:B------:R-:W-:Y:S01]  /*02e0*/  VIADD R7, R7, 0x100 ;  /* 0x0000010007077836 */ /* 0x000fe20000000000 */
[----:B------:R-:W-:Y:S02]  /*02f0*/  ISETP.NE.AND P1, PT, R10, RZ, PT ;  /* 0x000000ff0a00720c */ /* 0x000fe40003f25270 */
[----:B--2--5:R-:W-:-:S04]  /*0300*/  FSETP.GEU.AND P0, PT, R6, R5, PT ;  /* 0x000000050600720b */ /* 0x024fc80003f0e000 */
[----:B------:R-:W-:-:S07]  /*0310*/  FSEL R6, R5, R6, !P0 ;  /* 0x0000000605067208 */ /* 0x000fce0004000000 */
[----:B------:R-:W-:Y:S05]  /*0320*/  @P1 BRA `(.L_x_66) ;  /* 0xfffffffc00dc1947 */ /* 0x000fea000383ffff */
.L_x_65:
[----:B------:R-:W-:Y:S05]  /*0330*/  BSYNC.RECONVERGENT B2 ;  /* 0x0000000000027941 */ /* 0x000fea0003800200 */
.L_x_64:
[----:B------:R-:W-:Y:S05]  /*0340*/  @!P2 BRA `(.L_x_63) ;  /* 0x00000000006ca947 */ /* 0x000fea0003800000 */
[----:B------:R-:W0:Y:S01]  /*0350*/  LDC.64 R4, c[0x0][0x380] ;  /* 0x0000e000ff047b82 */ /* 0x000e220000000a00 */
[----:B------:R-:W-:Y:S02]  /*0360*/  VIADD R7, R11, 0x200 ;  /* 0x000002000b077836 */ /* 0x000fe40000000000 */
[----:B------:R-:W-:-:S07]  /*0370*/  IMAD R17, R0, 0x1000, R11 ;  /* 0x0000100000117824 */ /* 0x000fce00078e020b */
.L_x_67:
[----:B0-----:R-:W-:-:S04]  /*0380*/  IMAD.WIDE.U32 R8, R17, 0x4, R4 ;  /* 0x0000000411087825 */ /* 0x001fc800078e0004 */
[C---:B------:R-:W-:Y:S02]  /*0390*/  VIADD R11, R17.reuse, 0x100 ;  /* 0x00000100110b7836 */ /* 0x040fe40000000000 */
[----:B------:R0:W2:Y:S01]  /*03a0*/  LDG.E.CONSTANT R9, desc[UR8][R8.64] ;  /* 0x0000000808097981 */ /* 0x0000a2000c1e9900 */
[----:B------:R-:W-:Y:S02]  /*03b0*/  VIADD R13, R17, 0x200 ;  /* 0x00000200110d7836 */ /* 0x000fe40000000000 */
[----:B------:R-:W-:-:S04]  /*03c0*/  IMAD.WIDE.U32 R10, R11, 0x4, R4 ;  /* 0x000000040b0a7825 */ /* 0x000fc800078e0004 */
[--C-:B------:R-:W-:Y:S02]  /*03d0*/  IMAD.WIDE.U32 R12, R13, 0x4, R4.reuse ;  /* 0x000000040d0c7825 */ /* 0x100fe400078e0004 */
[----:B------:R-:W3:Y:S02]  /*03e0*/  LDG.E.CONSTANT R11, desc[UR8][R10.64] ;  /* 0x000000080a0b7981 */ /* 0x000ee4000c1e9900 */
[----:B------:R-:W-:Y:S02]  /*03f0*/  VIADD R15, R17, 0x300 ;  /* 0x00000300110f7836 */ /* 0x000fe40000000000 */
[----:B------:R-:W4:Y:S02]  /*0400*/  LDG.E.CONSTANT R13, desc[UR8][R12.64] ;  /* 0x000000080c0d7981 */ /* 0x000f24000c1e9900 */
[----:B------:R-:W-:-:S06]  /*0410*/  IMAD.WIDE.U32 R14, R15, 0x4, R4 ;  /* 0x000000040f0e7825 */ /* 0x000fcc00078e0004 */
[----:B------:R-:W4:Y:S01]  /*0420*/  LDG.E.CONSTANT R15, desc[UR8][R14.64] ;  /* 0x000000080e0f7981 */ /* 0x000f22000c1e9900 */
[C---:B0-----:R-:W-:Y:S02]  /*0430*/  VIADD R8, R7.reuse, 0x200 ;  /* 0x0000020007087836 */ /* 0x041fe40000000000 */
[----:B------:R-:W-:Y:S02]  /*0440*/  VIADD R7, R7, 0x400 ;  /* 0x0000040007077836 */ /* 0x000fe40000000000 */
[----:B------:R-:W-:Y:S01]  /*0450*/  VIADD R17, R17, 0x400 ;  /* 0x0000040011117836 */ /* 0x000fe20000000000 */
        /* <DEDUP_REMOVED lines=8> */
[----:B------:R-:W-:Y:S01]  /*04e0*/  FSEL R6, R15, R6, !P0 ;  /* 0x000000060f067208 */ /* 0x000fe20004000000 */
[----:B------:R-:W-:Y:S08]  /*04f0*/  @!P1 BRA `(.L_x_67) ;  /* 0xfffffffc00a09947 */ /* 0x000ff0000383ffff */
.L_x_63:
[----:B------:R-:W-:Y:S05]  /*0500*/  BSYNC.RECONVERGENT B1 ;  /* 0x0000000000017941 */ /* 0x000fea0003800200 */
.L_x_62:
[----:B------:R-:W-:Y:S01]  /*0510*/  ISETP.GE.U32.AND P0, PT, R3, 0x100, PT ;  /* 0x000001000300780c */ /* 0x000fe20003f06070 */
[----:B-----5:R-:W-:-:S12]  /*0520*/  IMAD.MOV.U32 R10, RZ, RZ, R6 ;  /* 0x000000ffff0a7224 */ /* 0x020fd800078e0006 */
[----:B------:R-:W-:Y:S05]  /*0530*/  @!P0 BRA `(.L_x_68) ;  /* 0x0000000000dc8947 */ /* 0x000fea0003800000 */
[----:B------:R-:W1:Y:S01]  /*0540*/  S2R R8, SR_LANEID ;  /* 0x0000000000087919 */ /* 0x000e620000000000 */
[----:B------:R-:W2:Y:S02]  /*0550*/  SHFL.DOWN PT, R3, R10, 0x1, 0x1f ;  /* 0x08201f000a037f89 */ /* 0x000ea400000e0000 */
[----:B--2---:R-:W-:Y:S02]  /*0560*/  FSETP.GEU.AND P1, PT, R10, R3, PT ;  /* 0x000000030a00720b */ /* 0x004fe40003f2e000 */
[C---:B-1----:R-:W-:Y:S02]  /*0570*/  ISETP.GT.AND P0, PT, R8.reuse, 0x1e, PT ;  /* 0x0000001e0800780c */ /* 0x042fe40003f04270 */
[----:B------:R-:W-:Y:S02]  /*0580*/  FSEL R3, R3, R10, !P1 ;  /* 0x0000000a03037208 */ /* 0x000fe40004800000 */
[----:B------:R-:W-:Y:S02]  /*0590*/  ISETP.NE.AND P2, PT, R8, RZ, PT ;  /* 0x000000ff0800720c */ /* 0x000fe40003f45270 */
[----:B------:R-:W-:-:S02]  /*05a0*/  FSEL R3, R10, R3, P0 ;  /* 0x000000030a037208 */ /* 0x000fc40000000000 */
[----:B------:R-:W-:-:S03]  /*05b0*/  ISETP.GT.AND P0, PT, R8, 0x1d, PT ;  /* 0x0000001d0800780c */ /* 0x000fc60003f04270 */
[----:B------:R-:W1:Y:S06]  /*05c0*/  SHFL.DOWN PT, R4, R3, 0x2, 0x1f ;  /* 0x08401f0003047f89 */ /* 0x000e6c00000e0000 */
[----:B0-----:R-:W0:Y:S01]  /*05d0*/  @!P2 S2R R7, SR_CgaCtaId ;  /* 0x000000000007a919 */ /* 0x001e220000008800 */
[----:B------:R-:W-:Y:S02]  /*05e0*/  @!P2 MOV R6, 0x400 ;  /* 0x000004000006a802 */ /* 0x000fe40000000f00 */
[----:B------:R-:W-:-:S04]  /*05f0*/  @!P2 SHF.R.U32.HI R5, RZ, 0x3, R2 ;  /* 0x00000003ff05a819 */ /* 0x000fc80000011602 */
[----:B------:R-:W-:Y:S02]  /*0600*/  @!P2 LOP3.LUT R5, R5, 0x7c, RZ, 0xc0, !PT ;  /* 0x0000007c0505a812 */ /* 0x000fe400078ec0ff */
[----:B-1----:R-:W-:-:S04]  /*0610*/  FSETP.GEU.AND P1, PT, R3, R4, PT ;  /* 0x000000040300720b */ /* 0x002fc80003f2e000 */
[----:B------:R-:W-:Y:S02]  /*0620*/  @!P0 FSEL R3, R4, R3, !P1 ;  /* 0x0000000304038208 */ /* 0x000fe40004800000 */
[----:B------:R-:W-:-:S03]  /*0630*/  ISETP.GT.AND P0, PT, R8, 0x1b, PT ;  /* 0x0000001b0800780c */ /* 0x000fc60003f04270 */
[----:B------:R-:W1:Y:S01]  /*0640*/  SHFL.DOWN PT, R4, R3, 0x4, 0x1f ;  /* 0x08801f0003047f89 */ /* 0x000e6200000e0000 */
[----:B0-----:R-:W-:-:S05]  /*0650*/  @!P2 LEA R6, R7, R6, 0x18 ;  /* 0x000000060706a211 */ /* 0x001fca00078ec0ff */
[----:B------:R-:W-:Y:S01]  /*0660*/  @!P2 IMAD.IADD R5, R5, 0x1, R6 ;  /* 0x000000010505a824 */ /* 0x000fe200078e0206 */
[----:B-1----:R-:W-:-:S04]  /*0670*/  FSETP.GEU.AND P1, PT, R3, R4, PT ;  /* 0x000000040300720b */ /* 0x002fc80003f2e000 */
        /* <DEDUP_REMOVED lines=35> */
.L_x_68:
[----:B------:R-:W-:Y:S01]  /*08b0*/  LOP3.LUT R4, R2, 0x3e0, RZ, 0xc0, !PT ;  /* 0x000003e002047812 */ /* 0x000fe200078ec0ff */
[----:B------:R-:W1:Y:S04]  /*08c0*/  S2R R9, SR_LANEID ;  /* 0x0000000000097919 */ /* 0x000e680000000000 */
[----:B------:R-:W-:Y:S01]  /*08d0*/  VIADD R6, R4, 0x20 ;  /* 0x0000002004067836 */ /* 0x000fe20000000000 */
[----:B------:R-:W-:-:S04]  /*08e0*/  LOP3.LUT R4, RZ, R4, RZ, 0x33, !PT ;  /* 0x00000004ff047212 */ /* 0x000fc800078e33ff */
[----:B------:R-:W-:Y:S01]  /*08f0*/  ISETP.GT.U32.AND P0, PT, R6, R3, PT ;  /* 0x000000030600720c */ /* 0x000fe20003f04070 */
[----:B------:R-:W-:-:S05]  /*0900*/  IMAD.IADD R4, R3, 0x1, R4 ;  /* 0x0000000103047824 */ /* 0x000fca00078e0204 */
[----:B------:R-:W-:-:S05]  /*0910*/  SEL R4, R4, 0x1f, P0 ;  /* 0x0000001f04047807 */ /* 0x000fca0000000000 */
[----:B------:R-:W2:Y:S01]  /*0920*/  SHFL.DOWN PT, R5, R10, 0x1, R4 ;  /* 0x082000000a057989 */ /* 0x000ea200000e0004 */
[C---:B-1----:R-:W-:Y:S01]  /*0930*/  ISETP.GE.AND P0, PT, R9.reuse, R4, PT ;  /* 0x000000040900720c */ /* 0x042fe20003f06270 */
[----:B0-----:R-:W-:Y:S01]  /*0940*/  VIADD R7, R9, 0x2 ;  /* 0x0000000209077836 */ /* 0x001fe20000000000 */
[----:B--2---:R-:W-:-:S11]  /*0950*/  FSETP.GEU.AND P1, PT, R10, R5, PT ;  /* 0x000000050a00720b */ /* 0x004fd60003f2e000 */
        /* <DEDUP_REMOVED lines=34> */
[C---:B------:R-:W-:Y:S02]  /*0b80*/  ISETP.GT.U32.AND P2, PT, R3.reuse, 0x20, PT ;  /* 0x000000200300780c */ /* 0x040fe40003f44070 */
[----:B------:R-:W-:Y:S01]  /*0b90*/  ISETP.GT.U32.AND P1, PT, R3, 0x40, PT ;  /* 0x000000400300780c */ /* 0x000fe20003f24070 */
[----:B0-----:R-:W-:-:S09]  /*0ba0*/  ULEA UR4, UR5, UR4, 0x18 ;  /* 0x0000000405047291 */ /* 0x001fd2000f8ec0ff */
[----:B------:R-:W0:Y:S04]  /*0bb0*/  LDS R5, [UR4+0xc] ;  /* 0x00000c04ff057984 */ /* 0x000e280008000800 */
[----:B------:R-:W1:Y:S04]  /*0bc0*/  LDS.128 R12, [UR4+0x10] ;  /* 0x00001004ff0c7984 */ /* 0x000e680008000c00 */
[----:B------:R-:W2:Y:S01]  /*0bd0*/  LDS.64 R6, [UR4+0x20] ;  /* 0x00002004ff067984 */ /* 0x000ea20008000a00 */
[----:B0-----:R-:W-:-:S04]  /*0be0*/  FSETP.GEU.AND P3, PT, R8, R5, PT ;  /* 0x000000050800720b */ /* 0x001fc80003f6e000 */
[----:B------:R-:W-:Y:S02]  /*0bf0*/  @P2 FSEL R8, R5, R8, !P3 ;  /* 0x0000000805082208 */ /* 0x000fe40005800000 */
[----:B------:R-:W-:Y:S02]  /*0c00*/  ISETP.GT.U32.AND P2, PT, R3, 0x60, PT ;  /* 0x000000600300780c */ /* 0x000fe40003f44070 */
[----:B-1----:R-:W-:-:S04]  /*0c10*/  FSETP.GEU.AND P3, PT, R8, R12, PT ;  /* 0x0000000c0800720b */ /* 0x002fc80003f6e000 */
[----:B------:R-:W-:Y:S02]  /*0c20*/  @P1 FSEL R8, R12, R8, !P3 ;  /* 0x000000080c081208 */ /* 0x000fe40005800000 */
[----:B------:R-:W-:Y:S02]  /*0c30*/  ISETP.GT.U32.AND P1, PT, R3, 0x80, PT ;  /* 0x000000800300780c */ /* 0x000fe40003f24070 */
[----:B------:R-:W-:-:S04]  /*0c40*/  FSETP.GEU.AND P3, PT, R8, R13, PT ;  /* 0x0000000d0800720b */ /* 0x000fc80003f6e000 */
        /* <DEDUP_REMOVED lines=8> */
[----:B--2---:R-:W-:-:S04]  /*0cd0*/  FSETP.GEU.AND P3, PT, R8, R6, PT ;  /* 0x000000060800720b */ /* 0x004fc80003f6e000 */
[----:B------:R-:W-:-:S04]  /*0ce0*/  @P1 FSEL R8, R6, R8, !P3 ;  /* 0x0000000806081208 */ /* 0x000fc80005800000 */
[----:B------:R-:W-:-:S04]  /*0cf0*/  FSETP.GEU.AND P1, PT, R8, R7, PT ;  /* 0x000000070800720b */ /* 0x000fc80003f2e000 */
[----:B------:R-:W-:Y:S01]  /*0d00*/  @P2 FSEL R8, R7, R8, !P1 ;  /* 0x0000000807082208 */ /* 0x000fe20004800000 */
[----:B------:R-:W-:Y:S08]  /*0d10*/  BRA `(.L_x_69) ;  /* 0x0000002800447947 */ /* 0x000ff00003800000 */
.L_x_59:
[----:B------:R-:W0:Y:S01]  /*0d20*/  S2R R2, SR_TID.X ;  /* 0x0000000000027919 */ /* 0x000e220000002100 */
[----:B------:R-:W1:Y:S02]  /*0d30*/  LDCU.64 UR6, c[0x0][0x380] ;  /* 0x00007000ff0677ac */ /* 0x000e640008000a00 */
[----:B-1----:R-:W-:Y:S02]  /*0d40*/  IMAD.U32 R20, RZ, RZ, UR6 ;  /* 0x00000006ff147e24 */ /* 0x002fe4000f8e00ff */
[----:B------:R-:W-:Y:S02]  /*0d50*/  IMAD.U32 R21, RZ, RZ, UR7 ;  /* 0x00000007ff157e24 */ /* 0x000fe4000f8e00ff */
[----:B0-----:R-:W-:-:S04]  /*0d60*/  IMAD R25, R2, 0x4, R23 ;  /* 0x0000000402197824 */ /* 0x001fc800078e0217 */
[----:B------:R-:W-:-:S05]  /*0d70*/  IMAD.WIDE.U32 R24, R25, 0x4, R20 ;  /* 0x0000000419187825 */ /* 0x000fca00078e0014 */
[----:B------:R-:W2:Y:S04]  /*0d80*/  LDG.E.128.CONSTANT R4, desc[UR8][R24.64] ;  /* 0x0000000818047981 */ /* 0x000ea8000c1e9d00 */
[----:B------:R-:W3:Y:S04]  /*0d90*/  LDG.E.128.CONSTANT R8, desc[UR8][R24.64+0x1000] ;  /* 0x0010000818087981 */ /* 0x000ee8000c1e9d00 */
[----:B------:R-:W4:Y:S04]  /*0da0*/  LDG.E.128.CONSTANT R12, desc[UR8][R24.64+0x2000] ;  /* 0x00200008180c7981 */ /* 0x000f28000c1e9d00 */
[----:B------:R-:W5:Y:S01]  /*0db0*/  LDG.E.128.CONSTANT R16, desc[UR8][R24.64+0x3000] ;  /* 0x0030000818107981 */ /* 0x000f62000c1e9d00 */
        /* <DEDUP_REMOVED lines=26> */
[----:B------:R-:W-:Y:S02]  /*0f60*/  ISETP.GE.U32.AND P1, PT, R3, UR5, PT ;  /* 0x0000000503007c0c */ /* 0x000fe4000bf26070 */
[----:B------:R-:W-:-:S04]  /*0f70*/  FSETP.GEU.AND P0, PT, R4, R11, PT ;  /* 0x0000000b0400720b */ /* 0x000fc80003f0e000 */
[----:B------:R-:W-:-:S04]  /*0f80*/  FSEL R4, R11, R4, !P0 ;  /* 0x000000040b047208 */ /* 0x000fc80004000000 */
[----:B------:R-:W-:-:S04]  /*0f90*/  FSETP.GEU.AND P0, PT, R4, R19, PT ;  /* 0x000000130400720b */ /* 0x000fc80003f0e000 */
[----:B------:R-:W-:Y:S01]  /*0fa0*/  FSEL R3, R19, R4, !P0 ;  /* 0x0000000413037208 */ /* 0x000fe20004000000 */
[----:B------:R-:W-:Y:S08]  /*0fb0*/  @!P1 BRA `(.L_x_70) ;  /* 0x0000000400e09947 */ /* 0x000ff00003800000 */
[----:B------:R-:W-:Y:S01]  /*0fc0*/  VIADD R23, R23, UR5 ;  /* 0x0000000517177c36 */ /* 0x000fe20008000000 */
[----:B------:R-:W-:Y:S01]  /*0fd0*/  UMOV UR4, URZ ;  /* 0x000000ff00047c82 */ /* 0x000fe20008000000 */
[----:B------:R-:W-:Y:S02]  /*0fe0*/  VIADD R22, R26, 0xfffff000 ;  /* 0xfffff0001a167836 */ /* 0x000fe40000000000 */
[C---:B------:R-:W-:Y:S02]  /*0ff0*/  VIADD R24, R23.reuse, 0x100 ;  /* 0x0000010017187836 */ /* 0x040fe40000000000 */
[C---:B------:R-:W-:Y:S01]  /*1000*/  IMAD.IADD R25, R23.reuse, 0x1, R2 ;  /* 0x0000000117197824 */ /* 0x040fe200078e0202 */
[----:B------:R-:W-:-:S13]  /*1010*/  ISETP.GT.U32.AND P0, PT, R23, R22, PT ;  /* 0x000000161700720c */ /* 0x000fda0003f04070 */
[----:B------:R-:W-:Y:S05]  /*1020*/  @P0 BRA `(.L_x_71) ;  /* 0x0000000000c40947 */ /* 0x000fea0003800000 */
[----:B------:R-:W0:Y:S08]  /*1030*/  LDC R26, c[0x0][0x3a8] ;  /* 0x0000ea00ff1a7b82 */ /* 0x000e300000000800 */
[----:B------:R-:W1:Y:S02]  /*1040*/  LDC.64 R20, c[0x0][0x380] ;  /* 0x0000e000ff147b82 */ /* 0x000e640000000a00 */
.L_x_72:
[----:B------:R-:W-:-:S04]  /*1050*/  IMAD R29, R2, 0x4, R23 ;  /* 0x00000004021d7824 */ /* 0x000fc800078e0217 */
[----:B-1----:R-:W-:-:S05]  /*1060*/  IMAD.WIDE.U32 R28, R29, 0x4, R20 ;  /* 0x000000041d1c7825 */ /* 0x002fca00078e0014 */
[----:B------:R-:W2:Y:S04]  /*1070*/  LDG.E.128.CONSTANT R4, desc[UR8][R28.64] ;  /* 0x000000081c047981 */ /* 0x000ea8000c1e9d00 */
[----:B------:R-:W3:Y:S04]  /*1080*/  LDG.E.128.CONSTANT R8, desc[UR8][R28.64+0x1000] ;  /* 0x001000081c087981 */ /* 0x000ee8000c1e9d00 */
[----:B------:R-:W4:Y:S04]  /*1090*/  LDG.E.128.CONSTANT R12, desc[UR8][R28.64+0x2000] ;  /* 0x002000081c0c7981 */ /* 0x000f28000c1e9d00 */
[----:B------:R-:W5:Y:S01]  /*10a0*/  LDG.E.128.CONSTANT R16, desc[UR8][R28.64+0x3000] ;  /* 0x003000081c107981 */ /* 0x000f62000c1e9d00 */
[----:B--2---:R-:W-:-:S02]  /*10b0*/  FSETP.GEU.AND P0, PT, R3, R4, PT ;  /* 0x000000040300720b */ /* 0x004fc40003f0e000 */
[----:B------:R-:W-:Y:S02]  /*10c0*/  FSETP.GEU.AND P1, PT, R5, R6, PT ;  /* 0x000000060500720b */ /* 0x000fe40003f2e000 */
[----:B------:R-:W-:Y:S02]  /*10d0*/  FSEL R3, R4, R3, !P0 ;  /* 0x0000000304037208 */ /* 0x000fe40004000000 */
[----:B---3--:R-:W-:Y:S02]  /*10e0*/  FSETP.GEU.AND P0, PT, R7, R8, PT ;  /* 0x000000080700720b */ /* 0x008fe40003f0e000 */
[----:B------:R-:W-:Y:S02]  /*10f0*/  FSEL R4, R6, R5, !P1 ;  /* 0x0000000506047208 */ /* 0x000fe40004800000 */
[----:B------:R-:W-:Y:S02]  /*1100*/  FSEL R6, R8, R7, !P0 ;  /* 0x0000000708067208 */ /* 0x000fe40004000000 */
[----:B------:R-:W-:-:S02]  /*1110*/  FSETP.GEU.AND P0, PT, R9, R10, PT ;  /* 0x0000000a0900720b */ /* 0x000fc40003f0e000 */
[----:B----4-:R-:W-:Y:S02]  /*1120*/  FSETP.GEU.AND P1, PT, R11, R12, PT ;  /* 0x0000000c0b00720b */ /* 0x010fe40003f2e000 */
[----:B------:R-:W-:Y:S02]  /*1130*/  FSEL R9, R10, R9, !P0 ;  /* 0x000000090a097208 */ /* 0x000fe40004000000 */
[----:B------:R-:W-:Y:S02]  /*1140*/  FSEL R10, R12, R11, !P1 ;  /* 0x0000000b0c0a7208 */ /* 0x000fe40004800000 */
[----:B------:R-:W-:Y:S02]  /*1150*/  FSETP.GEU.AND P0, PT, R13, R14, PT ;  /* 0x0000000e0d00720b */ /* 0x000fe40003f0e000 */
[----:B-----5:R-:W-:Y:S02]  /*1160*/  FSETP.GEU.AND P1, PT, R15, R16, PT ;  /* 0x000000100f00720b */ /* 0x020fe40003f2e000 */
[----:B------:R-:W-:-:S02]  /*1170*/  FSETP.GEU.AND P2, PT, R17, R18, PT ;  /* 0x000000121100720b */ /* 0x000fc40003f4e000 */
[----:B------:R-:W-:Y:S02]  /*1180*/  FSEL R13, R14, R13, !P0 ;  /* 0x0000000d0e0d7208 */ /* 0x000fe40004000000 */
[----:B------:R-:W-:Y:S02]  /*1190*/  FSEL R14, R16, R15, !P1 ;  /* 0x0000000f100e7208 */ /* 0x000fe40004800000 */
[----:B------:R-:W-:Y:S02]  /*11a0*/  FSEL R17, R18, R17, !P2 ;  /* 0x0000001112117208 */ /* 0x000fe40005000000 */
[----:B------:R-:W-:Y:S02]  /*11b0*/  FSETP.GEU.AND P0, PT, R3, R4, PT ;  /* 0x000000040300720b */ /* 0x000fe40003f0e000 */
[----:B------:R-:W-:Y:S02]  /*11c0*/  FSETP.GEU.AND P1, PT, R6, R9, PT ;  /* 0x000000090600720b */ /* 0x000fe40003f2e000 */
[----:B------:R-:W-:-:S02]  /*11d0*/  FSETP.GEU.AND P2, PT, R10, R13, PT ;  /* 0x0000000d0a00720b */ /* 0x000fc40003f4e000 */
[----:B------:R-:W-:Y:S02]  /*11e0*/  FSETP.GEU.AND P3, PT, R14, R17, PT ;  /* 0x000000110e00720b */ /* 0x000fe40003f6e000 */
[----:B------:R-:W-:Y:S01]  /*11f0*/  FSEL R3, R4, R3, !P0 ;  /* 0x0000000304037208 */ /* 0x000fe20004000000 */
[----:B0-----:R-:W-:Y:S01]  /*1200*/  IMAD.IADD R4, R26, 0x1, -R23 ;  /* 0x000000011a047824 */ /* 0x001fe200078e0a17 */
[----:B------:R-:W-:Y:S02]  /*1210*/  FSEL R6, R9, R6, !P1 ;  /* 0x0000000609067208 */ /* 0x000fe40004800000 */
[----:B------:R-:W-:Y:S02]  /*1220*/  FSEL R10, R13, R10, !P2 ;  /* 0x0000000a0d0a7208 */ /* 0x000fe40005000000 */
[----:B------:R-:W-:Y:S02]  /*1230*/  FSEL R17, R17, R14, !P3 ;  /* 0x0000000e11117208 */ /* 0x000fe40005800000 */
[----:B------:R-:W-:-:S02]  /*1240*/  FSETP.GEU.AND P0, PT, R3, R6, PT ;  /* 0x000000060300720b */ /* 0x000fc40003f0e000 */
[----:B------:R-:W-:Y:S02]  /*1250*/  FSETP.GEU.AND P1, PT, R10, R17, PT ;  /* 0x000000110a00720b */ /* 0x000fe40003f2e000 */
[----:B------:R-:W-:Y:S02]  /*1260*/  FSEL R3, R6, R3, !P0 ;  /* 0x0000000306037208 */ /* 0x000fe40004000000 */
        /* <DEDUP_REMOVED lines=8> */
[----:B------:R-:W-:Y:S01]  /*12f0*/  UIADD3 UR4, UPT, UPT, UR4, 0x1, URZ ;  /* 0x0000000104047890 */ /* 0x000fe2000fffe0ff */
[----:B------:R-:W-:Y:S02]  /*1300*/  VIADD R24, R24, UR5 ;  /* 0x0000000518187c36 */ /* 0x000fe40008000000 */
[----:B------:R-:W-:Y:S01]  /*1310*/  VIADD R25, R25, UR5 ;  /* 0x0000000519197c36 */ /* 0x000fe20008000000 */
[----:B------:R-:W-:-:S13]  /*1320*/  ISETP.GT.U32.AND P0, PT, R23, R22, PT ;  /* 0x000000161700720c */ /* 0x000fda0003f04070 */
[----:B------:R-:W-:Y:S05]  /*1330*/  @!P0 BRA `(.L_x_72) ;  /* 0xfffffffc00448947 */ /* 0x000fea000383ffff */
.L_x_71:
[----:B------:R-:W-:-:S13]  /*1340*/  ISETP.GE.U32.AND P0, PT, R23, R26, PT ;  /* 0x0000001a1700720c */ /* 0x000fda0003f06070 */
[----:B------:R-:W-:Y:S05]  /*1350*/  @P0 BRA `(.L_x_70) ;  /* 0x0000000000f80947 */ /* 0x000fea0003800000 */
[----:B------:R-:W-:Y:S01]  /*1360*/  IMAD.IADD R23, R26, 0x1, -R23 ;  /* 0x000000011a177824 */ /* 0x000fe200078e0a17 */
[----:B------:R-:W-:Y:S04]  /*1370*/  BSSY.RECONVERGENT B1, `(.L_x_70) ;  /* 0x000003c000017945 */ /* 0x000fe80003800200 */
[----:B------:R-:W-:-:S13]  /*1380*/  ISETP.GE.AND P0, PT, R2, R23, PT ;  /* 0x000000170200720c */ /* 0x000fda0003f06270 */
[----:B------:R-:W-:Y:S05]  /*1390*/  @P0 BRA `(.L_x_73) ;  /* 0x0000000000e40947 */ /* 0x000fea0003800000 */
[----:B------:R-:W0:Y:S01]  /*13a0*/  LDCU UR5, c[0x0][0x3ac] ;  /* 0x00007580ff0577ac */ /* 0x000e220008000800 */
[----:B------:R-:W1:Y:S01]  /*13b0*/  LDC R7, c[0x0][0x3ac] ;  /* 0x0000eb00ff077b82 */ /* 0x000e620000000800 */
[----:B------:R-:W-:Y:S01]  /*13c0*/  LOP3.LUT R5, RZ, R2, RZ, 0x33, !PT ;  /* 0x00000002ff057212 */ /* 0x000fe200078e33ff */
[----:B------:R-:W-:Y:S01]  /*13d0*/  IMAD.SHL.U32 R4, R0, 0x1000, RZ ;  /* 0x0000100000047824 */ /* 0x000fe200078e00ff */
[----:B------:R-:W-:Y:S03]  /*13e0*/  BSSY.RECONVERGENT B2, `(.L_x_74) ;  /* 0x0000019000027945 */ /* 0x000fe60003800200 */
[----:B------:R-:W-:-:S05]  /*13f0*/  IMAD.IADD R5, R5, 0x1, R26 ;  /* 0x0000000105057824 */ /* 0x000fca00078e021a */
[----:B------:R-:W-:-:S04]  /*1400*/  LOP3.LUT R6, R5, 0x300, RZ, 0xc0, !PT ;  /* 0x0000030005067812 */ /* 0x000fc800078ec0ff */
[----:B------:R-:W-:Y:S01]  /*1410*/  ISETP.NE.AND P0, PT, R6, 0x300, PT ;  /* 0x000003000600780c */ /* 0x000fe20003f05270 */
[----:B0-----:R-:W-:-:S06]  /*1420*/  USHF.L.U32 UR5, UR5, 0xc, URZ ;  /* 0x0000000c05057899 */ /* 0x001fcc00080006ff */
[----:B------:R-:W-:Y:S02]  /*1430*/  VIADD R4, R4, UR5 ;  /* 0x0000000504047c36 */ /* 0x000fe40008000000 */
[----:B-1----:R-:W-:Y:S02]  /*1440*/  IMAD R7, R7, UR4, RZ ;  /* 0x0000000407077c24 */ /* 0x002fe4000f8e02ff */
[C---:B------:R-:W-:Y:S01]  /*1450*/  IMAD.IADD R4, R5.reuse, 0x1, -R4 ;  /* 0x0000000105047824 */ /* 0x040fe200078e0a04 */
[----:B------:R-:W-:-:S03]  /*1460*/  LEA.HI R5, R5, 0x1, RZ, 0x18 ;  /* 0x0000000105057811 */ /* 0x000fc600078fc0ff */
[----:B------:R-:W-:Y:S02]  /*1470*/  IMAD R4, R7, -0x1000, R4 ;  /* 0xfffff00007047824 */ /* 0x000fe400078e0204 */
[----:B------:R-:W-:-:S03]  /*1480*/  IMAD.MOV.U32 R7, RZ, RZ, R2 ;  /* 0x000000ffff077224 */ /* 0x000fc600078e0002 */
[----:B------:R-:W-:Y:S01]  /*1490*/  ISETP.GE.U32.AND P2, PT, R4, 0x300, PT ;  /* 0x000003000400780c */ /* 0x000fe20003f46070 */
[----:B------:R-:W-:-:S12]  /*14a0*/  @!P0 BRA `(.L_x_75) ;  /* 0x0000000000308947 */ /* 0x000fd80003800000 */
[----:B------:R-:W-:Y:S01]  /*14b0*/  LOP3.LUT R5, R5, 0x3, RZ, 0xc0, !PT ;  /* 0x0000000305057812 */ /* 0x000fe200078ec0ff */
[----:B------:R-:W-:-:S04]  /*14c0*/  IMAD.MOV.U32 R7, RZ, RZ, R2 ;  /* 0x000000ffff077224 */ /* 0x000fc800078e0002 */
[----:B------:R-:W-:-:S07]  /*14d0*/  IMAD.MOV R6, RZ, RZ, -R5 ;  /* 0x000000ffff067224 */ /* 0x000fce00078e0a05 */
.L_x_76:
[----:B------:R-:W-:-:S06]  /*14e0*/  IMAD.WIDE.U32 R4, R25, 0x4, R20 ;  /* 0x0000000419047825 */ /* 0x000fcc00078e0014 */
        /* <DEDUP_REMOVED lines=8> */
.L_x_75:
[----:B------:R-:W-:Y:S05]  /*1570*/  BSYNC.RECONVERGENT B2 ;  /* 0x0000000000027941 */ /* 0x000fea0003800200 */
.L_x_74:
[----:B------:R-:W-:Y:S05]  /*1580*/  @!P2 BRA `(.L_x_73) ;  /* 0x000000000068a947 */ /* 0x000fea0003800000 */
[C---:B------:R-:W-:Y:S02]  /*1590*/  IMAD.IADD R13, R7.reuse, 0x1, R24 ;  /* 0x00000001070d7824 */ /* 0x040fe400078e0218 */
[----:B------:R-:W-:-:S07]  /*15a0*/  VIADD R12, R7, 0x200 ;  /* 0x00000200070c7836 */ /* 0x000fce0000000000 */
.L_x_77:
[----:B------:R-:W-:-:S04]  /*15b0*/  VIADD R5, R13, 0xffffff00 ;  /* 0xffffff000d057836 */ /* 0x000fc80000000000 */
[----:B------:R-:W-:-:S04]  /*15c0*/  IMAD.WIDE.U32 R4, R5, 0x4, R20 ;  /* 0x0000000405047825 */ /* 0x000fc800078e0014 */
[C-C-:B------:R-:W-:Y:S02]  /*15d0*/  IMAD.WIDE.U32 R6, R13.reuse, 0x4, R20.reuse ;  /* 0x000000040d067825 */ /* 0x140fe400078e0014 */
[----:B------:R-:W2:Y:S02]  /*15e0*/  LDG.E.CONSTANT R4, desc[UR8][R4.64] ;  /* 0x0000000804047981 */ /* 0x000ea4000c1e9900 */
[C---:B------:R-:W-:Y:S02]  /*15f0*/  VIADD R9, R13.reuse, 0x100 ;  /* 0x000001000d097836 */ /* 0x040fe40000000000 */
[----:B------:R-:W3:Y:S01]  /*1600*/  LDG.E.CONSTANT R6, desc[UR8][R6.64] ;  /* 0x0000000806067981 */ /* 0x000ee2000c1e9900 */
[----:B------:R-:W-:Y:S02]  /*1610*/  VIADD R11, R13, 0x200 ;  /* 0x000002000d0b7836 */ /* 0x000fe40000000000 */
[----:B------:R-:W-:-:S04]  /*1620*/  IMAD.WIDE.U32 R8, R9, 0x4, R20 ;  /* 0x0000000409087825 */ /* 0x000fc800078e0014 */
[----:B------:R-:W-:Y:S02]  /*1630*/  IMAD.WIDE.U32 R10, R11, 0x4, R20 ;  /* 0x000000040b0a7825 */ /* 0x000fe400078e0014 */
[----:B------:R-:W4:Y:S04]  /*1640*/  LDG.E.CONSTANT R8, desc[UR8][R8.64] ;  /* 0x0000000808087981 */ /* 0x000f28000c1e9900 */
[----:B------:R-:W5:Y:S01]  /*1650*/  LDG.E.CONSTANT R10, desc[UR8][R10.64] ;  /* 0x000000080a0a7981 */ /* 0x000f62000c1e9900 */
[----:B------:R-:W-:Y:S01]  /*1660*/  VIADD R13, R13, 0x400 ;  /* 0x000004000d0d7836 */ /* 0x000fe20000000000 */
[----:B--2---:R-:W-:-:S04]  /*1670*/  FSETP.GEU.AND P0, PT, R3, R4, PT ;  /* 0x000000040300720b */ /* 0x004fc80003f0e000 */
[----:B------:R-:W-:Y:S01]  /*1680*/  FSEL R3, R4, R3, !P0 ;  /* 0x0000000304037208 */ /* 0x000fe20004000000 */
[C---:B------:R-:W-:Y:S02]  /*1690*/  VIADD R4, R12.reuse, 0x200 ;  /* 0x000002000c047836 */ /* 0x040fe40000000000 */
[----:B------:R-:W-:Y:S01]  /*16a0*/  VIADD R12, R12, 0x400 ;  /* 0x000004000c0c7836 */ /* 0x000fe20000000000 */
[----:B---3--:R-:W-:Y:S02]  /*16b0*/  FSETP.GEU.AND P0, PT, R3, R6, PT ;  /* 0x000000060300720b */ /* 0x008fe40003f0e000 */
[----:B------:R-:W-:Y:S02]  /*16c0*/  ISETP.GE.AND P1, PT, R4, R23, PT ;  /* 0x000000170400720c */ /* 0x000fe40003f26270 */
[----:B------:R-:W-:-:S04]  /*16d0*/  FSEL R3, R6, R3, !P0 ;  /* 0x0000000306037208 */ /* 0x000fc80004000000 */
[----:B----4-:R-:W-:-:S04]  /*16e0*/  FSETP.GEU.AND P0, PT, R3, R8, PT ;  /* 0x000000080300720b */ /* 0x010fc80003f0e000 */
[----:B------:R-:W-:-:S04]  /*16f0*/  FSEL R3, R8, R3, !P0 ;  /* 0x0000000308037208 */ /* 0x000fc80004000000 */
[----:B-----5:R-:W-:-:S04]  /*1700*/  FSETP.GEU.AND P0, PT, R3, R10, PT ;  /* 0x0000000a0300720b */ /* 0x020fc80003f0e000 */
[----:B------:R-:W-:Y:S01]  /*1710*/  FSEL R3, R10, R3, !P0 ;  /* 0x000000030a037208 */ /* 0x000fe20004000000 */
[----:B------:R-:W-:Y:S08]  /*1720*/  @!P1 BRA `(.L_x_77) ;  /* 0xfffffffc00a09947 */ /* 0x000ff0000383ffff */
.L_x_73:
[----:B------:R-:W-:Y:S05]  /*1730*/  BSYNC.RECONVERGENT B1 ;  /* 0x0000000000017941 */ /* 0x000fea0003800200 */
.L_x_70:
        /* <DEDUP_REMOVED lines=55> */
.L_x_58:
[----:B------:R-:W0:Y:S02]  /*1ab0*/  LDCU UR6, c[0x0][0x3a8] ;  /* 0x00007500ff0677ac */ /* 0x000e240008000800 */
[----:B0-----:R-:W-:-:S04]  /*1ac0*/  IADD3 R4, PT, PT, -R23, UR6, RZ ;  /* 0x0000000617047c10 */ /* 0x001fc8000fffe1ff */
        /* <DEDUP_REMOVED lines=9> */
[----:B------:R-:W-:-:S04]  /*1b60*/  IMAD.IADD R3, R23, 0x1, R2 ;  /* 0x0000000117037824 */ /* 0x000fc800078e0202 */
[----:B0-----:R-:W-:-:S05]  /*1b70*/  IMAD.WIDE.U32 R6, R3, 0x4, R6 ;  /* 0x0000000403067825 */ /* 0x001fca00078e0006 */
[----:B------:R0:W5:Y:S01]  /*1b80*/  LDG.E.CONSTANT R3, desc[UR8][R6.64] ;  /* 0x0000000806037981 */ /* 0x000162000c1e9900 */
[----:B------:R-:W-:-:S07]  /*1b90*/  VIADD R10, R2, 0x100 ;  /* 0x00000100020a7836 */ /* 0x000fce0000000000 */
.L_x_80:
[----:B------:R-:W-:Y:S05]  /*1ba0*/  BSYNC.RECONVERGENT B1 ;  /* 0x0000000000017941 */ /* 0x000fea0003800200 */
.L_x_79:
[----:B------:R-:W-:Y:S01]  /*1bb0*/  ISETP.GE.U32.AND P0, PT, R10, R4, PT ;  /* 0x000000040a00720c */ /* 0x000fe20003f06070 */
[----:B------:R-:W-:-:S12]  /*1bc0*/  BSSY.RECONVERGENT B1, `(.L_x_81) ;  /* 0x0000035000017945 */ /* 0x000fd80003800200 */
[----:B------:R-:W-:Y:S05]  /*1bd0*/  @P0 BRA `(.L_x_82) ;  /* 0x0000000000cc0947 */ /* 0x000fea0003800000 */
[----:B------:R-:W-:Y:S01]  /*1be0*/  LOP3.LUT R5, RZ, R10, RZ, 0x33, !PT ;  /* 0x0000000aff057212 */ /* 0x000fe200078e33ff */
[----:B------:R-:W-:Y:S04]  /*1bf0*/  BSSY.RECONVERGENT B2, `(.L_x_83) ;  /* 0x0000015000027945 */ /* 0x000fe80003800200 */
[----:B0-----:R-:W-:-:S04]  /*1c00*/  VIADD R6, R5, UR6 ;  /* 0x0000000605067c36 */ /* 0x001fc80008000000 */
[C---:B------:R-:W-:Y:S01]  /*1c10*/  IMAD.IADD R7, R6.reuse, 0x1, -R23 ;  /* 0x0000000106077824 */ /* 0x040fe200078e0a17 */
[----:B------:R-:W-:-:S04]  /*1c20*/  LOP3.LUT R5, R6, 0x300, RZ, 0xc0, !PT ;  /* 0x0000030006057812 */ /* 0x000fc800078ec0ff */
[----:B------:R-:W-:Y:S02]  /*1c30*/  ISETP.NE.AND P0, PT, R5, 0x300, PT ;  /* 0x000003000500780c */ /* 0x000fe40003f05270 */
[----:B------:R-:W-:-:S11]  /*1c40*/  ISETP.GE.U32.AND P2, PT, R7, 0x300, PT ;  /* 0x000003000700780c */ /* 0x000fd60003f46070 */
[----:B------:R-:W-:Y:S05]  /*1c50*/  @!P0 BRA `(.L_x_84) ;  /* 0x0000000000388947 */ /* 0x000fea0003800000 */
[----:B------:R-:W0:Y:S01]  /*1c60*/  LDC.64 R8, c[0x0][0x380] ;  /* 0x0000e000ff087b82 */ /* 0x000e220000000a00 */
[----:B------:R-:W-:Y:S01]  /*1c70*/  LEA.HI R5, R6, 0x1, RZ, 0x18 ;  /* 0x0000000106057811 */ /* 0x000fe200078fc0ff */
[----:B------:R-:W-:-:S03]  /*1c80*/  IMAD.IADD R11, R23, 0x1, R10 ;  /* 0x00000001170b7824 */ /* 0x000fc600078e020a */
[----:B------:R-:W-:-:S05]  /*1c90*/  LOP3.LUT R5, R5, 0x3, RZ, 0xc0, !PT ;  /* 0x0000000305057812 */ /* 0x000fca00078ec0ff */
[----:B------:R-:W-:-:S07]  /*1ca0*/  IMAD.MOV R5, RZ, RZ, -R5 ;  /* 0x000000ffff057224 */ /* 0x000fce00078e0a05 */
.L_x_85:
        /* <DEDUP_REMOVED lines=9> */
.L_x_84:
[----:B------:R-:W-:Y:S05]  /*1d40*/  BSYNC.RECONVERGENT B2 ;  /* 0x0000000000027941 */ /* 0x000fea0003800200 */
.L_x_83:
[----:B------:R-:W-:Y:S05]  /*1d50*/  @!P2 BRA `(.L_x_82) ;  /* 0x00000000006ca947 */ /* 0x000fea0003800000 */
[----:B------:R-:W0:Y:S01]  /*1d60*/  LDC.64 R6, c[0x0][0x380] ;  /* 0x0000e000ff067b82 */ /* 0x000e220000000a00 */
[----:B------:R-:W-:Y:S02]  /*1d70*/  IMAD.IADD R23, R23, 0x1, R10 ;  /* 0x0000000117177824 */ /* 0x000fe400078e020a */
[----:B------:R-:W-:-:S07]  /*1d80*/  VIADD R5, R10, 0x200 ;  /* 0x000002000a057836 */ /* 0x000fce0000000000 */
.L_x_86:
        /* <DEDUP_REMOVED lines=24> */
.L_x_82:
[----:B------:R-:W-:Y:S05]  /*1f10*/  BSYNC.RECONVERGENT B1 ;  /* 0x0000000000017941 */ /* 0x000fea0003800200 */
.L_x_81:
[----:B------:R-:W-:Y:S01]  /*1f20*/  ISETP.GE.U32.AND P0, PT, R4, 0x100, PT ;  /* 0x000001000400780c */ /* 0x000fe20003f06070 */
[----:B0----5:R-:W-:-:S12]  /*1f30*/  IMAD.MOV.U32 R6, RZ, RZ, R3 ;  /* 0x000000ffff067224 */ /* 0x021fd800078e0003 */
[----:B------:R-:W-:Y:S05]  /*1f40*/  @!P0 BRA `(.L_x_87) ;  /* 0x0000000000dc8947 */ /* 0x000fea0003800000 */
[----:B------:R-:W0:Y:S01]  /*1f50*/  S2R R8, SR_LANEID ;  /* 0x0000000000087919 */ /* 0x000e220000000000 */
[----:B------:R-:W1:Y:S02]  /*1f60*/  SHFL.DOWN PT, R3, R6, 0x1, 0x1f ;  /* 0x08201f0006037f89 */ /* 0x000e6400000e0000 */
[----:B-1----:R-:W-:Y:S02]  /*1f70*/  FSETP.GEU.AND P0, PT, R6, R3, PT ;  /* 0x000000030600720b */ /* 0x002fe40003f0e000 */
[C---:B0-----:R-:W-:Y:S02]  /*1f80*/  ISETP.GT.AND P1, PT, R8.reuse, 0x1e, PT ;  /* 0x0000001e0800780c */ /* 0x041fe40003f24270 */
[----:B------:R-:W-:Y:S02]  /*1f90*/  FSEL R3, R3, R6, !P0 ;  /* 0x0000000603037208 */ /* 0x000fe40004000000 */
[----:B------:R-:W-:Y:S02]  /*1fa0*/  ISETP.NE.AND P2, PT, R8, RZ, PT ;  /* 0x000000ff0800720c */ /* 0x000fe40003f45270 */
[----:B------:R-:W-:-:S02]  /*1fb0*/  FSEL R3, R6, R3, P1 ;  /* 0x0000000306037208 */ /* 0x000fc40000800000 */
[----:B------:R-:W-:-:S03]  /*1fc0*/  ISETP.GT.AND P1, PT, R8, 0x1d, PT ;  /* 0x0000001d0800780c */ /* 0x000fc60003f24270 */
[----:B------:R-:W0:Y:S06]  /*1fd0*/  SHFL.DOWN PT, R4, R3, 0x2, 0x1f ;  /* 0x08401f0003047f89 */ /* 0x000e2c00000e0000 */
        /* <DEDUP_REMOVED lines=46> */
.L_x_87:
[----:B------:R-:W-:Y:S01]  /*22c0*/  LOP3.LUT R3, R2, 0x3e0, RZ, 0xc0, !PT ;  /* 0x000003e002037812 */ /* 0x000fe200078ec0ff */
[----:B------:R-:W0:Y:S04]  /*22d0*/  S2R R8, SR_LANEID ;  /* 0x0000000000087919 */ /* 0x000e280000000000 */
[----:B------:R-:W-:Y:S01]  /*22e0*/  VIADD R5, R3, 0x20 ;  /* 0x0000002003057836 */ /* 0x000fe20000000000 */
[----:B------:R-:W-:-:S04]  /*22f0*/  LOP3.LUT R3, RZ, R3, RZ, 0x33, !PT ;  /* 0x00000003ff037212 */ /* 0x000fc800078e33ff */
[----:B------:R-:W-:Y:S01]  /*2300*/  ISETP.GT.U32.AND P0, PT, R5, R4, PT ;  /* 0x000000040500720c */ /* 0x000fe20003f04070 */
[----:B------:R-:W-:-:S05]  /*2310*/  IMAD.IADD R3, R3, 0x1, R4 ;  /* 0x0000000103037824 */ /* 0x000fca00078e0204 */
        /* <DEDUP_REMOVED lines=16> */
[C---:B------:R-:W-:Y:S01]  /*2420*/  ISETP.NE.AND P0, PT, R8.reuse, RZ, PT ;  /* 0x000000ff0800720c */ /* 0x040fe20003f05270 */
[----:B------:R-:W-:Y:S01]  /*2430*/  VIADD R8, R8, 0x10 ;  /* 0x0000001008087836 */ /* 0x000fe20000000000 */
[----:B------:R-:W-:Y:S01]  /*2440*/  ISETP.GT.AND P1, PT, R10, R3, PT ;  /* 0x000000030a00720c */ /* 0x000fe20003f24270 */
        /* <DEDUP_REMOVED lines=46> */
.L_x_78:
[----:B------:R-:W0:Y:S01]  /*2730*/  S2R R6, SR_TID.X ;  /* 0x0000000000067919 */ /* 0x000e220000002100 */
[----:B------:R-:W1:Y:S02]  /*2740*/  LDCU.64 UR10, c[0x0][0x380] ;  /* 0x00007000ff0a77ac */ /* 0x000e640008000a00 */
[----:B-1----:R-:W-:Y:S02]  /*2750*/  IMAD.U32 R2, RZ, RZ, UR10 ;  /* 0x0000000aff027e24 */ /* 0x002fe4000f8e00ff */
[----:B------:R-:W-:Y:S02]  /*2760*/  IMAD.U32 R3, RZ, RZ, UR11 ;  /* 0x0000000bff037e24 */ /* 0x000fe4000f8e00ff */
[----:B0-----:R-:W-:-:S04]  /*2770*/  IMAD.IADD R9, R23, 0x1, R6 ;  /* 0x0000000117097824 */ /* 0x001fc800078e0206 */
[----:B------:R-:W-:-:S05]  /*2780*/  IMAD.WIDE.U32 R8, R9, 0x4, R2 ;  /* 0x0000000409087825 */ /* 0x000fca00078e0002 */
        /* <DEDUP_REMOVED lines=44> */
[----:B------:R-:W-:Y:S02]  /*2a50*/  ISETP.GE.U32.AND P1, PT, R4, UR5, PT ;  /* 0x0000000504007c0c */ /* 0x000fe4000bf26070 */
[----:B------:R-:W-:-:S04]  /*2a60*/  FSETP.GEU.AND P0, PT, R11, R18, PT ;  /* 0x000000120b00720b */ /* 0x000fc80003f0e000 */
[----:B------:R-:W-:-:S07]  /*2a70*/  FSEL R11, R18, R11, !P0 ;  /* 0x0000000b120b7208 */ /* 0x000fce0004000000 */
[----:B------:R-:W-:Y:S05]  /*2a80*/  @!P1 BRA `(.L_x_88) ;  /* 0x0000000800149947 */ /* 0x000fea0003800000 */
[----:B------:R-:W-:Y:S01]  /*2a90*/  UIADD3 UR7, UPT, UPT, UR6, -0x1000, URZ ;  /* 0xfffff00006077890 */ /* 0x000fe2000fffe0ff */
[----:B------:R-:W-:Y:S01]  /*2aa0*/  VIADD R23, R23, UR5 ;  /* 0x0000000517177c36 */ /* 0x000fe20008000000 */
[----:B------:R-:W-:-:S03]  /*2ab0*/  UMOV UR4, URZ ;  /* 0x000000ff00047c82 */ /* 0x000fc60008000000 */
[C---:B------:R-:W-:Y:S01]  /*2ac0*/  VIADD R7, R23.reuse, 0x100 ;  /* 0x0000010017077836 */ /* 0x040fe20000000000 */
[C---:B------:R-:W-:Y:S01]  /*2ad0*/  ISETP.GT.U32.AND P0, PT, R23.reuse, UR7, PT ;  /* 0x0000000717007c0c */ /* 0x040fe2000bf04070 */
[----:B------:R-:W-:-:S12]  /*2ae0*/  IMAD.IADD R9, R23, 0x1, R6 ;  /* 0x0000000117097824 */ /* 0x000fd800078e0206 */
[----:B------:R-:W-:Y:S05]  /*2af0*/  @P0 BRA `(.L_x_89) ;  /* 0x0000000000f80947 */ /* 0x000fea0003800000 */
[----:B------:R-:W0:Y:S01]  /*2b00*/  LDC.64 R2, c[0x0][0x380] ;  /* 0x0000e000ff027b82 */ /* 0x000e220000000a00 */
[----:B------:R-:W1:Y:S01]  /*2b10*/  LDCU UR6, c[0x0][0x3a8] ;  /* 0x00007500ff0677ac */ /* 0x000e620008000800 */
[----:B------:R-:W-:Y:S01]  /*2b20*/  NOP ;  /* 0x0000000000007918 */ /* 0x000fe20000000000 */
.L_x_90:
[----:B------:R-:W-:-:S04]  /*2b30*/  IMAD.IADD R5, R6, 0x1, R23 ;  /* 0x0000000106057824 */ /* 0x000fc800078e0217 */
[----:B0-----:R-:W-:-:S05]  /*2b40*/  IMAD.WIDE.U32 R4, R5, 0x4, R2 ;  /* 0x0000000405047825 */ /* 0x001fca00078e0002 */
        /* <DEDUP_REMOVED lines=17> */
[----:B------:R1:W2:Y:S01]  /*2c60*/  LDG.E.CONSTANT R8, desc[UR8][R4.64+0x3400] ;  /* 0x0034000804087981 */ /* 0x0002a2000c1e9900 */
        /* <DEDUP_REMOVED lines=8> */
[----:B------:R-:W-:-:S04]  /*2cf0*/  FSETP.GEU.AND P1, PT, R10, R17, PT ;  /* 0x000000110a00720b */ /* 0x000fc80003f2e000 */
[----:B------:R-:W-:Y:S02]  /*2d00*/  FSEL R17, R17, R10, !P1 ;  /* 0x0000000a11117208 */ /* 0x000fe40004800000 */
[----:B------:R-:W-:-:S04]  /*2d10*/  FSETP.GEU.AND P2, PT, R12, R15, PT ;  /* 0x0000000f0c00720b */ /* 0x000fc80003f4e000 */
[----:B------:R-:W-:Y:S02]  /*2d20*/  FSEL R12, R15, R12, !P2 ;  /* 0x0000000c0f0c7208 */ /* 0x000fe40005000000 */
[----:B------:R-:W-:Y:S02]  /*2d30*/  FSETP.GEU.AND P0, PT, R11, R18, PT ;  /* 0x000000120b00720b */ /* 0x000fe40003f0e000 */
[----:B------:R-:W-:Y:S02]  /*2d40*/  FSETP.GEU.AND P1, PT, R20, R27, PT ;  /* 0x0000001b1400720b */ /* 0x000fe40003f2e000 */
[----:B------:R-:W-:Y:S02]  /*2d50*/  FSETP.GEU.AND P2, PT, R14, R17, PT ;  /* 0x000000110e00720b */ /* 0x000fe40003f4e000 */
[----:B------:R-:W-:Y:S02]  /*2d60*/  FSEL R11, R18, R11, !P0 ;  /* 0x0000000b120b7208 */ /* 0x000fe40004000000 */
[----:B------:R-:W-:-:S02]  /*2d70*/  FSEL R20, R27, R20, !P1 ;  /* 0x000000141b147208 */ /* 0x000fc40004800000 */
[----:B------:R-:W-:Y:S02]  /*2d80*/  FSEL R14, R17, R14, !P2 ;  /* 0x0000000e110e7208 */ /* 0x000fe40005000000 */
[----:B------:R-:W-:Y:S02]  /*2d90*/  FSETP.GEU.AND P0, PT, R11, R20, PT ;  /* 0x000000140b00720b */ /* 0x000fe40003f0e000 */
[----:B-1----:R-:W-:Y:S02]  /*2da0*/  IADD3 R4, PT, PT, -R23, UR6, RZ ;  /* 0x0000000617047c10 */ /* 0x002fe4000fffe1ff */
[----:B------:R-:W-:Y:S02]  /*2db0*/  FSEL R11, R20, R11, !P0 ;  /* 0x0000000b140b7208 */ /* 0x000fe40004000000 */
[----:B--2---:R-:W-:-:S04]  /*2dc0*/  FSETP.GEU.AND P3, PT, R8, R13, PT ;  /* 0x0000000d0800720b */ /* 0x004fc80003f6e000 */
[----:B------:R-:W-:-:S04]  /*2dd0*/  FSEL R13, R13, R8, !P3 ;  /* 0x000000080d0d7208 */ /* 0x000fc80005800000 */
[----:B------:R-:W-:-:S04]  /*2de0*/  FSETP.GEU.AND P3, PT, R12, R13, PT ;  /* 0x0000000d0c00720b */ /* 0x000fc80003f6e000 */
[----:B------:R-:W-:-:S04]  /*2df0*/  FSEL R13, R13, R12, !P3 ;  /* 0x0000000c0d0d7208 */ /* 0x000fc80005800000 */
[----:B------:R-:W-:-:S04]  /*2e00*/  FSETP.GEU.AND P1, PT, R14, R13, PT ;  /* 0x0000000d0e00720b */ /* 0x000fc80003f2e000 */
        /* <DEDUP_REMOVED lines=11> */
[----:B------:R-:W-:-:S13]  /*2ec0*/  ISETP.GT.U32.AND P0, PT, R23, UR7, PT ;  /* 0x0000000717007c0c */ /* 0x000fda000bf04070 */
[----:B------:R-:W-:Y:S05]  /*2ed0*/  @!P0 BRA `(.L_x_90) ;  /* 0xfffffffc00148947 */ /* 0x000fea000383ffff */
.L_x_89:
[----:B------:R-:W-:-:S13]  /*2ee0*/  ISETP.GE.U32.AND P0, PT, R23, UR6, PT ;  /* 0x0000000617007c0c */ /* 0x000fda000bf06070 */
[----:B------:R-:W-:Y:S05]  /*2ef0*/  @P0 BRA `(.L_x_88) ;  /* 0x0000000000f80947 */ /* 0x000fea0003800000 */
[----:B------:R-:W-:Y:S01]  /*2f00*/  IADD3 R23, PT, PT, -R23, UR6, RZ ;  /* 0x0000000617177c10 */ /* 0x000fe2000fffe1ff */
[----:B------:R-:W-:Y:S03]  /*2f10*/  BSSY.RECONVERGENT B1, `(.L_x_88) ;  /* 0x000003c000017945 */ /* 0x000fe60003800200 */
[----:B------:R-:W-:-:S13]  /*2f20*/  ISETP.GE.AND P0, PT, R6, R23, PT ;  /* 0x000000170600720c */ /* 0x000fda0003f06270 */
[----:B------:R-:W-:Y:S05]  /*2f30*/  @P0 BRA `(.L_x_91) ;  /* 0x0000000000e40947 */ /* 0x000fea0003800000 */
[----:B------:R-:W0:Y:S01]  /*2f40*/  LDC R8, c[0x0][0x3ac] ;  /* 0x0000eb00ff087b82 */ /* 0x000e220000000800 */
[----:B------:R-:W1:Y:S01]  /*2f50*/  LDCU UR5, c[0x0][0x3ac] ;  /* 0x00007580ff0577ac */ /* 0x000e620008000800 */
[----:B------:R-:W-:Y:S01]  /*2f60*/  LOP3.LUT R4, RZ, R6, RZ, 0x33, !PT ;  /* 0x00000006ff047212 */ /* 0x000fe200078e33ff */
[----:B------:R-:W-:Y:S01]  /*2f70*/  IMAD.SHL.U32 R10, R0, 0x1000, RZ ;  /* 0x00001000000a7824 */ /* 0x000fe200078e00ff */
[----:B------:R-:W-:Y:S03]  /*2f80*/  BSSY.RECONVERGENT B2, `(.L_x_92) ;  /* 0x0000019000027945 */ /* 0x000fe60003800200 */
[----:B------:R-:W-:Y:S01]  /*2f90*/  VIADD R5, R4, UR6 ;  /* 0x0000000604057c36 */ /* 0x000fe20008000000 */
[----:B-1----:R-:W-:Y:S01]  /*2fa0*/  USHF.L.U32 UR5, UR5, 0xc, URZ ;  /* 0x0000000c05057899 */ /* 0x002fe200080006ff */
[----:B0-----:R-:W-:-:S03]  /*2fb0*/  IMAD R4, R8, UR4, RZ ;  /* 0x0000000408047c24 */ /* 0x001fc6000f8e02ff */
[C---:B------:R-:W-:Y:S02]  /*2fc0*/  LOP3.LUT R8, R5.reuse, 0x300, RZ, 0xc0, !PT ;  /* 0x0000030005087812 */ /* 0x040fe400078ec0ff */
[----:B------:R-:W-:Y:S02]  /*2fd0*/  VIADD R10, R10, UR5 ;  /* 0x000000050a0a7c36 */ /* 0x000fe40008000000 */
[----:B------:R-:W-:Y:S02]  /*2fe0*/  ISETP.NE.AND P0, PT, R8, 0x300, PT ;  /* 0x000003000800780c */ /* 0x000fe40003f05270 */
[C---:B------:R-:W-:Y:S01]  /*2ff0*/  IMAD.IADD R13, R5.reuse, 0x1, -R10 ;  /* 0x00000001050d7824 */ /* 0x040fe200078e0a0a */
[----:B------:R-:W-:Y:S01]  /*3000*/  LEA.HI R5, R5, 0x1, RZ, 0x18 ;  /* 0x0000000105057811 */ /* 0x000fe200078fc0ff */
[----:B------:R-:W-:Y:S02]  /*3010*/  IMAD.MOV.U32 R8, RZ, RZ, R6 ;  /* 0x000000ffff087224 */ /* 0x000fe400078e0006 */
[----:B------:R-:W-:-:S05]  /*3020*/  IMAD R4, R4, -0x1000, R13 ;  /* 0xfffff00004047824 */ /* 0x000fca00078e020d */
[----:B------:R-:W-:Y:S02]  /*3030*/  ISETP.GE.U32.AND P2, PT, R4, 0x300, PT ;  /* 0x000003000400780c */ /* 0x000fe40003f46070 */
[----:B------:R-:W-:Y:S11]  /*3040*/  @!P0 BRA `(.L_x_93) ;  /* 0x0000000000308947 */ /* 0x000ff60003800000 */
[----:B------:R-:W-:Y:S01]  /*3050*/  LOP3.LUT R5, R5, 0x3, RZ, 0xc0, !PT ;  /* 0x0000000305057812 */ /* 0x000fe200078ec0ff */
[----:B------:R-:W-:-:S04]  /*3060*/  IMAD.MOV.U32 R8, RZ, RZ, R6 ;  /* 0x000000ffff087224 */ /* 0x000fc800078e0006 */
[----:B------:R-:W-:-:S07]  /*3070*/  IMAD.MOV R10, RZ, RZ, -R5 ;  /* 0x000000ffff0a7224 */ /* 0x000fce00078e0a05 */
.L_x_94:
        /* <DEDUP_REMOVED lines=9> */
.L_x_93:
[----:B------:R-:W-:Y:S05]  /*3110*/  BSYNC.RECONVERGENT B2 ;  /* 0x0000000000027941 */ /* 0x000fea0003800200 */
.L_x_92:
[----:B------:R-:W-:Y:S05]  /*3120*/  @!P2 BRA `(.L_x_91) ;  /* 0x000000000068a947 */ /* 0x000fea0003800000 */
[C---:B------:R-:W-:Y:S02]  /*3130*/  IMAD.IADD R17, R8.reuse, 0x1, R7 ;  /* 0x0000000108117824 */ /* 0x040fe400078e0207 */
[----:B------:R-:W-:-:S07]  /*3140*/  VIADD R7, R8, 0x200 ;  /* 0x0000020008077836 */ /* 0x000fce0000000000 */
.L_x_95:
        /* <DEDUP_REMOVED lines=24> */
.L_x_91:
[----:B------:R-:W-:Y:S05]  /*32d0*/  BSYNC.RECONVERGENT B1 ;  /* 0x0000000000017941 */ /* 0x000fea0003800200 */
.L_x_88:
        /* <DEDUP_REMOVED lines=53> */
.L_x_69:
[----:B------:R-:W-:Y:S05]  /*3630*/  BSYNC.RECONVERGENT B0 ;  /* 0x0000000000007941 */ /* 0x000fea0003800200 */
.L_x_57:
[----:B------:R-:W-:Y:S05]  /*3640*/  @P0 EXIT ;  /* 0x000000000000094d */ /* 0x000fea0003800000 */
[----:B------:R-:W0:Y:S02]  /*3650*/  LDC.64 R2, c[0x0][0x388] ;  /* 0x0000e200ff027b82 */ /* 0x000e240000000a00 */
[----:B0-----:R-:W-:-:S05]  /*3660*/  IMAD.WIDE.U32 R2, R0, 0x4, R2 ;  /* 0x0000000400027825 */ /* 0x001fca00078e0002 */
[----:B------:R-:W-:Y:S01]  /*3670*/  STG.E desc[UR8][R2.64], R8 ;  /* 0x0000000802007986 */ /* 0x000fe2000c101908 */
[----:B------:R-:W-:Y:S05]  /*3680*/  EXIT ;  /* 0x000000000000794d */ /* 0x000fea0003800000 */
.L_x_96:
        /* <DEDUP_REMOVED lines=15> */
.L_x_157:


//--------------------- .text._ZN3cub18CUB_300001_SM_10006detail6reduce28DeviceReduceSingleTileKernelINS2_10policy_hubIfjN4cuda3__47maximumIvEEE10Policy1000EPfSB_jS8_ffNS5_3std3__410__identityEEEvT0_T1_T2_T3_T4_T6_ --------------------------
	.section	.text._ZN3cub18CUB_300001_SM_10006detail6reduce28DeviceReduceSingleTileKernelINS2_10policy_hubIfjN4cuda3__47maximumIvEEE10Policy1000EPfSB_jS8_ffNS5_3std3__410__identityEEEvT0_T1_T2_T3_T4_T6_,"ax",@progbits
	.align	128
        .global         _ZN3cub18CUB_300001_SM_10006detail6reduce28DeviceReduceSingleTileKernelINS2_10policy_hubIfjN4cuda3__47maximumIvEEE10Policy1000EPfSB_jS8_ffNS5_3std3__410__identityEEEvT0_T1_T2_T3_T4_T6_
        .type           _ZN3cub18CUB_300001_SM_10006detail6reduce28DeviceReduceSingleTileKernelINS2_10policy_hubIfjN4cuda3__47maximumIvEEE10Policy1000EPfSB_jS8_ffNS5_3std3__410__identityEEEvT0_T1_T2_T3_T4_T6_,@function
        .size           _ZN3cub18CUB_300001_SM_10006detail6reduce28DeviceReduceSingleTileKernelINS2_10policy_hubIfjN4cuda3__47maximumIvEEE10Policy1000EPfSB_jS8_ffNS5_3std3__410__identityEEEvT0_T1_T2_T3_T4_T6_,(.L_x_158 - _ZN3cub18CUB_300001_SM_10006detail6reduce28DeviceReduceSingleTileKernelINS2_10policy_hubIfjN4cuda3__47maximumIvEEE10Policy1000EPfSB_jS8_ffNS5_3std3__410__identityEEEvT0_T1_T2_T3_T4_T6_)
        .other          _ZN3cub18CUB_300001_SM_10006detail6reduce28DeviceReduceSingleTileKernelINS2_10policy_hubIfjN4cuda3__47maximumIvEEE10Policy1000EPfSB_jS8_ffNS5_3std3__410__identityEEEvT0_T1_T2_T3_T4_T6_,@"STO_CUDA_ENTRY STV_DEFAULT"
_ZN3cub18CUB_300001_SM_10006detail6reduce28DeviceReduceSingleTileKernelINS2_10policy_hubIfjN4cuda3__47maximumIvEEE10Policy1000EPfSB_jS8_ffNS5_3std3__410__identityEEEvT0_T1_T2_T3_T4_T6_:
.text._ZN3cub18CUB_300001_SM_10006detail6reduce28DeviceReduceSingleTileKernelINS2_10policy_hubIfjN4cuda3__47maximumIvEEE10Policy1000EPfSB_jS8_ffNS5_3std3__410__identityEEEvT0_T1_T2_T3_T4_T6_:
        /* <DEDUP_REMOVED lines=13> */
.L_x_97:
[----:B------:R-:W0:Y:S01]  /*00d0*/  LDCU UR4, c[0x0][0x380] ;  /* 0x00007000ff0477ac */ /* 0x000e220008000800 */
[----:B------:R-:W-:Y:S01]  /*00e0*/  BSSY.RECONVERGENT B0, `(.L_x_98) ;  /* 0x00003e2000007945 */ /* 0x000fe20003800200 */
[----:B0-----:R-:W-:-:S09]  /*00f0*/  ULOP3.LUT UP0, URZ, UR4, 0xf, URZ, 0xc0, !UPT ;  /* 0x0000000f04ff7892 */ /* 0x001fd2000f80c0ff */
[----:B------:R-:W-:Y:S05]  /*0100*/  BRA.U UP0, `(.L_x_99) ;  /* 0x0000001d008c7547 */ /* 0x000fea000b800000 */
        /* <DEDUP_REMOVED lines=8> */
[----:B------:R-:W0:Y:S02]  /*0190*/  LDC.64 R4, c[0x0][0x380] ;  /* 0x0000e000ff047b82 */ /* 0x000e240000000a00 */
[----:B0-----:R-:W-:-:S05]  /*01a0*/  IMAD.WIDE.U32 R4, R0, 0x4, R4 ;  /* 0x0000000400047825 */ /* 0x001fca00078e0004 */
[----:B------:R0:W5:Y:S01]  /*01b0*/  LDG.E.CONSTANT R2, desc[UR6][R4.64] ;  /* 0x0000000604027981 */ /* 0x000162000c1e9900 */
[----:B------:R-:W-:-:S07]  /*01c0*/  VIADD R6, R0, 0x100 ;  /* 0x0000010000067836 */ /* 0x000fce0000000000 */
.L_x_102:
[----:B------:R-:W-:Y:S05]  /*01d0*/  BSYNC.RECONVERGENT B1 ;  /* 0x0000000000017941 */ /* 0x000fea0003800200 */
.L_x_101:
[----:B------:R-:W-:Y:S01]  /*01e0*/  ISETP.GE.U32.AND P0, PT, R6, R3, PT ;  /* 0x000000030600720c */ /* 0x000fe20003f06070 */
        /* <DEDUP_REMOVED lines=15> */
.L_x_107:
        /* <DEDUP_REMOVED lines=10> */
.L_x_106:
[----:B------:R-:W-:Y:S05]  /*0380*/  BSYNC.RECONVERGENT B2 ;  /* 0x0000000000027941 */ /* 0x000fea0003800200 */
.L_x_105:
[----:B------:R-:W-:Y:S05]  /*0390*/  @!P0 BRA `(.L_x_104) ;  /* 0x0000000400b88947 */ /* 0x000fea0003800000 */
[----:B------:R-:W0:Y:S01]  /*03a0*/  LDC.64 R4, c[0x0][0x380] ;  /* 0x0000e000ff047b82 */ /* 0x000e220000000a00 */
[----:B------:R-:W-:Y:S01]  /*03b0*/  IMAD.IADD R7, R3, 0x1, -R6 ;  /* 0x0000000103077824 */ /* 0x000fe200078e0a06 */
[----:B------:R-:W-:Y:S01]  /*03c0*/  BSSY.RECONVERGENT B2, `(.L_x_108) ;  /* 0x000003c000027945 */ /* 0x000fe20003800200 */
[----:B------:R-:W-:-:S03]  /*03d0*/  PLOP3.LUT P0, PT, PT, PT, PT, 0x80, 0x8 ;  /* 0x000000000008781c */ /* 0x000fc60003f0f070 */
[----:B------:R-:W-:Y:S01]  /*03e0*/  ISETP.GT.AND P1, PT, R7, 0xc00, PT ;  /* 0x00000c000700780c */ /* 0x000fe20003f24270 */
[----:B0-----:R-:W-:-:S12]  /*03f0*/  IMAD.WIDE.U32 R4, R6, 0x4, R4 ;  /* 0x0000000406047825 */ /* 0x001fd800078e0004 */
[----:B------:R-:W-:Y:S05]  /*0400*/  @!P1 BRA `(.L_x_109) ;  /* 0x0000000000dc9947 */ /* 0x000fea0003800000 */
[----:B------:R-:W-:Y:S01]  /*0410*/  PLOP3.LUT P0, PT, PT, PT, PT, 0x8, 0x80 ;  /* 0x000000000080781c */ /* 0x000fe20003f0e170 */
[----:B------:R-:W-:-:S12]  /*0420*/  VIADD R9, R3, 0xfffff400 ;  /* 0xfffff40003097836 */ /* 0x000fd80000000000 */
.L_x_110:
[----:B------:R-:W2:Y:S04]  /*0430*/  LDG.E.CONSTANT R17, desc[UR6][R4.64] ;  /* 0x0000000604117981 */ /* 0x000ea8000c1e9900 */
[----:B------:R-:W3:Y:S04]  /*0440*/  LDG.E.CONSTANT R19, desc[UR6][R4.64+0x400] ;  /* 0x0004000604137981 */ /* 0x000ee8000c1e9900 */
[----:B------:R-:W4:Y:S04]  /*0450*/  LDG.E.CONSTANT R21, desc[UR6][R4.64+0x800] ;  /* 0x0008000604157981 */ /* 0x000f28000c1e9900 */
        /* <DEDUP_REMOVED lines=12> */
[----:B------:R0:W4:Y:S01]  /*0520*/  LDG.E.CONSTANT R7, desc[UR6][R4.64+0x3c00] ;  /* 0x003c000604077981 */ /* 0x000122000c1e9900 */
[----:B------:R-:W-:-:S05]  /*0530*/  VIADD R6, R6, 0x1000 ;  /* 0x0000100006067836 */ /* 0x000fca0000000000 */
[----:B------:R-:W-:Y:S02]  /*0540*/  ISETP.GE.AND P2, PT, R6, R9, PT ;  /* 0x000000090600720c */ /* 0x000fe40003f46270 */
[----:B0-----:R-:W-:-:S05]  /*0550*/  IADD3 R4, P3, PT, R4, 0x4000, RZ ;  /* 0x0000400004047810 */ /* 0x001fca0007f7e0ff */
[----:B------:R-:W-:Y:S01]  /*0560*/  IMAD.X R5, RZ, RZ, R5, P3 ;  /* 0x000000ffff057224 */ /* 0x000fe200018e0605 */
        /* <DEDUP_REMOVED lines=33> */
.L_x_109:
[----:B------:R-:W-:Y:S05]  /*0780*/  BSYNC.RECONVERGENT B2 ;  /* 0x0000000000027941 */ /* 0x000fea0003800200 */
.L_x_108:
[----:B------:R-:W-:Y:S01]  /*0790*/  IMAD.IADD R7, R3, 0x1, -R6 ;  /* 0x0000000103077824 */ /* 0x000fe200078e0a06 */
[----:B------:R-:W-:Y:S04]  /*07a0*/  BSSY.RECONVERGENT B2, `(.L_x_111) ;  /* 0x000001f000027945 */ /* 0x000fe80003800200 */
[----:B------:R-:W-:-:S13]  /*07b0*/  ISETP.GT.AND P1, PT, R7, 0x400, PT ;  /* 0x000004000700780c */ /* 0x000fda0003f24270 */
[----:B------:R-:W-:Y:S05]  /*07c0*/  @!P1 BRA `(.L_x_112) ;  /* 0x0000000000709947 */ /* 0x000fea0003800000 */
[----:B------:R-:W2:Y:S04]  /*07d0*/  LDG.E.CONSTANT R7, desc[UR6][R4.64] ;  /* 0x0000000604077981 */ /* 0x000ea8000c1e9900 */
[----:B------:R-:W3:Y:S04]  /*07e0*/  LDG.E.CONSTANT R9, desc[UR6][R4.64+0x400] ;  /* 0x0004000604097981 */ /* 0x000ee8000c1e9900 */
[----:B------:R-:W4:Y:S04]  /*07f0*/  LDG.E.CONSTANT R11, desc[UR6][R4.64+0x800] ;  /* 0x00080006040b7981 */ /* 0x000f28000c1e9900 */
[----:B------:R-:W4:Y:S04]  /*0800*/  LDG.E.CONSTANT R13, desc[UR6][R4.64+0xc00] ;  /* 0x000c0006040d7981 */ /* 0x000f28000c1e9900 */
[----:B------:R-:W4:Y:S04]  /*0810*/  LDG.E.CONSTANT R15, desc[UR6][R4.64+0x1000] ;  /* 0x00100006040f7981 */ /* 0x000f28000c1e9900 */
[----:B------:R-:W4:Y:S04]  /*0820*/  LDG.E.CONSTANT R17, desc[UR6][R4.64+0x1400] ;  /* 0x0014000604117981 */ /* 0x000f28000c1e9900 */
[----:B------:R-:W4:Y:S04]  /*0830*/  LDG.E.CONSTANT R19, desc[UR6][R4.64+0x1800] ;  /* 0x0018000604137981 */ /* 0x000f28000c1e9900 */
[----:B------:R0:W4:Y:S01]  /*0840*/  LDG.E.CONSTANT R21, desc[UR6][R4.64+0x1c00] ;  /* 0x001c000604157981 */ /* 0x000122000c1e9900 */
[----:B------:R-:W-:Y:S01]  /*0850*/  VIADD R6, R6, 0x800 ;  /* 0x0000080006067836 */ /* 0x000fe20000000000 */
        /* <DEDUP_REMOVED lines=19> */
.L_x_112:
[----:B------:R-:W-:Y:S05]  /*0990*/  BSYNC.RECONVERGENT B2 ;  /* 0x0000000000027941 */ /* 0x000fea0003800200 */
.L_x_111:
[----:B------:R-:W-:-:S13]  /*09a0*/  ISETP.LT.OR P0, PT, R6, R3, P0 ;  /* 0x000000030600720c */ /* 0x000fda0000701670 */
[----:B------:R-:W-:Y:S05]  /*09b0*/  @!P0 BRA `(.L_x_104) ;  /* 0x0000000000308947 */ /* 0x000fea0003800000 */
        /* <DEDUP_REMOVED lines=12> */
.L_x_104:
[----:B------:R-:W-:Y:S05]  /*0a80*/  BSYNC.RECONVERGENT B1 ;  /* 0x0000000000017941 */ /* 0x000fea0003800200 */
.L_x_103:
[----:B------:R-:W-:Y:S01]  /*0a90*/  ISETP.GE.U32.AND P0, PT, R3, 0x100, PT ;  /* 0x000001000300780c */ /* 0x000fe20003f06070 */
        /* <DEDUP_REMOVED lines=10> */
[----:B------:R-:W1:Y:S06]  /*0b40*/  SHFL.DOWN PT, R3, R2, 0x2, 0x1f ;  /* 0x08401f0002037f89 */ /* 0x000e6c00000e0000 */
[----:B------:R-:W2:Y:S01]  /*0b50*/  @!P2 S2R R6, SR_CgaCtaId ;  /* 0x000000000006a919 */ /* 0x000ea20000008800 */
[----:B0-----:R-:W-:Y:S02]  /*0b60*/  @!P2 MOV R5, 0x400 ;  /* 0x000004000005a802 */ /* 0x001fe40000000f00 */
[----:B------:R-:W-:-:S04]  /*0b70*/  @!P2 SHF.R.U32.HI R4, RZ, 0x3, R0 ;  /* 0x00000003ff04a819 */ /* 0x000fc80000011600 */
[----:B------:R-:W-:Y:S02]  /*0b80*/  @!P2 LOP3.LUT R4, R4, 0x7c, RZ, 0xc0, !PT ;  /* 0x0000007c0404a812 */ /* 0x000fe400078ec0ff */
[----:B-1----:R-:W-:-:S04]  /*0b90*/  FSETP.GEU.AND P1, PT, R2, R3, PT ;  /* 0x000000030200720b */ /* 0x002fc80003f2e000 */
[----:B------:R-:W-:Y:S02]  /*0ba0*/  @!P0 FSEL R2, R3, R2, !P1 ;  /* 0x0000000203028208 */ /* 0x000fe40004800000 */
[----:B------:R-:W-:-:S03]  /*0bb0*/  ISETP.GT.AND P0, PT, R8, 0x1b, PT ;  /* 0x0000001b0800780c */ /* 0x000fc60003f04270 */
[----:B------:R-:W0:Y:S01]  /*0bc0*/  SHFL.DOWN PT, R3, R2, 0x4, 0x1f ;  /* 0x08801f0002037f89 */ /* 0x000e2200000e0000 */
[----:B--2---:R-:W-:-:S05]  /*0bd0*/  @!P2 LEA R5, R6, R5, 0x18 ;  /* 0x000000050605a211 */ /* 0x004fca00078ec0ff */
        /* <DEDUP_REMOVED lines=37> */
.L_x_113:
[----:B------:R-:W-:Y:S01]  /*0e30*/  LOP3.LUT R2, R0, 0x3e0, RZ, 0xc0, !PT ;  /* 0x000003e000027812 */ /* 0x000fe200078ec0ff */
[----:B------:R-:W1:Y:S04]  /*0e40*/  S2R R9, SR_LANEID ;  /* 0x0000000000097919 */ /* 0x000e680000000000 */
[----:B0-----:R-:W-:Y:S01]  /*0e50*/  VIADD R4, R2, 0x20 ;  /* 0x0000002002047836 */ /* 0x001fe20000000000 */
[----:B------:R-:W-:-:S04]  /*0e60*/  LOP3.LUT R2, RZ, R2, RZ, 0x33, !PT ;  /* 0x00000002ff027212 */ /* 0x000fc800078e33ff */
[----:B------:R-:W-:Y:S01]  /*0e70*/  ISETP.GT.U32.AND P0, PT, R4, R3, PT ;  /* 0x000000030400720c */ /* 0x000fe20003f04070 */
[----:B------:R-:W-:-:S05]  /*0e80*/  IMAD.IADD R2, R2, 0x1, R3 ;  /* 0x0000000102027824 */ /* 0x000fca00078e0203 */
        /* <DEDUP_REMOVED lines=65> */
.L_x_100:
[----:B------:R-:W0:Y:S01]  /*12a0*/  S2R R0, SR_TID.X ;  /* 0x0000000000007919 */ /* 0x000e220000002100 */
[----:B------:R-:W1:Y:S02]  /*12b0*/  LDCU.64 UR4, c[0x0][0x380] ;  /* 0x00007000ff0477ac */ /* 0x000e640008000a00 */
[----:B-1----:R-:W-:Y:S02]  /*12c0*/  IMAD.U32 R20, RZ, RZ, UR4 ;  /* 0x00000004ff147e24 */ /* 0x002fe4000f8e00ff */
[----:B------:R-:W-:Y:S02]  /*12d0*/  IMAD.U32 R21, RZ, RZ, UR5 ;  /* 0x00000005ff157e24 */ /* 0x000fe4000f8e00ff */
[----:B0-----:R-:W-:-:S04]  /*12e0*/  IMAD.SHL.U32 R2, R0, 0x4, RZ ;  /* 0x0000000400027824 */ /* 0x001fc800078e00ff */
[----:B------:R-:W-:-:S05]  /*12f0*/  IMAD.WIDE.U32 R22, R2, 0x4, R20 ;  /* 0x0000000402167825 */ /* 0x000fca00078e0014 */
[----:B------:R-:W2:Y:S04]  /*1300*/  LDG.E.128.CONSTANT R4, desc[UR6][R22.64] ;  /* 0x0000000616047981 */ /* 0x000ea8000c1e9d00 */
[----:B------:R-:W3:Y:S04]  /*1310*/  LDG.E.128.CONSTANT R8, desc[UR6][R22.64+0x1000] ;  /* 0x0010000616087981 */ /* 0x000ee8000c1e9d00 */
[----:B------:R-:W4:Y:S04]  /*1320*/  LDG.E.128.CONSTANT R12, desc[UR6][R22.64+0x2000] ;  /* 0x00200006160c7981 */ /* 0x000f28000c1e9d00 */
[----:B------:R0:W5:Y:S01]  /*1330*/  LDG.E.128.CONSTANT R16, desc[UR6][R22.64+0x3000] ;  /* 0x0030000616107981 */ /* 0x000162000c1e9d00 */
[----:B------:R-:W-:Y:S01]  /*1340*/  UMOV UR4, 0x1000 ;  /* 0x0000100000047882 */ /* 0x000fe20000000000 */
[----:B0-----:R-:W-:Y:S01]  /*1350*/  VIADD R22, R3, 0xfffff000 ;  /* 0xfffff00003167836 */ /* 0x001fe20000000000 */
        /* <DEDUP_REMOVED lines=33> */
[----:B------:R-:W-:-:S07]  /*1570*/  UMOV UR4, 0x1000 ;  /* 0x0000100000047882 */ /* 0x000fce0000000000 */
[----:B------:R-:W1:Y:S02]  /*1580*/  LDC.64 R20, c[0x0][0x380] ;  /* 0x0000e000ff147b82 */ /* 0x000e640000000a00 */
.L_x_117:
[----:B------:R-:W-:-:S04]  /*1590*/  VIADD R25, R2, UR4 ;  /* 0x0000000402197c36 */ /* 0x000fc80008000000 */
[----:B-1----:R-:W-:-:S05]  /*15a0*/  IMAD.WIDE.U32 R24, R25, 0x4, R20 ;  /* 0x0000000419187825 */ /* 0x002fca00078e0014 */
        /* <DEDUP_REMOVED lines=9> */
[----:B------:R-:W-:Y:S01]  /*1640*/  FSEL R4, R6, R5, !P1 ;  /* 0x0000000506047208 */ /* 0x000fe20004800000 */
[----:B0-----:R-:W-:Y:S01]  /*1650*/  VIADD R5, R3, -UR4 ;  /* 0x8000000403057c36 */ /* 0x001fe20008000000 */
        /* <DEDUP_REMOVED lines=22> */
[----:B------:R-:W-:Y:S02]  /*17c0*/  ISETP.GE.U32.AND P1, PT, R5, 0x1000, PT ;  /* 0x000010000500780c */ /* 0x000fe40003f26070 */
[----:B------:R-:W-:-:S04]  /*17d0*/  FSETP.GEU.AND P0, PT, R4, R17, PT ;  /* 0x000000110400720b */ /* 0x000fc80003f0e000 */
[----:B------:R-:W-:-:S04]  /*17e0*/  FSEL R17, R17, R4, !P0 ;  /* 0x0000000411117208 */ /* 0x000fc80004000000 */
[----:B------:R-:W-:-:S04]  /*17f0*/  FSETP.GEU.AND P0, PT, R17, R19, PT ;  /* 0x000000131100720b */ /* 0x000fc80003f0e000 */
[----:B------:R-:W-:Y:S01]  /*1800*/  FSEL R23, R19, R17, !P0 ;  /* 0x0000001113177208 */ /* 0x000fe20004000000 */
[----:B------:R-:W-:Y:S08]  /*1810*/  @!P1 BRA `(.L_x_116) ;  /* 0x0000000000f09947 */ /* 0x000ff00003800000 */
[----:B------:R-:W-:-:S06]  /*1820*/  UIADD3 UR4, UPT, UPT, UR4, 0x1000, URZ ;  /* 0x0000100004047890 */ /* 0x000fcc000fffe0ff */
[----:B------:R-:W-:-:S13]  /*1830*/  ISETP.LT.U32.AND P0, PT, R22, UR4, PT ;  /* 0x0000000416007c0c */ /* 0x000fda000bf01070 */
[----:B------:R-:W-:Y:S05]  /*1840*/  @!P0 BRA `(.L_x_117) ;  /* 0xfffffffc00508947 */ /* 0x000fea000383ffff */
.L_x_115:
[----:B------:R-:W-:-:S13]  /*1850*/  ISETP.LE.U32.AND P0, PT, R3, UR4, PT ;  /* 0x0000000403007c0c */ /* 0x000fda000bf03070 */
[----:B------:R-:W-:Y:S05]  /*1860*/  @P0 BRA `(.L_x_116) ;  /* 0x0000000000dc0947 */ /* 0x000fea0003800000 */
[----:B------:R-:W-:Y:S01]  /*1870*/  VIADD R5, R3, -UR4 ;  /* 0x8000000403057c36 */ /* 0x000fe20008000000 */
[----:B------:R-:W-:Y:S04]  /*1880*/  BSSY.RECONVERGENT B1, `(.L_x_116) ;  /* 0x0000035000017945 */ /* 0x000fe80003800200 */
[----:B------:R-:W-:-:S13]  /*1890*/  ISETP.GE.AND P0, PT, R0, R5, PT ;  /* 0x000000050000720c */ /* 0x000fda0003f06270 */
[----:B------:R-:W-:Y:S05]  /*18a0*/  @P0 BRA `(.L_x_118) ;  /* 0x0000000000c80947 */ /* 0x000fea0003800000 */
[----:B------:R-:W-:Y:S01]  /*18b0*/  LOP3.LUT R2, RZ, R0, RZ, 0x33, !PT ;  /* 0x00000000ff027212 */ /* 0x000fe200078e33ff */
[----:B------:R-:W-:Y:S01]  /*18c0*/  BSSY.RECONVERGENT B2, `(.L_x_119) ;  /* 0x0000015000027945 */ /* 0x000fe20003800200 */
[----:B------:R-:W-:Y:S02]  /*18d0*/  IMAD.MOV.U32 R4, RZ, RZ, R0 ;  /* 0x000000ffff047224 */ /* 0x000fe400078e0000 */
[----:B------:R-:W-:-:S04]  /*18e0*/  IADD3 R2, PT, PT, R3, -UR4, R2 ;  /* 0x8000000403027c10 */ /* 0x000fc8000fffe002 */
[C---:B------:R-:W-:Y:S02]  /*18f0*/  LOP3.LUT R3, R2.reuse, 0x300, RZ, 0xc0, !PT ;  /* 0x0000030002037812 */ /* 0x040fe400078ec0ff */
[----:B------:R-:W-:Y:S02]  /*1900*/  ISETP.GE.U32.AND P2, PT, R2, 0x300, PT ;  /* 0x000003000200780c */ /* 0x000fe40003f46070 */
[----:B------:R-:W-:-:S13]  /*1910*/  ISETP.NE.AND P0, PT, R3, 0x300, PT ;  /* 0x000003000300780c */ /* 0x000fda0003f05270 */
[----:B------:R-:W-:Y:S05]  /*1920*/  @!P0 BRA `(.L_x_120) ;  /* 0x0000000000388947 */ /* 0x000fea0003800000 */
[----:B------:R-:W-:Y:S01]  /*1930*/  LEA.HI R2, R2, 0x1, RZ, 0x18 ;  /* 0x0000000102027811 */ /* 0x000fe200078fc0ff */
[----:B------:R-:W-:Y:S02]  /*1940*/  VIADD R7, R0, UR4 ;  /* 0x0000000400077c36 */ /* 0x000fe40008000000 */
[----:B------:R-:W-:Y:S01]  /*1950*/  IMAD.MOV.U32 R4, RZ, RZ, R0 ;  /* 0x000000ffff047224 */ /* 0x000fe200078e0000 */
[----:B------:R-:W-:-:S05]  /*1960*/  LOP3.LUT R2, R2, 0x3, RZ, 0xc0, !PT ;  /* 0x0000000302027812 */ /* 0x000fca00078ec0ff */
[----:B------:R-:W-:-:S07]  /*1970*/  IMAD.MOV R6, RZ, RZ, -R2 ;  /* 0x000000ffff067224 */ /* 0x000fce00078e0a02 */
.L_x_121:
        /* <DEDUP_REMOVED lines=9> */
.L_x_120:
[----:B------:R-:W-:Y:S05]  /*1a10*/  BSYNC.RECONVERGENT B2 ;  /* 0x0000000000027941 */ /* 0x000fea0003800200 */
.L_x_119:
[----:B------:R-:W-:Y:S05]  /*1a20*/  @!P2 BRA `(.L_x_118) ;  /* 0x000000000068a947 */ /* 0x000fea0003800000 */
[C---:B------:R-:W-:Y:S02]  /*1a30*/  VIADD R12, R4.reuse, 0x200 ;  /* 0x00000200040c7836 */ /* 0x040fe40000000000 */
[----:B------:R-:W-:-:S07]  /*1a40*/  VIADD R13, R4, UR4 ;  /* 0x00000004040d7c36 */ /* 0x000fce0008000000 */
.L_x_122:
[----:B------:R-:W-:-:S04]  /*1a50*/  IMAD.WIDE.U32 R2, R13, 0x4, R20 ;  /* 0x000000040d027825 */ /* 0x000fc800078e0014 */
[C---:B------:R-:W-:Y:S02]  /*1a60*/  VIADD R7, R13.reuse, 0x100 ;  /* 0x000001000d077836 */ /* 0x040fe40000000000 */
[----:B------:R-:W2:Y:S01]  /*1a70*/  LDG.E.CONSTANT R2, desc[UR6][R2.64] ;  /* 0x0000000602027981 */ /* 0x000ea2000c1e9900 */
[----:B------:R-:W-:Y:S02]  /*1a80*/  VIADD R9, R13, 0x200 ;  /* 0x000002000d097836 */ /* 0x000fe40000000000 */
[----:B------:R-:W-:-:S04]  /*1a90*/  IMAD.WIDE.U32 R6, R7, 0x4, R20 ;  /* 0x0000000407067825 */ /* 0x000fc800078e0014 */
[--C-:B------:R-:W-:Y:S02]  /*1aa0*/  IMAD.WIDE.U32 R8, R9, 0x4, R20.reuse ;  /* 0x0000000409087825 */ /* 0x100fe400078e0014 */
[----:B------:R-:W3:Y:S02]  /*1ab0*/  LDG.E.CONSTANT R6, desc[UR6][R6.64] ;  /* 0x0000000606067981 */ /* 0x000ee4000c1e9900 */
[----:B------:R-:W-:Y:S02]  /*1ac0*/  VIADD R11, R13, 0x300 ;  /* 0x000003000d0b7836 */ /* 0x000fe40000000000 */
[----:B------:R-:W4:Y:S02]  /*1ad0*/  LDG.E.CONSTANT R8, desc[UR6][R8.64] ;  /* 0x0000000608087981 */ /* 0x000f24000c1e9900 */
[----:B------:R-:W-:-:S06]  /*1ae0*/  IMAD.WIDE.U32 R10, R11, 0x4, R20 ;  /* 0x000000040b0a7825 */ /* 0x000fcc00078e0014 */
        /* <DEDUP_REMOVED lines=14> */
.L_x_118:
[----:B------:R-:W-:Y:S05]  /*1bd0*/  BSYNC.RECONVERGENT B1 ;  /* 0x0000000000017941 */ /* 0x000fea0003800200 */
.L_x_116:
        /* <DEDUP_REMOVED lines=54> */
.L_x_99:
        /* <DEDUP_REMOVED lines=12> */
.L_x_125:
[----:B------:R-:W-:Y:S05]  /*2000*/  BSYNC.RECONVERGENT B1 ;  /* 0x0000000000017941 */ /* 0x000fea0003800200 */
.L_x_124:
        /* <DEDUP_REMOVED lines=16> */
.L_x_130:
        /* <DEDUP_REMOVED lines=10> */
.L_x_129:
[----:B------:R-:W-:Y:S05]  /*21b0*/  BSYNC.RECONVERGENT B2 ;  /* 0x0000000000027941 */ /* 0x000fea0003800200 */
.L_x_128:
        /* <DEDUP_REMOVED lines=10> */
.L_x_133:
        /* <DEDUP_REMOVED lines=53> */
.L_x_132:
[----:B------:R-:W-:Y:S05]  /*25b0*/  BSYNC.RECONVERGENT B2 ;  /* 0x0000000000027941 */ /* 0x000fea0003800200 */
.L_x_131:
        /* <DEDUP_REMOVED lines=32> */
.L_x_135:
[----:B------:R-:W-:Y:S05]  /*27c0*/  BSYNC.RECONVERGENT B2 ;  /* 0x0000000000027941 */ /* 0x000fea0003800200 */
.L_x_134:
        /* <DEDUP_REMOVED lines=14> */
.L_x_127:
[----:B------:R-:W-:Y:S05]  /*28b0*/  BSYNC.RECONVERGENT B1 ;  /* 0x0000000000017941 */ /* 0x000fea0003800200 */
.L_x_126:
        /* <DEDUP_REMOVED lines=58> */
.L_x_136:
        /* <DEDUP_REMOVED lines=71> */
.L_x_123:
[----:B------:R-:W0:Y:S01]  /*30d0*/  S2R R11, SR_TID.X ;  /* 0x00000000000b7919 */ /* 0x000e220000002100 */
[----:B------:R-:W1:Y:S02]  /*30e0*/  LDCU.64 UR4, c[0x0][0x380] ;  /* 0x00007000ff0477ac */ /* 0x000e640008000a00 */
[----:B-1----:R-:W-:Y:S02]  /*30f0*/  IMAD.U32 R6, RZ, RZ, UR4 ;  /* 0x00000004ff067e24 */ /* 0x002fe4000f8e00ff */
[----:B------:R-:W-:Y:S02]  /*3100*/  IMAD.U32 R7, RZ, RZ, UR5 ;  /* 0x00000005ff077e24 */ /* 0x000fe4000f8e00ff */
        /* <DEDUP_REMOVED lines=24> */
[----:B------:R-:W-:Y:S01]  /*3290*/  FSEL R15, R15, R10, !P3 ;  /* 0x0000000a0f0f7208 */ /* 0x000fe20005800000 */
[----:B------:R-:W-:Y:S01]  /*32a0*/  IMAD.MOV.U32 R10, RZ, RZ, 0x1000 ;  /* 0x00001000ff0a7424 */ /* 0x000fe200078e00ff */
[----:B------:R-:W-:-:S04]  /*32b0*/  FSETP.GEU.AND P0, PT, R12, R17, PT ;  /* 0x000000110c00720b */ /* 0x000fc80003f0e000 */
[----:B------:R-:W-:Y:S02]  /*32c0*/  FSEL R12, R17, R12, !P0 ;  /* 0x0000000c110c7208 */ /* 0x000fe40004000000 */
[----:B------:R-:W-:Y:S02]  /*32d0*/  FSETP.GEU.AND P0, PT, R0, R9, PT ;  /* 0x000000090000720b */ /* 0x000fe40003f0e000 */
[----:B------:R-:W-:Y:S02]  /*32e0*/  FSETP.GEU.AND P1, PT, R14, R19, PT ;  /* 0x000000130e00720b */ /* 0x000fe40003f2e000 */
[----:B------:R-:W-:Y:S01]  /*32f0*/  FSEL R9, R9, R0, !P0 ;  /* 0x0000000009097208 */ /* 0x000fe20004000000 */
[----:B------:R-:W-:Y:S01]  /*3300*/  VIADD R0, R3, 0xfffff000 ;  /* 0xfffff00003007836 */ /* 0x000fe20000000000 */
        /* <DEDUP_REMOVED lines=15> */
[----:B------:R-:W-:Y:S02]  /*3400*/  ISETP.GE.U32.AND P1, PT, R0, 0x1000, PT ;  /* 0x000010000000780c */ /* 0x000fe40003f26070 */
[----:B------:R-:W-:-:S04]  /*3410*/  FSETP.GEU.AND P0, PT, R8, R23, PT ;  /* 0x000000170800720b */ /* 0x000fc80003f0e000 */
[----:B------:R-:W-:-:S07]  /*3420*/  FSEL R12, R23, R8, !P0 ;  /* 0x00000008170c7208 */ /* 0x000fce0004000000 */
[----:B------:R-:W-:Y:S05]  /*3430*/  @!P1 BRA `(.L_x_137) ;  /* 0x0000000000f49947 */ /* 0x000fea0003800000 */
[----:B------:R-:W0:Y:S01]  /*3440*/  LDC R14, c[0x0][0x390] ;  /* 0x0000e400ff0e7b82 */ /* 0x000e220000000800 */
[----:B------:R-:W-:-:S07]  /*3450*/  IMAD.MOV.U32 R10, RZ, RZ, 0x1000 ;  /* 0x00001000ff0a7424 */ /* 0x000fce00078e00ff */
[----:B------:R-:W1:Y:S02]  /*3460*/  LDC.64 R6, c[0x0][0x380] ;  /* 0x0000e000ff067b82 */ /* 0x000e640000000a00 */
.L_x_139:
[----:B------:R-:W-:-:S04]  /*3470*/  IMAD.WIDE.U32 R2, R10, 0x4, R4 ;  /* 0x000000040a027825 */ /* 0x000fc800078e0004 */
[----:B------:R-:W-:Y:S01]  /*3480*/  IMAD.IADD R9, R11, 0x1, R10 ;  /* 0x000000010b097824 */ /* 0x000fe200078e020a */
[----:B------:R-:W2:Y:S03]  /*3490*/  LDG.E.CONSTANT R15, desc[UR6][R2.64+0x400] ;  /* 0x00040006020f7981 */ /* 0x000ea6000c1e9900 */
[----:B-1----:R-:W-:Y:S01]  /*34a0*/  IMAD.WIDE.U32 R8, R9, 0x4, R6 ;  /* 0x0000000409087825 */ /* 0x002fe200078e0006 */
        /* <DEDUP_REMOVED lines=14> */
[----:B------:R0:W5:Y:S02]  /*3590*/  LDG.E.CONSTANT R27, desc[UR6][R2.64+0x3c00] ;  /* 0x003c0006021b7981 */ /* 0x000164000c1e9900 */
[----:B0-----:R-:W-:-:S04]  /*35a0*/  IMAD.MOV.U32 R3, RZ, RZ, R14 ;  /* 0x000000ffff037224 */ /* 0x001fc800078e000e */
[----:B------:R-:W-:Y:S01]  /*35b0*/  IMAD.IADD R2, R3, 0x1, -R10 ;  /* 0x0000000103027824 */ /* 0x000fe200078e0a0a */
        /* <DEDUP_REMOVED lines=34> */
[----:B------:R-:W-:-:S05]  /*37e0*/  VIADD R10, R10, 0x1000 ;  /* 0x000010000a0a7836 */ /* 0x000fca0000000000 */
[----:B------:R-:W-:-:S13]  /*37f0*/  ISETP.GT.U32.AND P0, PT, R10, R0, PT ;  /* 0x000000000a00720c */ /* 0x000fda0003f04070 */
[----:B------:R-:W-:Y:S05]  /*3800*/  @!P0 BRA `(.L_x_139) ;  /* 0xfffffffc00188947 */ /* 0x000fea000383ffff */
.L_x_137:
[----:B------:R-:W-:-:S13]  /*3810*/  ISETP.GE.U32.AND P0, PT, R10, R3, PT ;  /* 0x000000030a00720c */ /* 0x000fda0003f06070 */
        /* <DEDUP_REMOVED lines=13> */
[----:B------:R-:W-:Y:S01]  /*38f0*/  LEA.HI R2, R2, 0x1, RZ, 0x18 ;  /* 0x0000000102027811 */ /* 0x000fe200078fc0ff */
[----:B------:R-:W-:Y:S02]  /*3900*/  IMAD.IADD R9, R11, 0x1, R10 ;  /* 0x000000010b097824 */ /* 0x000fe400078e020a */
[----:B------:R-:W-:Y:S01]  /*3910*/  IMAD.MOV.U32 R5, RZ, RZ, R11 ;  /* 0x000000ffff057224 */ /* 0x000fe200078e000b */
[----:B------:R-:W-:-:S05]  /*3920*/  LOP3.LUT R2, R2, 0x3, RZ, 0xc0, !PT ;  /* 0x0000000302027812 */ /* 0x000fca00078ec0ff */
[----:B------:R-:W-:-:S07]  /*3930*/  IMAD.MOV R4, RZ, RZ, -R2 ;  /* 0x000000ffff047224 */ /* 0x000fce00078e0a02 */
.L_x_143:
        /* <DEDUP_REMOVED lines=9> */
.L_x_142:
[----:B------:R-:W-:Y:S05]  /*39d0*/  BSYNC.RECONVERGENT B2 ;  /* 0x0000000000027941 */ /* 0x000fea0003800200 */
.L_x_141:
[----:B------:R-:W-:Y:S05]  /*39e0*/  @!P2 BRA `(.L_x_140) ;  /* 0x000000000068a947 */ /* 0x000fea0003800000 */
[C---:B------:R-:W-:Y:S02]  /*39f0*/  IMAD.IADD R13, R5.reuse, 0x1, R10 ;  /* 0x00000001050d7824 */ /* 0x040fe400078e020a */
[----:B------:R-:W-:-:S07]  /*3a00*/  VIADD R10, R5, 0x200 ;  /* 0x00000200050a7836 */ /* 0x000fce0000000000 */
.L_x_144:
        /* <DEDUP_REMOVED lines=24> */
.L_x_140:
[----:B------:R-:W-:Y:S05]  /*3b90*/  BSYNC.RECONVERGENT B1 ;  /* 0x0000000000017941 */ /* 0x000fea0003800200 */
.L_x_138:
        /* <DEDUP_REMOVED lines=54> */
.L_x_114:
[----:B------:R-:W-:Y:S05]  /*3f00*/  BSYNC.RECONVERGENT B0 ;  /* 0x0000000000007941 */ /* 0x000fea0003800200 */
.L_x_98:
[----:B------:R-:W-:Y:S05]  /*3f10*/  @P0 EXIT ;  /* 0x000000000000094d */ /* 0x000fea0003800000 */
[----:B------:R-:W0:Y:S01]  /*3f20*/  LDCU UR4, c[0x0][0x398] ;  /* 0x00007300ff0477ac */ /* 0x000e220008000800 */
[----:B------:R-:W1:Y:S01]  /*3f30*/  LDC.64 R4, c[0x0][0x388] ;  /* 0x0000e200ff047b82 */ /* 0x000e620000000a00 */
[----:B0-----:R-:W-:-:S04]  /*3f40*/  FSETP.GT.AND P0, PT, R2, UR4, PT ;  /* 0x0000000402007c0b */ /* 0x001fc8000bf04000 */
[----:B------:R-:W-:-:S05]  /*3f50*/  FSEL R3, R2, UR4, P0 ;  /* 0x0000000402037c08 */ /* 0x000fca0008000000 */
[----:B-1----:R-:W-:Y:S01]  /*3f60*/  STG.E desc[UR6][R4.64], R3 ;  /* 0x0000000304007986 */ /* 0x002fe2000c101906 */
[----:B------:R-:W-:Y:S05]  /*3f70*/  EXIT ;  /* 0x000000000000794d */ /* 0x000fea0003800000 */
.L_x_145:
        /* <DEDUP_REMOVED lines=16> */
.L_x_158:


//--------------------- .text._ZN3cub18CUB_300001_SM_10006detail11EmptyKernelIvEEvv --------------------------
	.section	.text._ZN3cub18CUB_300001_SM_10006detail11EmptyKernelIvEEvv,"ax",@progbits
	.align	128
        .global         _ZN3cub18CUB_300001_SM_10006detail11EmptyKernelIvEEvv
        .type           _ZN3cub18CUB_300001_SM_10006detail11EmptyKernelIvEEvv,@function
        .size           _ZN3cub18CUB_300001_SM_10006detail11EmptyKernelIvEEvv,(.L_x_159 - _ZN3cub18CUB_300001_SM_10006detail11EmptyKernelIvEEvv)
        .other          _ZN3cub18CUB_300001_SM_10006detail11EmptyKernelIvEEvv,@"STO_CUDA_ENTRY STV_DEFAULT"
_ZN3cub18CUB_300001_SM_10006detail11EmptyKernelIvEEvv:
.text._ZN3cub18CUB_300001_SM_10006detail11EmptyKernelIvEEvv:
[----:B------:R-:W-:Y:S01]  /*0000*/  LDC R1, c[0x0][0x37c] ;  /* 0x0000df00ff017b82 */ /* 0x000fe20000000800 */
[----:B------:R-:W-:Y:S05]  /*0010*/  EXIT ;  /* 0x000000000000794d */ /* 0x000fea0003800000 */
.L_x_146:
        /* <DEDUP_REMOVED lines=14> */
.L_x_159:


//--------------------- .text._Z16compute_abs_diffPKfS0_Pfi --------------------------
	.section	.text._Z16compute_abs_diffPKfS0_Pfi,"ax",@progbits
	.align	128
        .global         _Z16compute_abs_diffPKfS0_Pfi
        .type           _Z16compute_abs_diffPKfS0_Pfi,@function
        .size           _Z16compute_abs_diffPKfS0_Pfi,(.L_x_160 - _Z16compute_abs_diffPKfS0_Pfi)
        .other          _Z16compute_abs_diffPKfS0_Pfi,@"STO_CUDA_ENTRY STV_DEFAULT"
_Z16compute_abs_diffPKfS0_Pfi:
.text._Z16compute_abs_diffPKfS0_Pfi:
[----:B------:R-:W-:Y:S01]  /*0000*/  LDC R1, c[0x0][0x37c] ;  /* 0x0000df00ff017b82 */ /* 0x000fe20000000800 */
[----:B------:R-:W0:Y:S07]  /*0010*/  S2R R0, SR_TID.X ;  /* 0x0000000000007919 */ /* 0x000e2e0000002100 */
[----:B------:R-:W0:Y:S01]  /*0020*/  S2UR UR4, SR_CTAID.X ;  /* 0x00000000000479c3 */ /* 0x000e220000002500 */
[----:B------:R-:W1:Y:S07]  /*0030*/  LDCU UR5, c[0x0][0x398] ;  /* 0x00007300ff0577ac */ /* 0x000e6e0008000800 */
[----:B------:R-:W0:Y:S02]  /*0040*/  LDC R9, c[0x0][0x360] ;  /* 0x0000d800ff097b82 */ /* 0x000e240000000800 */
[----:B0-----:R-:W-:-:S05]  /*0050*/  IMAD R9, R9, UR4, R0 ;  /* 0x0000000409097c24 */ /* 0x001fca000f8e0200 */
[----:B-1----:R-:W-:-:S13]  /*0060*/  ISETP.GE.AND P0, PT, R9, UR5, PT ;  /* 0x0000000509007c0c */ /* 0x002fda000bf06270 */
[----:B------:R-:W-:Y:S05]  /*0070*/  @P0 EXIT ;  /* 0x000000000000094d */ /* 0x000fea0003800000 */
[----:B------:R-:W0:Y:S01]  /*0080*/  LDC.64 R2, c[0x0][0x380] ;  /* 0x0000e000ff027b82 */ /* 0x000e220000000a00 */
[----:B------:R-:W1:Y:S07]  /*0090*/  LDCU.64 UR4, c[0x0][0x358] ;  /* 0x00006b00ff0477ac */ /* 0x000e6e0008000a00 */
[----:B------:R-:W2:Y:S08]  /*00a0*/  LDC.64 R4, c[0x0][0x388] ;  /* 0x0000e200ff047b82 */ /* 0x000eb00000000a00 */
[----:B------:R-:W3:Y:S01]  /*00b0*/  LDC.64 R6, c[0x0][0x390] ;  /* 0x0000e400ff067b82 */ /* 0x000ee20000000a00 */
[----:B0-----:R-:W-:-:S06]  /*00c0*/  IMAD.WIDE R2, R9, 0x4, R2 ;  /* 0x0000000409027825 */ /* 0x001fcc00078e0202 */
[----:B-1----:R-:W4:Y:S01]  /*00d0*/  LDG.E R2, desc[UR4][R2.64] ;  /* 0x0000000402027981 */ /* 0x002f22000c1e1900 */
[----:B--2---:R-:W-:-:S06]  /*00e0*/  IMAD.WIDE R4, R9, 0x4, R4 ;  /* 0x0000000409047825 */ /* 0x004fcc00078e0204 */
[----:B------:R-:W4:Y:S01]  /*00f0*/  LDG.E R5, desc[UR4][R4.64] ;  /* 0x0000000404057981 */ /* 0x000f22000c1e1900 */
[----:B---3--:R-:W-:-:S04]  /*0100*/  IMAD.WIDE R6, R9, 0x4, R6 ;  /* 0x0000000409067825 */ /* 0x008fc800078e0206 */
[----:B----4-:R-:W-:-:S04]  /*0110*/  FADD R0, R2, -R5 ;  /* 0x8000000502007221 */ /* 0x010fc80000000000 */
[----:B------:R-:W-:-:S05]  /*0120*/  FADD R9, |R0|, -RZ ;  /* 0x800000ff00097221 */ /* 0x000fca0000000200 */
[----:B------:R-:W-:Y:S01]  /*0130*/  STG.E desc[UR4][R6.64], R9 ;  /* 0x0000000906007986 */ /* 0x000fe2000c101904 */
[----:B------:R-:W-:Y:S05]  /*0140*/  EXIT ;  /* 0x000000000000794d */ /* 0x000fea0003800000 */
.L_x_147:
        /* <DEDUP_REMOVED lines=11> */
.L_x_160:


//--------------------- .text._Z22matrix_multiply_kernelPKfS0_Pfiii --------------------------
	.section	.text._Z22matrix_multiply_kernelPKfS0_Pfiii,"ax",@progbits
	.align	128
        .global         _Z22matrix_multiply_kernelPKfS0_Pfiii
        .type           _Z22matrix_multiply_kernelPKfS0_Pfiii,@function
        .size           _Z22matrix_multiply_kernelPKfS0_Pfiii,(.L_x_161 - _Z22matrix_multiply_kernelPKfS0_Pfiii)
        .other          _Z22matrix_multiply_kernelPKfS0_Pfiii,@"STO_CUDA_ENTRY STV_DEFAULT"
_Z22matrix_multiply_kernelPKfS0_Pfiii:
.text._Z22matrix_multiply_kernelPKfS0_Pfiii:
[----:B------:R-:W-:Y:S01]  /*0000*/  LDC R1, c[0x0][0x37c] ;  /* 0x0000df00ff017b82 */ /* 0x000fe20000000800 */
[----:B------:R-:W0:Y:S07]  /*0010*/  S2R R12, SR_TID.X ;  /* 0x00000000000c7919 */ /* 0x000e2e0000002100 */
[----:B------:R-:W1:Y:S01]  /*0020*/  LDC.64 R2, c[0x0][0x398] ;  /* 0x0000e600ff027b82 */ /* 0x000e620000000a00 */
[----:B------:R-:W2:Y:S01]  /*0030*/  S2R R7, SR_CTAID.Y ;  /* 0x0000000000077919 */ /* 0x000ea20000002600 */
[----:B------:R-:W3:Y:S01]  /*0040*/  S2R R5, SR_CTAID.X ;  /* 0x0000000000057919 */ /* 0x000ee20000002500 */
[----:B0-----:R-:W-:-:S02]  /*0050*/  LOP3.LUT R0, R12, 0xf, RZ, 0xc0, !PT ;  /* 0x0000000f0c007812 */ /* 0x001fc400078ec0ff */
[----:B------:R-:W-:-:S03]  /*0060*/  SHF.R.U32.HI R12, RZ, 0x4, R12 ;  /* 0x00000004ff0c7819 */ /* 0x000fc6000001160c */
[----:B--2---:R-:W-:Y:S02]  /*0070*/  IMAD R0, R7, 0x10, R0 ;  /* 0x0000001007007824 */ /* 0x004fe400078e0200 */
[----:B---3--:R-:W-:-:S03]  /*0080*/  IMAD R12, R5, 0x10, R12 ;  /* 0x00000010050c7824 */ /* 0x008fc600078e020c */
[----:B-1----:R-:W-:-:S04]  /*0090*/  ISETP.GE.AND P0, PT, R0, R3, PT ;  /* 0x000000030000720c */ /* 0x002fc80003f06270 */
[----:B------:R-:W-:-:S13]  /*00a0*/  ISETP.GE.OR P0, PT, R12, R2, P0 ;  /* 0x000000020c00720c */ /* 0x000fda0000706670 */
[----:B------:R-:W-:Y:S05]  /*00b0*/  @P0 EXIT ;  /* 0x000000000000094d */ /* 0x000fea0003800000 */
[----:B------:R-:W0:Y:S01]  /*00c0*/  LDCU UR6, c[0x0][0x3a0] ;  /* 0x00007400ff0677ac */ /* 0x000e220008000800 */
[----:B------:R-:W-:Y:S01]  /*00d0*/  IMAD.MOV.U32 R10, RZ, RZ, RZ ;  /* 0x000000ffff0a7224 */ /* 0x000fe200078e00ff */
[----:B------:R-:W1:Y:S01]  /*00e0*/  LDCU.64 UR8, c[0x0][0x358] ;  /* 0x00006b00ff0877ac */ /* 0x000e620008000a00 */
[----:B0-----:R-:W-:-:S09]  /*00f0*/  UISETP.GE.AND UP0, UPT, UR6, 0x1, UPT ;  /* 0x000000010600788c */ /* 0x001fd2000bf06270 */
[----:B-1----:R-:W-:Y:S05]  /*0100*/  BRA.U !UP0, `(.L_x_148) ;  /* 0x0000001108b47547 */ /* 0x002fea000b800000 */
[----:B------:R-:W-:Y:S02]  /*0110*/  UISETP.GE.U32.AND UP0, UPT, UR6, 0x4, UPT ;  /* 0x000000040600788c */ /* 0x000fe4000bf06070 */
[----:B------:R-:W-:Y:S01]  /*0120*/  IMAD R2, R12, UR6, RZ ;  /* 0x000000060c027c24 */ /* 0x000fe2000f8e02ff */
[----:B------:R-:W-:Y:S01]  /*0130*/  ULOP3.LUT UR5, UR6, 0x3, URZ, 0xc0, !UPT ;  /* 0x0000000306057892 */ /* 0x000fe2000f8ec0ff */
[----:B------:R-:W-:Y:S01]  /*0140*/  IMAD.MOV.U32 R10, RZ, RZ, RZ ;  /* 0x000000ffff0a7224 */ /* 0x000fe200078e00ff */
[----:B------:R-:W-:Y:S02]  /*0150*/  UMOV UR4, URZ ;  /* 0x000000ff00047c82 */ /* 0x000fe40008000000 */
[----:B------:R-:W-:Y:S02]  /*0160*/  SHF.R.S32.HI R13, RZ, 0x1f, R2 ;  /* 0x0000001fff0d7819 */ /* 0x000fe40000011402 */
[----:B------:R-:W-:Y:S06]  /*0170*/  BRA.U !UP0, `(.L_x_149) ;  /* 0x0000001108347547 */ /* 0x000fec000b800000 */
[----:B------:R-:W0:Y:S01]  /*0180*/  LDCU.64 UR10, c[0x0][0x380] ;  /* 0x00007000ff0a77ac */ /* 0x000e220008000a00 */
[----:B------:R-:W1:Y:S01]  /*0190*/  LDC R22, c[0x0][0x39c] ;  /* 0x0000e700ff167b82 */ /* 0x000e620000000800 */
[C---:B------:R-:W-:Y:S01]  /*01a0*/  IMAD.SHL.U32 R15, R3.reuse, 0x2, RZ ;  /* 0x00000002030f7824 */ /* 0x040fe200078e00ff */
[----:B------:R-:W-:Y:S01]  /*01b0*/  ULOP3.LUT UR4, UR6, 0x7ffffffc, URZ, 0xc0, !UPT ;  /* 0x7ffffffc06047892 */ /* 0x000fe2000f8ec0ff */
[----:B------:R-:W-:Y:S01]  /*01c0*/  IMAD R16, R3, 0x3, RZ ;  /* 0x0000000303107824 */ /* 0x000fe200078e02ff */
[----:B------:R-:W2:Y:S01]  /*01d0*/  LDCU.64 UR12, c[0x0][0x388] ;  /* 0x00007100ff0c77ac */ /* 0x000ea20008000a00 */
[----:B------:R-:W-:Y:S02]  /*01e0*/  IMAD.MOV.U32 R10, RZ, RZ, RZ ;  /* 0x000000ffff0a7224 */ /* 0x000fe400078e00ff */
[----:B------:R-:W-:Y:S01]  /*01f0*/  IMAD.MOV.U32 R24, RZ, RZ, RZ ;  /* 0x000000ffff187224 */ /* 0x000fe200078e00ff */
[----:B------:R-:W-:-:S04]  /*0200*/  UIADD3 UR6, UPT, UPT, -UR4, URZ, URZ ;  /* 0x000000ff04067290 */ /* 0x000fc8000fffe1ff */
[----:B------:R-:W-:Y:S01]  /*0210*/  UISETP.GE.AND UP0, UPT, UR6, URZ, UPT ;  /* 0x000000ff0600728c */ /* 0x000fe2000bf06270 */
[----:B0-----:R-:W-:-:S04]  /*0220*/  LEA R4, P0, R2, UR10, 0x2 ;  /* 0x0000000a02047c11 */ /* 0x001fc8000f8010ff */
[----:B------:R-:W-:-:S04]  /*0230*/  LEA.HI.X R5, R2, UR11, R13, 0x2, P0 ;  /* 0x0000000b02057c11 */ /* 0x000fc800080f140d */
[----:B--2---:R-:W-:Y:S05]  /*0240*/  BRA.U UP0, `(.L_x_150) ;  /* 0x0000000d00647547 */ /* 0x004fea000b800000 */
[----:B------:R-:W-:Y:S02]  /*0250*/  UIADD3 UR7, UPT, UPT, -UR6, URZ, URZ ;  /* 0x000000ff06077290 */ /* 0x000fe4000fffe1ff */
[----:B------:R-:W-:Y:S02]  /*0260*/  UPLOP3.LUT UP0, UPT, UPT, UPT, UPT, 0x80, 0x8 ;  /* 0x000000000008789c */ /* 0x000fe40003f0f070 */
[----:B------:R-:W-:-:S09]  /*0270*/  UISETP.GT.AND UP1, UPT, UR7, 0xc, UPT ;  /* 0x0000000c0700788c */ /* 0x000fd2000bf24270 */
[----:B------:R-:W-:Y:S05]  /*0280*/  BRA.U !UP1, `(.L_x_151) ;  /* 0x0000000909247547 */ /* 0x000fea000b800000 */
[----:B------:R-:W0:Y:S01]  /*0290*/  LDCU.64 UR10, c[0x0][0x388] ;  /* 0x00007100ff0a77ac */ /* 0x000e220008000a00 */
[----:B------:R-:W-:-:S11]  /*02a0*/  UPLOP3.LUT UP0, UPT, UPT, UPT, UPT, 0x40, 0x4 ;  /* 0x000000000004789c */ /* 0x000fd60003f0e870 */
.L_x_152:
[C---:B------:R-:W-:Y:S01]  /*02b0*/  IADD3 R7, P0, PT, R0.reuse, R24, RZ ;  /* 0x0000001800077210 */ /* 0x040fe20007f1e0ff */
[----:B------:R-:W2:Y:S01]  /*02c0*/  LDG.E R11, desc[UR8][R4.64] ;  /* 0x00000008040b7981 */ /* 0x000ea2000c1e1900 */
[----:B-1----:R-:W-:Y:S02]  /*02d0*/  IADD3 R6, P1, PT, R0, R22, RZ ;  /* 0x0000001600067210 */ /* 0x002fe40007f3e0ff */
[----:B------:R-:W-:Y:S01]  /*02e0*/  LEA.HI.X.SX32 R14, R24, RZ, 0x1, P0 ;  /* 0x000000ff180e7211 */ /* 0x000fe200000f0eff */
[----:B------:R-:W3:Y:S01]  /*02f0*/  LDG.E R28, desc[UR8][R4.64+0x4] ;  /* 0x00000408041c7981 */ /* 0x000ee2000c1e1900 */
[----:B0-----:R-:W-:-:S03]  /*0300*/  LEA R8, P0, R7, UR10, 0x2 ;  /* 0x0000000a07087c11 */ /* 0x001fc6000f8010ff */
[----:B------:R-:W4:Y:S01]  /*0310*/  LDG.E R27, desc[UR8][R4.64+0x8] ;  /* 0x00000808041b7981 */ /* 0x000f22000c1e1900 */
[----:B------:R-:W-:Y:S02]  /*0320*/  LEA.HI.X R9, R7, UR11, R14, 0x2, P0 ;  /* 0x0000000b07097c11 */ /* 0x000fe400080f140e */
[----:B------:R-:W-:-:S03]  /*0330*/  LEA.HI.X.SX32 R7, R22, RZ, 0x1, P1 ;  /* 0x000000ff16077211 */ /* 0x000fc600008f0eff */
[----:B------:R0:W2:Y:S01]  /*0340*/  LDG.E R14, desc[UR8][R8.64] ;  /* 0x00000008080e7981 */ /* 0x0000a2000c1e1900 */
[----:B------:R-:W-:-:S04]  /*0350*/  LEA R18, P0, R6, UR10, 0x2 ;  /* 0x0000000a06127c11 */ /* 0x000fc8000f8010ff */
[----:B------:R-:W-:Y:S02]  /*0360*/  LEA.HI.X R19, R6, UR11, R7, 0x2, P0 ;  /* 0x0000000b06137c11 */ /* 0x000fe400080f1407 */
[----:B------:R-:W-:-:S04]  /*0370*/  IADD3 R7, P0, PT, R0, R15, RZ ;  /* 0x0000000f00077210 */ /* 0x000fc80007f1e0ff */
[----:B------:R-:W-:Y:S01]  /*0380*/  LEA.HI.X.SX32 R20, R15, RZ, 0x1, P0 ;  /* 0x000000ff0f147211 */ /* 0x000fe200000f0eff */
[----:B------:R1:W3:Y:S01]  /*0390*/  LDG.E R19, desc[UR8][R18.64] ;  /* 0x0000000812137981 */ /* 0x0002e2000c1e1900 */
[----:B------:R-:W-:-:S04]  /*03a0*/  LEA R6, P0, R7, UR10, 0x2 ;  /* 0x0000000a07067c11 */ /* 0x000fc8000f8010ff */
[----:B------:R-:W-:Y:S02]  /*03b0*/  LEA.HI.X R7, R7, UR11, R20, 0x2, P0 ;  /* 0x0000000b07077c11 */ /* 0x000fe400080f1414 */
[----:B------:R-:W-:-:S03]  /*03c0*/  IADD3 R17, P0, PT, R0, R16, RZ ;  /* 0x0000001000117210 */ /* 0x000fc60007f1e0ff */
[----:B------:R5:W4:Y:S01]  /*03d0*/  LDG.E R26, desc[UR8][R6.64] ;  /* 0x00000008061a7981 */ /* 0x000b22000c1e1900 */
[----:B------:R-:W-:Y:S02]  /*03e0*/  LEA.HI.X.SX32 R20, R16, RZ, 0x1, P0 ;  /* 0x000000ff10147211 */ /* 0x000fe400000f0eff */
[----:B0-----:R-:W-:-:S04]  /*03f0*/  LEA R8, P0, R17, UR10, 0x2 ;  /* 0x0000000a11087c11 */ /* 0x001fc8000f8010ff */
[----:B------:R-:W-:Y:S02]  /*0400*/  LEA.HI.X R9, R17, UR11, R20, 0x2, P0 ;  /* 0x0000000b11097c11 */ /* 0x000fe400080f1414 */
[----:B------:R-:W4:Y:S04]  /*0410*/  LDG.E R20, desc[UR8][R4.64+0xc] ;  /* 0x00000c0804147981 */ /* 0x000f28000c1e1900 */
[----:B------:R0:W4:Y:S01]  /*0420*/  LDG.E R21, desc[UR8][R8.64] ;  /* 0x0000000808157981 */ /* 0x000122000c1e1900 */
[----:B------:R-:W-:-:S05]  /*0430*/  IMAD R24, R3, 0x4, R24 ;  /* 0x0000000403187824 */ /* 0x000fca00078e0218 */
[----:B------:R-:W-:Y:S01]  /*0440*/  IADD3 R17, P0, PT, R0, R24, RZ ;  /* 0x0000001800117210 */ /* 0x000fe20007f1e0ff */
[----:B------:R-:W-:-:S03]  /*0450*/  IMAD R22, R3, 0x4, R22 ;  /* 0x0000000403167824 */ /* 0x000fc600078e0216 */
[----:B-1----:R-:W-:Y:S02]  /*0460*/  LEA.HI.X.SX32 R18, R24, RZ, 0x1, P0 ;  /* 0x000000ff18127211 */ /* 0x002fe400000f0eff */
[----:B-----5:R-:W-:Y:S01]  /*0470*/  LEA R6, P0, R17, UR10, 0x2 ;  /* 0x0000000a11067c11 */ /* 0x020fe2000f8010ff */
[----:B------:R-:W-:-:S03]  /*0480*/  IMAD R15, R3, 0x4, R15 ;  /* 0x00000004030f7824 */ /* 0x000fc600078e020f */
[----:B------:R-:W-:Y:S02]  /*0490*/  LEA.HI.X R7, R17, UR11, R18, 0x2, P0 ;  /* 0x0000000b11077c11 */ /* 0x000fe400080f1412 */
[C---:B------:R-:W-:Y:S02]  /*04a0*/  IADD3 R18, P0, PT, R0.reuse, R22, RZ ;  /* 0x0000001600127210 */ /* 0x040fe40007f1e0ff */
[----:B0-----:R-:W-:Y:S01]  /*04b0*/  IADD3 R9, P1, PT, R0, R15, RZ ;  /* 0x0000000f00097210 */ /* 0x001fe20007f3e0ff */
[C---:B------:R-:W-:Y:S01]  /*04c0*/  IMAD R16, R3.reuse, 0x4, R16 ;  /* 0x0000000403107824 */ /* 0x040fe200078e0210 */
[----:B------:R0:W5:Y:S01]  /*04d0*/  LDG.E R17, desc[UR8][R6.64] ;  /* 0x0000000806117981 */ /* 0x000162000c1e1900 */
[----:B------:R-:W-:Y:S02]  /*04e0*/  IMAD R24, R3, 0x4, R24 ;  /* 0x0000000403187824 */ /* 0x000fe400078e0218 */
[----:B--2---:R-:W-:Y:S01]  /*04f0*/  FFMA R25, R11, R14, R10 ;  /* 0x0000000e0b197223 */ /* 0x004fe2000000000a */
[----:B------:R-:W-:-:S02]  /*0500*/  LEA.HI.X.SX32 R11, R22, RZ, 0x1, P0 ;  /* 0x000000ff160b7211 */ /* 0x000fc400000f0eff */
[C---:B------:R-:W-:Y:S02]  /*0510*/  LEA R10, P0, R18.reuse, UR10, 0x2 ;  /* 0x0000000a120a7c11 */ /* 0x040fe4000f8010ff */
[----:B------:R-:W-:Y:S02]  /*0520*/  LEA.HI.X.SX32 R14, R15, RZ, 0x1, P1 ;  /* 0x000000ff0f0e7211 */ /* 0x000fe400008f0eff */
[C---:B------:R-:W-:Y:S02]  /*0530*/  LEA R8, P1, R9.reuse, UR10, 0x2 ;  /* 0x0000000a09087c11 */ /* 0x040fe4000f8210ff */
[----:B------:R-:W-:Y:S02]  /*0540*/  LEA.HI.X R11, R18, UR11, R11, 0x2, P0 ;  /* 0x0000000b120b7c11 */ /* 0x000fe400080f140b */
[----:B------:R-:W-:Y:S01]  /*0550*/  IADD3 R23, P0, PT, R0, R16, RZ ;  /* 0x0000001000177210 */ /* 0x000fe20007f1e0ff */
[----:B---3--:R-:W-:Y:S01]  /*0560*/  FFMA R28, R28, R19, R25 ;  /* 0x000000131c1c7223 */ /* 0x008fe20000000019 */
[----:B------:R-:W-:Y:S01]  /*0570*/  LEA.HI.X R9, R9, UR11, R14, 0x2, P1 ;  /* 0x0000000b09097c11 */ /* 0x000fe200088f140e */
[----:B------:R1:W2:Y:S01]  /*0580*/  LDG.E R19, desc[UR8][R10.64] ;  /* 0x000000080a137981 */ /* 0x0002a2000c1e1900 */
[----:B0-----:R-:W-:-:S03]  /*0590*/  LEA.HI.X.SX32 R7, R16, RZ, 0x1, P0 ;  /* 0x000000ff10077211 */ /* 0x001fc600000f0eff */
[----:B------:R-:W5:Y:S01]  /*05a0*/  LDG.E R14, desc[UR8][R4.64+0x10] ;  /* 0x00001008040e7981 */ /* 0x000f62000c1e1900 */
[----:B------:R-:W-:-:S03]  /*05b0*/  LEA R6, P0, R23, UR10, 0x2 ;  /* 0x0000000a17067c11 */ /* 0x000fc6000f8010ff */
[----:B------:R-:W2:Y:S01]  /*05c0*/  LDG.E R18, desc[UR8][R4.64+0x14] ;  /* 0x0000140804127981 */ /* 0x000ea2000c1e1900 */
[----:B------:R-:W-:Y:S02]  /*05d0*/  LEA.HI.X R7, R23, UR11, R7, 0x2, P0 ;  /* 0x0000000b17077c11 */ /* 0x000fe400080f1407 */
[----:B------:R-:W-:Y:S01]  /*05e0*/  IADD3 R29, P0, PT, R0, R24, RZ ;  /* 0x00000018001d7210 */ /* 0x000fe20007f1e0ff */
[----:B------:R0:W3:Y:S04]  /*05f0*/  LDG.E R8, desc[UR8][R8.64] ;  /* 0x0000000808087981 */ /* 0x0000e8000c1e1900 */
[----:B------:R-:W3:Y:S01]  /*0600*/  LDG.E R23, desc[UR8][R4.64+0x18] ;  /* 0x0000180804177981 */ /* 0x000ee2000c1e1900 */
[----:B----4-:R-:W-:Y:S01]  /*0610*/  FFMA R27, R27, R26, R28 ;  /* 0x0000001a1b1b7223 */ /* 0x010fe2000000001c */
[----:B------:R-:W-:-:S02]  /*0620*/  LEA.HI.X.SX32 R28, R24, RZ, 0x1, P0 ;  /* 0x000000ff181c7211 */ /* 0x000fc400000f0eff */
[C---:B-1----:R-:W-:Y:S01]  /*0630*/  LEA R10, P0, R29.reuse, UR10, 0x2 ;  /* 0x0000000a1d0a7c11 */ /* 0x042fe2000f8010ff */
[----:B------:R-:W4:Y:S03]  /*0640*/  LDG.E R25, desc[UR8][R6.64] ;  /* 0x0000000806197981 */ /* 0x000f26000c1e1900 */
[----:B------:R-:W-:Y:S01]  /*0650*/  LEA.HI.X R11, R29, UR11, R28, 0x2, P0 ;  /* 0x0000000b1d0b7c11 */ /* 0x000fe200080f141c */
[----:B------:R-:W4:Y:S01]  /*0660*/  LDG.E R26, desc[UR8][R4.64+0x1c] ;  /* 0x00001c08041a7981 */ /* 0x000f22000c1e1900 */
[----:B------:R-:W-:-:S03]  /*0670*/  FFMA R29, R20, R21, R27 ;  /* 0x00000015141d7223 */ /* 0x000fc6000000001b */
[----:B------:R1:W4:Y:S04]  /*0680*/  LDG.E R10, desc[UR8][R10.64] ;  /* 0x000000080a0a7981 */ /* 0x000328000c1e1900 */
[----:B------:R-:W4:Y:S01]  /*0690*/  LDG.E R21, desc[UR8][R4.64+0x20] ;  /* 0x0000200804157981 */ /* 0x000f22000c1e1900 */
[----:B------:R-:W-:-:S05]  /*06a0*/  IMAD R22, R3, 0x4, R22 ;  /* 0x0000000403167824 */ /* 0x000fca00078e0216 */
[----:B0-----:R-:W-:Y:S01]  /*06b0*/  IADD3 R9, P0, PT, R0, R22, RZ ;  /* 0x0000001600097210 */ /* 0x001fe20007f1e0ff */
[----:B------:R-:W-:-:S03]  /*06c0*/  IMAD R28, R3, 0x4, R15 ;  /* 0x00000004031c7824 */ /* 0x000fc600078e020f */
[----:B------:R-:W-:Y:S01]  /*06d0*/  LEA.HI.X.SX32 R20, R22, RZ, 0x1, P0 ;  /* 0x000000ff16147211 */ /* 0x000fe200000f0eff */
[----:B-1----:R-:W-:Y:S01]  /*06e0*/  IMAD R11, R3, 0x4, R16 ;  /* 0x00000004030b7824 */ /* 0x002fe200078e0210 */
[----:B------:R-:W-:-:S04]  /*06f0*/  LEA R6, P0, R9, UR10, 0x2 ;  /* 0x0000000a09067c11 */ /* 0x000fc8000f8010ff */
[----:B------:R-:W-:Y:S02]  /*0700*/  LEA.HI.X R7, R9, UR11, R20, 0x2, P0 ;  /* 0x0000000b09077c11 */ /* 0x000fe400080f1414 */
[----:B------:R-:W-:Y:S01]  /*0710*/  IADD3 R9, P0, PT, R0, R28, RZ ;  /* 0x0000001c00097210 */ /* 0x000fe20007f1e0ff */
[C---:B------:R-:W-:Y:S01]  /*0720*/  IMAD R24, R3.reuse, 0x4, R24 ;  /* 0x0000000403187824 */ /* 0x040fe200078e0218 */
[----:B------:R-:W4:Y:S02]  /*0730*/  LDG.E R20, desc[UR8][R4.64+0x24] ;  /* 0x0000240804147981 */ /* 0x000f24000c1e1900 */
[----:B------:R-:W-:Y:S02]  /*0740*/  LEA.HI.X.SX32 R16, R28, RZ, 0x1, P0 ;  /* 0x000000ff1c107211 */ /* 0x000fe400000f0eff */
[----:B------:R0:W4:Y:S01]  /*0750*/  LDG.E R27, desc[UR8][R6.64] ;  /* 0x00000008061b7981 */ /* 0x000122000c1e1900 */
[----:B------:R-:W-:Y:S01]  /*0760*/  IMAD R22, R3, 0x4, R22 ;  /* 0x0000000403167824 */ /* 0x000fe200078e0216 */
[----:B0-----:R-:W-:-:S04]  /*0770*/  LEA R6, P0, R9, UR10, 0x2 ;  /* 0x0000000a09067c11 */ /* 0x001fc8000f8010ff */
[----:B------:R-:W-:Y:S02]  /*0780*/  LEA.HI.X R7, R9, UR11, R16, 0x2, P0 ;  /* 0x0000000b09077c11 */ /* 0x000fe400080f1410 */
[----:B------:R-:W-:Y:S01]  /*0790*/  IADD3 R15, P0, PT, R0, R24, RZ ;  /* 0x00000018000f7210 */ /* 0x000fe20007f1e0ff */
[----:B------:R-:W-:Y:S02]  /*07a0*/  IMAD R28, R3, 0x4, R28 ;  /* 0x00000004031c7824 */ /* 0x000fe400078e021c */
[----:B-----5:R-:W-:Y:S01]  /*07b0*/  FFMA R17, R14, R17, R29 ;  /* 0x000000110e117223 */ /* 0x020fe2000000001d */
[----:B------:R-:W-:-:S03]  /*07c0*/  IADD3 R14, P1, PT, R0, R11, RZ ;  /* 0x0000000b000e7210 */ /* 0x000fc60007f3e0ff */
[----:B--2---:R-:W-:Y:S01]  /*07d0*/  FFMA R18, R18, R19, R17 ;  /* 0x0000001312127223 */ /* 0x004fe20000000011 */
[----:B------:R-:W-:-:S03]  /*07e0*/  LEA.HI.X.SX32 R17, R11, RZ, 0x1, P1 ;  /* 0x000000ff0b117211 */ /* 0x000fc600008f0eff */
[----:B---3--:R-:W-:Y:S01]  /*07f0*/  FFMA R23, R23, R8, R18 ;  /* 0x0000000817177223 */ /* 0x008fe20000000012 */
[----:B------:R-:W-:-:S04]  /*0800*/  LEA R8, P1, R14, UR10, 0x2 ;  /* 0x0000000a0e087c11 */ /* 0x000fc8000f8210ff */
[----:B------:R-:W-:Y:S02]  /*0810*/  LEA.HI.X R9, R14, UR11, R17, 0x2, P1 ;  /* 0x0000000b0e097c11 */ /* 0x000fe400088f1411 */
[----:B------:R-:W-:Y:S02]  /*0820*/  IADD3 R17, P1, PT, R0, R22, RZ ;  /* 0x0000001600117210 */ /* 0x000fe40007f3e0ff */
[----:B------:R-:W-:Y:S01]  /*0830*/  LEA.HI.X.SX32 R19, R24, RZ, 0x1, P0 ;  /* 0x000000ff18137211 */ /* 0x000fe200000f0eff */
[----:B----4-:R-:W-:Y:S01]  /*0840*/  FFMA R26, R26, R25, R23 ;  /* 0x000000191a1a7223 */ /* 0x010fe20000000017 */
[----:B------:R-:W-:Y:S01]  /*0850*/  LEA.HI.X.SX32 R18, R22, RZ, 0x1, P1 ;  /* 0x000000ff16127211 */ /* 0x000fe200008f0eff */
[----:B------:R-:W2:Y:S01]  /*0860*/  LDG.E R8, desc[UR8][R8.64] ;  /* 0x0000000808087981 */ /* 0x000ea2000c1e1900 */
[----:B------:R-:W-:Y:S02]  /*0870*/  LEA R14, P0, R15, UR10, 0x2 ;  /* 0x0000000a0f0e7c11 */ /* 0x000fe4000f8010ff */
[----:B------:R-:W-:Y:S01]  /*0880*/  LEA R16, P1, R17, UR10, 0x2 ;  /* 0x0000000a11107c11 */ /* 0x000fe2000f8210ff */
[----:B------:R-:W2:Y:S01]  /*0890*/  LDG.E R25, desc[UR8][R4.64+0x2c] ;  /* 0x00002c0804197981 */ /* 0x000ea2000c1e1900 */
[----:B------:R-:W-:Y:S01]  /*08a0*/  LEA.HI.X R15, R15, UR11, R19, 0x2, P0 ;  /* 0x0000000b0f0f7c11 */ /* 0x000fe200080f1413 */
[----:B------:R-:W-:Y:S01]  /*08b0*/  FFMA R29, R21, R10, R26 ;  /* 0x0000000a151d7223 */ /* 0x000fe2000000001a */
[----:B------:R-:W-:Y:S01]  /*08c0*/  LEA.HI.X R17, R17, UR11, R18, 0x2, P1 ;  /* 0x0000000b11117c11 */ /* 0x000fe200088f1412 */
[----:B------:R-:W3:Y:S01]  /*08d0*/  LDG.E R21, desc[UR8][R4.64+0x28] ;  /* 0x0000280804157981 */ /* 0x000ee2000c1e1900 */
[----:B------:R-:W-:Y:S01]  /*08e0*/  IADD3 R23, P0, PT, R0, R28, RZ ;  /* 0x0000001c00177210 */ /* 0x000fe20007f1e0ff */
[----:B------:R-:W-:-:S02]  /*08f0*/  IMAD R19, R3, 0x4, R11 ;  /* 0x0000000403137824 */ /* 0x000fc400078e020b */
[----:B------:R0:W3:Y:S01]  /*0900*/  LDG.E R18, desc[UR8][R6.64] ;  /* 0x0000000806127981 */ /* 0x0000e2000c1e1900 */
[----:B------:R-:W-:Y:S02]  /*0910*/  LEA.HI.X.SX32 R11, R28, RZ, 0x1, P0 ;  /* 0x000000ff1c0b7211 */ /* 0x000fe400000f0eff */
[C---:B------:R-:W-:Y:S01]  /*0920*/  LEA R10, P0, R23.reuse, UR10, 0x2 ;  /* 0x0000000a170a7c11 */ /* 0x040fe2000f8010ff */
[----:B------:R-:W4:Y:S01]  /*0930*/  LDG.E R14, desc[UR8][R14.64] ;  /* 0x000000080e0e7981 */ /* 0x000f22000c1e1900 */
[----:B------:R-:W-:Y:S02]  /*0940*/  IADD3 R26, P1, PT, R0, R19, RZ ;  /* 0x00000013001a7210 */ /* 0x000fe40007f3e0ff */
[----:B------:R-:W-:Y:S01]  /*0950*/  LEA.HI.X R11, R23, UR11, R11, 0x2, P0 ;  /* 0x0000000b170b7c11 */ /* 0x000fe200080f140b */
[----:B------:R-:W4:Y:S01]  /*0960*/  LDG.E R9, desc[UR8][R4.64+0x30] ;  /* 0x0000300804097981 */ /* 0x000f22000c1e1900 */
[----:B0-----:R-:W-:Y:S02]  /*0970*/  LEA.HI.X.SX32 R7, R19, RZ, 0x1, P1 ;  /* 0x000000ff13077211 */ /* 0x001fe400008f0eff */
[C---:B------:R-:W-:Y:S01]  /*0980*/  LEA R6, P0, R26.reuse, UR10, 0x2 ;  /* 0x0000000a1a067c11 */ /* 0x040fe2000f8010ff */
[----:B------:R-:W5:Y:S04]  /*0990*/  LDG.E R16, desc[UR8][R16.64] ;  /* 0x0000000810107981 */ /* 0x000f68000c1e1900 */
[----:B------:R-:W5:Y:S01]  /*09a0*/  LDG.E R23, desc[UR8][R4.64+0x34] ;  /* 0x0000340804177981 */ /* 0x000f62000c1e1900 */
[----:B------:R-:W-:-:S03]  /*09b0*/  LEA.HI.X R7, R26, UR11, R7, 0x2, P0 ;  /* 0x0000000b1a077c11 */ /* 0x000fc600080f1407 */
[----:B------:R-:W5:Y:S04]  /*09c0*/  LDG.E R10, desc[UR8][R10.64] ;  /* 0x000000080a0a7981 */ /* 0x000f68000c1e1900 */
[----:B------:R-:W5:Y:S04]  /*09d0*/  LDG.E R15, desc[UR8][R4.64+0x38] ;  /* 0x00003808040f7981 */ /* 0x000f68000c1e1900 */
[----:B------:R-:W5:Y:S04]  /*09e0*/  LDG.E R7, desc[UR8][R6.64] ;  /* 0x0000000806077981 */ /* 0x000f68000c1e1900 */
[----:B------:R0:W5:Y:S01]  /*09f0*/  LDG.E R26, desc[UR8][R4.64+0x3c] ;  /* 0x00003c08041a7981 */ /* 0x000162000c1e1900 */
[----:B------:R-:W-:Y:S01]  /*0a00*/  FFMA R20, R20, R27, R29 ;  /* 0x0000001b14147223 */ /* 0x000fe2000000001d */
[----:B------:R-:W-:-:S04]  /*0a10*/  UIADD3 UR6, UPT, UPT, UR6, 0x10, URZ ;  /* 0x0000001006067890 */ /* 0x000fc8000fffe0ff */
[----:B------:R-:W-:Y:S01]  /*0a20*/  UISETP.GE.AND UP1, UPT, UR6, -0xc, UPT ;  /* 0xfffffff40600788c */ /* 0x000fe2000bf26270 */
[C---:B------:R-:W-:Y:S02]  /*0a30*/  IMAD R24, R3.reuse, 0x4, R24 ;  /* 0x0000000403187824 */ /* 0x040fe400078e0218 */
[----:B------:R-:W-:Y:S02]  /*0a40*/  IMAD R22, R3, 0x4, R22 ;  /* 0x0000000403167824 */ /* 0x000fe400078e0216 */
[----:B---3--:R-:W-:-:S04]  /*0a50*/  FFMA R18, R21, R18, R20 ;  /* 0x0000001215127223 */ /* 0x008fc80000000014 */
[----:B--2---:R-:W-:-:S04]  /*0a60*/  FFMA R8, R25, R8, R18 ;  /* 0x0000000819087223 */ /* 0x004fc80000000012 */
[----:B----4-:R-:W-:Y:S01]  /*0a70*/  FFMA R8, R9, R14, R8 ;  /* 0x0000000e09087223 */ /* 0x010fe20000000008 */
[----:B------:R-:W-:-:S03]  /*0a80*/  IADD3 R9, P0, PT, R4, 0x40, RZ ;  /* 0x0000004004097810 */ /* 0x000fc60007f1e0ff */
[----:B-----5:R-:W-:Y:S01]  /*0a90*/  FFMA R8, R23, R16, R8 ;  /* 0x0000001017087223 */ /* 0x020fe20000000008 */
[----:B------:R-:W-:Y:S02]  /*0aa0*/  IMAD R16, R3, 0x4, R19 ;  /* 0x0000000403107824 */ /* 0x000fe400078e0213 */
[----:B0-----:R-:W-:Y:S02]  /*0ab0*/  IMAD.MOV.U32 R4, RZ, RZ, R9 ;  /* 0x000000ffff047224 */ /* 0x001fe400078e0009 */
[----:B------:R-:W-:Y:S01]  /*0ac0*/  FFMA R15, R15, R10, R8 ;  /* 0x0000000a0f0f7223 */ /* 0x000fe20000000008 */
[----:B------:R-:W-:-:S04]  /*0ad0*/  IMAD.X R8, RZ, RZ, R5, P0 ;  /* 0x000000ffff087224 */ /* 0x000fc800000e0605 */
[----:B------:R-:W-:Y:S02]  /*0ae0*/  IMAD.MOV.U32 R5, RZ, RZ, R8 ;  /* 0x000000ffff057224 */ /* 0x000fe400078e0008 */
[----:B------:R-:W-:Y:S01]  /*0af0*/  FFMA R10, R26, R7, R15 ;  /* 0x000000071a0a7223 */ /* 0x000fe2000000000f */
[----:B------:R-:W-:Y:S01]  /*0b00*/  IMAD R15, R3, 0x4, R28 ;  /* 0x00000004030f7824 */ /* 0x000fe200078e021c */
[----:B------:R-:W-:Y:S06]  /*0b10*/  BRA.U !UP1, `(.L_x_152) ;  /* 0xfffffff509e47547 */ /* 0x000fec000b83ffff */
.L_x_151:
[----:B------:R-:W-:-:S04]  /*0b20*/  UIADD3 UR7, UPT, UPT, -UR6, URZ, URZ ;  /* 0x000000ff06077290 */ /* 0x000fc8000fffe1ff */
[----:B------:R-:W-:-:S09]  /*0b30*/  UISETP.GT.AND UP1, UPT, UR7, 0x4, UPT ;  /* 0x000000040700788c */ /* 0x000fd2000bf24270 */
[----:B------:R-:W-:Y:S05]  /*0b40*/  BRA.U !UP1, `(.L_x_153) ;  /* 0x00000005091c7547 */ /* 0x000fea000b800000 */
[----:B------:R-:W0:Y:S01]  /*0b50*/  LDCU.64 UR10, c[0x0][0x388] ;  /* 0x00007100ff0a77ac */ /* 0x000e220008000a00 */
[C---:B------:R-:W-:Y:S01]  /*0b60*/  IADD3 R6, P0, PT, R0.reuse, R24, RZ ;  /* 0x0000001800067210 */ /* 0x040fe20007f1e0ff */
[----:B------:R-:W2:Y:S01]  /*0b70*/  LDG.E R11, desc[UR8][R4.64] ;  /* 0x00000008040b7981 */ /* 0x000ea2000c1e1900 */
[----:B-1----:R-:W-:Y:S02]  /*0b80*/  IADD3 R7, P1, PT, R0, R22, RZ ;  /* 0x0000001600077210 */ /* 0x002fe40007f3e0ff */
[----:B------:R-:W-:Y:S01]  /*0b90*/  LEA.HI.X.SX32 R9, R24, RZ, 0x1, P0 ;  /* 0x000000ff18097211 */ /* 0x000fe200000f0eff */
[----:B------:R-:W3:Y:S01]  /*0ba0*/  LDG.E R17, desc[UR8][R4.64+0x4] ;  /* 0x0000040804117981 */ /* 0x000ee2000c1e1900 */
[----:B------:R-:W-:-:S03]  /*0bb0*/  LEA.HI.X.SX32 R14, R22, RZ, 0x1, P1 ;  /* 0x000000ff160e7211 */ /* 0x000fc600008f0eff */
[----:B------:R-:W4:Y:S04]  /*0bc0*/  LDG.E R27, desc[UR8][R4.64+0x8] ;  /* 0x00000808041b7981 */ /* 0x000f28000c1e1900 */
[----:B------:R-:W5:Y:S01]  /*0bd0*/  LDG.E R29, desc[UR8][R4.64+0xc] ;  /* 0x00000c08041d7981 */ /* 0x000f62000c1e1900 */
[----:B0-----:R-:W-:-:S04]  /*0be0*/  LEA R8, P0, R6, UR10, 0x2 ;  /* 0x0000000a06087c11 */ /* 0x001fc8000f8010ff */
[----:B------:R-:W-:Y:S02]  /*0bf0*/  LEA.HI.X R9, R6, UR11, R9, 0x2, P0 ;  /* 0x0000000b06097c11 */ /* 0x000fe400080f1409 */
[----:B------:R-:W-:-:S03]  /*0c00*/  LEA R6, P0, R7, UR10, 0x2 ;  /* 0x0000000a07067c11 */ /* 0x000fc6000f8010ff */
[----:B------:R0:W2:Y:S01]  /*0c10*/  LDG.E R23, desc[UR8][R8.64] ;  /* 0x0000000808177981 */ /* 0x0000a2000c1e1900 */
[----:B------:R-:W-:-:S05]  /*0c20*/  LEA.HI.X R7, R7, UR11, R14, 0x2, P0 ;  /* 0x0000000b07077c11 */ /* 0x000fca00080f140e */
[----:B------:R1:W3:Y:S01]  /*0c30*/  LDG.E R14, desc[UR8][R6.64] ;  /* 0x00000008060e7981 */ /* 0x0002e2000c1e1900 */
[C---:B------:R-:W-:Y:S01]  /*0c40*/  IADD3 R19, P0, PT, R0.reuse, R15, RZ ;  /* 0x0000000f00137210 */ /* 0x040fe20007f1e0ff */
[C---:B------:R-:W-:Y:S01]  /*0c50*/  IMAD R24, R3.reuse, 0x4, R24 ;  /* 0x0000000403187824 */ /* 0x040fe200078e0218 */
[----:B------:R-:W-:Y:S01]  /*0c60*/  IADD3 R21, P1, PT, R0, R16, RZ ;  /* 0x0000001000157210 */ /* 0x000fe20007f3e0ff */
[----:B------:R-:W-:Y:S01]  /*0c70*/  IMAD R22, R3, 0x4, R22 ;  /* 0x0000000403167824 */ /* 0x000fe200078e0216 */
[----:B------:R-:W-:Y:S02]  /*0c80*/  LEA.HI.X.SX32 R26, R15, RZ, 0x1, P0 ;  /* 0x000000ff0f1a7211 */ /* 0x000fe400000f0eff */
[----:B------:R-:W-:Y:S02]  /*0c90*/  LEA R18, P2, R19, UR10, 0x2 ;  /* 0x0000000a13127c11 */ /* 0x000fe4000f8410ff */
[----:B0-----:R-:W-:Y:S02]  /*0ca0*/  LEA.HI.X.SX32 R8, R16, RZ, 0x1, P1 ;  /* 0x000000ff10087211 */ /* 0x001fe400008f0eff */
[----:B------:R-:W-:-:S02]  /*0cb0*/  IADD3 R9, P0, PT, R0, R24, RZ ;  /* 0x0000001800097210 */ /* 0x000fc40007f1e0ff */
[----:B------:R-:W-:Y:S02]  /*0cc0*/  LEA R20, P1, R21, UR10, 0x2 ;  /* 0x0000000a15147c11 */ /* 0x000fe4000f8210ff */
[----:B------:R-:W-:Y:S02]  /*0cd0*/  LEA.HI.X R19, R19, UR11, R26, 0x2, P2 ;  /* 0x0000000b13137c11 */ /* 0x000fe400090f141a */
[----:B------:R-:W-:Y:S02]  /*0ce0*/  IADD3 R25, P2, PT, R0, R22, RZ ;  /* 0x0000001600197210 */ /* 0x000fe40007f5e0ff */
[----:B------:R-:W-:Y:S01]  /*0cf0*/  LEA.HI.X.SX32 R28, R24, RZ, 0x1, P0 ;  /* 0x000000ff181c7211 */ /* 0x000fe200000f0eff */
[----:B------:R-:W-:Y:S01]  /*0d00*/  IMAD R15, R3, 0x4, R15 ;  /* 0x00000004030f7824 */ /* 0x000fe200078e020f */
[----:B------:R-:W-:Y:S01]  /*0d10*/  LEA.HI.X R21, R21, UR11, R8, 0x2, P1 ;  /* 0x0000000b15157c11 */ /* 0x000fe200088f1408 */
[----:B------:R-:W4:Y:S01]  /*0d20*/  LDG.E R18, desc[UR8][R18.64] ;  /* 0x0000000812127981 */ /* 0x000f22000c1e1900 */
[----:B-1----:R-:W-:-:S02]  /*0d30*/  LEA R6, P0, R9, UR10, 0x2 ;  /* 0x0000000a09067c11 */ /* 0x002fc4000f8010ff */
[----:B------:R-:W-:Y:S01]  /*0d40*/  LEA.HI.X.SX32 R26, R22, RZ, 0x1, P2 ;  /* 0x000000ff161a7211 */ /* 0x000fe200010f0eff */
[----:B------:R-:W5:Y:S01]  /*0d50*/  LDG.E R20, desc[UR8][R20.64] ;  /* 0x0000000814147981 */ /* 0x000f62000c1e1900 */
[----:B------:R-:W-:Y:S02]  /*0d60*/  LEA R8, P1, R25, UR10, 0x2 ;  /* 0x0000000a19087c11 */ /* 0x000fe4000f8210ff */
[----:B------:R-:W-:Y:S02]  /*0d70*/  LEA.HI.X R7, R9, UR11, R28, 0x2, P0 ;  /* 0x0000000b09077c11 */ /* 0x000fe400080f141c */
[----:B------:R-:W-:Y:S01]  /*0d80*/  LEA.HI.X R9, R25, UR11, R26, 0x2, P1 ;  /* 0x0000000b19097c11 */ /* 0x000fe200088f141a */
[----:B------:R-:W5:Y:S01]  /*0d90*/  LDG.E R19, desc[UR8][R4.64+0x10] ;  /* 0x0000100804137981 */ /* 0x000f62000c1e1900 */
[----:B------:R-:W-:-:S03]  /*0da0*/  IADD3 R25, P0, PT, R0, R15, RZ ;  /* 0x0000000f00197210 */ /* 0x000fc60007f1e0ff */
[----:B------:R-:W5:Y:S04]  /*0db0*/  LDG.E R6, desc[UR8][R6.64] ;  /* 0x0000000806067981 */ /* 0x000f68000c1e1900 */
[----:B------:R-:W5:Y:S04]  /*0dc0*/  LDG.E R8, desc[UR8][R8.64] ;  /* 0x0000000808087981 */ /* 0x000f68000c1e1900 */
[----:B------:R-:W5:Y:S04]  /*0dd0*/  LDG.E R21, desc[UR8][R4.64+0x14] ;  /* 0x0000140804157981 */ /* 0x000f68000c1e1900 */
[----:B------:R-:W5:Y:S01]  /*0de0*/  LDG.E R7, desc[UR8][R4.64+0x18] ;  /* 0x0000180804077981 */ /* 0x000f62000c1e1900 */
[----:B--2---:R-:W-:Y:S01]  /*0df0*/  FFMA R28, R11, R23, R10 ;  /* 0x000000170b1c7223 */ /* 0x004fe2000000000a */
[----:B------:R-:W-:Y:S01]  /*0e00*/  IMAD R23, R3, 0x4, R16 ;  /* 0x0000000403177824 */ /* 0x000fe200078e0210 */
[----:B------:R-:W-:-:S02]  /*0e10*/  LEA.HI.X.SX32 R16, R15, RZ, 0x1, P0 ;  /* 0x000000ff0f107211 */ /* 0x000fc400000f0eff */
[----:B------:R-:W-:Y:S02]  /*0e20*/  LEA R10, P0, R25, UR10, 0x2 ;  /* 0x0000000a190a7c11 */ /* 0x000fe4000f8010ff */
[----:B------:R-:W-:Y:S01]  /*0e30*/  IADD3 R26, P1, PT, R0, R23, RZ ;  /* 0x00000017001a7210 */ /* 0x000fe20007f3e0ff */
[----:B---3--:R-:W-:Y:S01]  /*0e40*/  FFMA R14, R17, R14, R28 ;  /* 0x0000000e110e7223 */ /* 0x008fe2000000001c */
[----:B------:R-:W-:Y:S02]  /*0e50*/  LEA.HI.X R11, R25, UR11, R16, 0x2, P0 ;  /* 0x0000000b190b7c11 */ /* 0x000fe400080f1410 */
[----:B------:R-:W-:Y:S01]  /*0e60*/  LEA.HI.X.SX32 R17, R23, RZ, 0x1, P1 ;  /* 0x000000ff17117211 */ /* 0x000fe200008f0eff */
[----:B------:R0:W2:Y:S01]  /*0e70*/  LDG.E R25, desc[UR8][R4.64+0x1c] ;  /* 0x00001c0804197981 */ /* 0x0000a2000c1e1900 */
[----:B------:R-:W-:-:S03]  /*0e80*/  LEA R16, P0, R26, UR10, 0x2 ;  /* 0x0000000a1a107c11 */ /* 0x000fc6000f8010ff */
[----:B------:R-:W3:Y:S01]  /*0e90*/  LDG.E R10, desc[UR8][R10.64] ;  /* 0x000000080a0a7981 */ /* 0x000ee2000c1e1900 */
[----:B------:R-:W-:-:S05]  /*0ea0*/  LEA.HI.X R17, R26, UR11, R17, 0x2, P0 ;  /* 0x0000000b1a117c11 */ /* 0x000fca00080f1411 */
[----:B------:R-:W2:Y:S01]  /*0eb0*/  LDG.E R16, desc[UR8][R16.64] ;  /* 0x0000000810107981 */ /* 0x000ea2000c1e1900 */
[----:B----4-:R-:W-:-:S04]  /*0ec0*/  FFMA R14, R27, R18, R14 ;  /* 0x000000121b0e7223 */ /* 0x010fc8000000000e */
[----:B-----5:R-:W-:-:S04]  /*0ed0*/  FFMA R14, R29, R20, R14 ;  /* 0x000000141d0e7223 */ /* 0x020fc8000000000e */
[----:B------:R-:W-:-:S04]  /*0ee0*/  FFMA R6, R19, R6, R14 ;  /* 0x0000000613067223 */ /* 0x000fc8000000000e */
[----:B------:R-:W-:Y:S01]  /*0ef0*/  FFMA R6, R21, R8, R6 ;  /* 0x0000000815067223 */ /* 0x000fe20000000006 */
[----:B------:R-:W-:Y:S01]  /*0f00*/  IADD3 R8, P0, PT, R4, 0x20, RZ ;  /* 0x0000002004087810 */ /* 0x000fe20007f1e0ff */
[----:B------:R-:W-:-:S04]  /*0f10*/  IMAD R22, R3, 0x4, R22 ;  /* 0x0000000403167824 */ /* 0x000fc800078e0216 */
[----:B------:R-:W-:Y:S02]  /*0f20*/  IMAD.X R9, RZ, RZ, R5, P0 ;  /* 0x000000ffff097224 */ /* 0x000fe400000e0605 */
[C---:B------:R-:W-:Y:S02]  /*0f30*/  IMAD R15, R3.reuse, 0x4, R15 ;  /* 0x00000004030f7824 */ /* 0x040fe400078e020f */
[----:B------:R-:W-:Y:S02]  /*0f40*/  IMAD R24, R3, 0x4, R24 ;  /* 0x0000000403187824 */ /* 0x000fe400078e0218 */
[----:B0-----:R-:W-:Y:S02]  /*0f50*/  IMAD.MOV.U32 R4, RZ, RZ, R8 ;  /* 0x000000ffff047224 */ /* 0x001fe400078e0008 */
[----:B------:R-:W-:Y:S01]  /*0f60*/  IMAD.MOV.U32 R5, RZ, RZ, R9 ;  /* 0x000000ffff057224 */ /* 0x000fe200078e0009 */
[----:B------:R-:W-:Y:S02]  /*0f70*/  UIADD3 UR6, UPT, UPT, UR6, 0x8, URZ ;  /* 0x0000000806067890 */ /* 0x000fe4000fffe0ff */
[----:B------:R-:W-:Y:S01]  /*0f80*/  UPLOP3.LUT UP0, UPT, UPT, UPT, UPT, 0x40, 0x4 ;  /* 0x000000000004789c */ /* 0x000fe20003f0e870 */
[----:B---3--:R-:W-:-:S04]  /*0f90*/  FFMA R6, R7, R10, R6 ;  /* 0x0000000a07067223 */ /* 0x008fc80000000006 */
[----:B--2---:R-:W-:Y:S01]  /*0fa0*/  FFMA R10, R25, R16, R6 ;  /* 0x00000010190a7223 */ /* 0x004fe20000000006 */
[----:B------:R-:W-:-:S07]  /*0fb0*/  IMAD R16, R3, 0x4, R23 ;  /* 0x0000000403107824 */ /* 0x000fce00078e0217 */
.L_x_153:
[----:B------:R-:W-:-:S09]  /*0fc0*/  UISETP.NE.OR UP0, UPT, UR6, URZ, UP0 ;  /* 0x000000ff0600728c */ /* 0x000fd20008705670 */
[----:B------:R-:W-:Y:S05]  /*0fd0*/  BRA.U !UP0, `(.L_x_149) ;  /* 0x00000001089c7547 */ /* 0x000fea000b800000 */
.L_x_150:
[C---:B------:R-:W-:Y:S01]  /*0fe0*/  IADD3 R7, P0, PT, R0.reuse, R24, RZ ;  /* 0x0000001800077210 */ /* 0x040fe20007f1e0ff */
[----:B------:R0:W2:Y:S01]  /*0ff0*/  LDG.E R28, desc[UR8][R4.64+0xc] ;  /* 0x00000c08041c7981 */ /* 0x0000a2000c1e1900 */
[C---:B-1----:R-:W-:Y:S02]  /*1000*/  IADD3 R9, P2, PT, R0.reuse, R22, RZ ;  /* 0x0000001600097210 */ /* 0x042fe40007f5e0ff */
[----:B------:R-:W-:Y:S02]  /*1010*/  IADD3 R11, P1, PT, R0, R15, RZ ;  /* 0x0000000f000b7210 */ /* 0x000fe40007f3e0ff */
[----:B------:R-:W-:Y:S02]  /*1020*/  LEA.HI.X.SX32 R14, R24, RZ, 0x1, P0 ;  /* 0x000000ff180e7211 */ /* 0x000fe400000f0eff */
[----:B------:R-:W-:Y:S02]  /*1030*/  LEA R20, P0, R7, UR12, 0x2 ;  /* 0x0000000c07147c11 */ /* 0x000fe4000f8010ff */
[----:B------:R-:W-:-:S02]  /*1040*/  LEA.HI.X.SX32 R18, R22, RZ, 0x1, P2 ;  /* 0x000000ff16127211 */ /* 0x000fc400010f0eff */
[----:B------:R-:W-:Y:S02]  /*1050*/  LEA R6, P2, R9, UR12, 0x2 ;  /* 0x0000000c09067c11 */ /* 0x000fe4000f8410ff */
[----:B------:R-:W-:Y:S02]  /*1060*/  LEA.HI.X.SX32 R26, R15, RZ, 0x1, P1 ;  /* 0x000000ff0f1a7211 */ /* 0x000fe400008f0eff */
[----:B------:R-:W-:Y:S02]  /*1070*/  LEA R8, P1, R11, UR12, 0x2 ;  /* 0x0000000c0b087c11 */ /* 0x000fe4000f8210ff */
[----:B------:R-:W-:Y:S02]  /*1080*/  LEA.HI.X R21, R7, UR13, R14, 0x2, P0 ;  /* 0x0000000d07157c11 */ /* 0x000fe400080f140e */
[----:B------:R-:W-:Y:S01]  /*1090*/  LEA.HI.X R7, R9, UR13, R18, 0x2, P2 ;  /* 0x0000000d09077c11 */ /* 0x000fe200090f1412 */
[----:B------:R-:W3:Y:S01]  /*10a0*/  LDG.E R14, desc[UR8][R4.64+0x4] ;  /* 0x00000408040e7981 */ /* 0x000ee2000c1e1900 */
[----:B------:R-:W-:-:S02]  /*10b0*/  LEA.HI.X R9, R11, UR13, R26, 0x2, P1 ;  /* 0x0000000d0b097c11 */ /* 0x000fc400088f141a */
[----:B------:R-:W-:Y:S01]  /*10c0*/  IADD3 R17, P0, PT, R0, R16, RZ ;  /* 0x0000001000117210 */ /* 0x000fe20007f1e0ff */
[----:B------:R-:W4:Y:S04]  /*10d0*/  LDG.E R20, desc[UR8][R20.64] ;  /* 0x0000000814147981 */ /* 0x000f28000c1e1900 */
[----:B------:R-:W4:Y:S01]  /*10e0*/  LDG.E R11, desc[UR8][R4.64] ;  /* 0x00000008040b7981 */ /* 0x000f22000c1e1900 */
[----:B------:R-:W-:Y:S02]  /*10f0*/  LEA.HI.X.SX32 R26, R16, RZ, 0x1, P0 ;  /* 0x000000ff101a7211 */ /* 0x000fe400000f0eff */
[C---:B------:R-:W-:Y:S01]  /*1100*/  LEA R18, P0, R17.reuse, UR12, 0x2 ;  /* 0x0000000c11127c11 */ /* 0x040fe2000f8010ff */
[----:B------:R-:W3:Y:S03]  /*1110*/  LDG.E R6, desc[UR8][R6.64] ;  /* 0x0000000806067981 */ /* 0x000ee6000c1e1900 */
[----:B------:R-:W-:Y:S01]  /*1120*/  LEA.HI.X R19, R17, UR13, R26, 0x2, P0 ;  /* 0x0000000d11137c11 */ /* 0x000fe200080f141a */
[----:B------:R-:W5:Y:S04]  /*1130*/  LDG.E R8, desc[UR8][R8.64] ;  /* 0x0000000808087981 */ /* 0x000f68000c1e1900 */
[----:B------:R-:W5:Y:S04]  /*1140*/  LDG.E R26, desc[UR8][R4.64+0x8] ;  /* 0x00000808041a7981 */ /* 0x000f68000c1e1900 */
[----:B------:R-:W2:Y:S01]  /*1150*/  LDG.E R18, desc[UR8][R18.64] ;  /* 0x0000000812127981 */ /* 0x000ea2000c1e1900 */
[----:B------:R-:W-:-:S04]  /*1160*/  UIADD3 UR6, UPT, UPT, UR6, 0x4, URZ ;  /* 0x0000000406067890 */ /* 0x000fc8000fffe0ff */
[----:B------:R-:W-:Y:S01]  /*1170*/  UISETP.NE.AND UP0, UPT, UR6, URZ, UPT ;  /* 0x000000ff0600728c */ /* 0x000fe2000bf05270 */
[C---:B------:R-:W-:Y:S02]  /*1180*/  IMAD R22, R3.reuse, 0x4, R22 ;  /* 0x0000000403167824 */ /* 0x040fe400078e0216 */
[C---:B------:R-:W-:Y:S02]  /*1190*/  IMAD R15, R3.reuse, 0x4, R15 ;  /* 0x00000004030f7824 */ /* 0x040fe400078e020f */
[C---:B------:R-:W-:Y:S02]  /*11a0*/  IMAD R16, R3.reuse, 0x4, R16 ;  /* 0x0000000403107824 */ /* 0x040fe400078e0210 */
[----:B------:R-:W-:Y:S02]  /*11b0*/  IMAD R24, R3, 0x4, R24 ;  /* 0x0000000403187824 */ /* 0x000fe400078e0218 */
[----:B----4-:R-:W-:-:S04]  /*11c0*/  FFMA R11, R11, R20, R10 ;  /* 0x000000140b0b7223 */ /* 0x010fc8000000000a */
[----:B---3--:R-:W-:Y:S01]  /*11d0*/  FFMA R11, R14, R6, R11 ;  /* 0x000000060e0b7223 */ /* 0x008fe2000000000b */
[----:B------:R-:W-:-:S05]  /*11e0*/  IADD3 R14, P0, PT, R4, 0x10, RZ ;  /* 0x00000010040e7810 */ /* 0x000fca0007f1e0ff */
[----:B------:R-:W-:Y:S02]  /*11f0*/  IMAD.X R7, RZ, RZ, R5, P0 ;  /* 0x000000ffff077224 */ /* 0x000fe400000e0605 */
[----:B-----5:R-:W-:Y:S01]  /*1200*/  FFMA R11, R26, R8, R11 ;  /* 0x000000081a0b7223 */ /* 0x020fe2000000000b */
[----:B0-----:R-:W-:Y:S02]  /*1210*/  IMAD.MOV.U32 R4, RZ, RZ, R14 ;  /* 0x000000ffff047224 */ /* 0x001fe400078e000e */
[----:B------:R-:W-:Y:S02]  /*1220*/  IMAD.MOV.U32 R5, RZ, RZ, R7 ;  /* 0x000000ffff057224 */ /* 0x000fe400078e0007 */
[----:B--2---:R-:W-:Y:S01]  /*1230*/  FFMA R10, R28, R18, R11 ;  /* 0x000000121c0a7223 */ /* 0x004fe2000000000b */
[----:B------:R-:W-:Y:S06]  /*1240*/  BRA.U UP0, `(.L_x_150) ;  /* 0xfffffffd00647547 */ /* 0x000fec000b83ffff */
.L_x_149:
[----:B------:R-:W-:-:S09]  /*1250*/  UISETP.NE.AND UP0, UPT, UR5, URZ, UPT ;  /* 0x000000ff0500728c */ /* 0x000fd2000bf05270 */
[----:B------:R-:W-:Y:S05]  /*1260*/  BRA.U !UP0, `(.L_x_148) ;  /* 0x00000001085c7547 */ /* 0x000fea000b800000 */
[----:B------:R-:W0:Y:S01]  /*1270*/  LDCU.64 UR6, c[0x0][0x380] ;  /* 0x00007000ff0677ac */ /* 0x000e220008000a00 */
[----:B------:R-:W-:Y:S01]  /*1280*/  IADD3 R2, P0, PT, R2, UR4, RZ ;  /* 0x0000000402027c10 */ /* 0x000fe2000ff1e0ff */
[----:B------:R-:W2:Y:S04]  /*1290*/  LDCU.64 UR10, c[0x0][0x388] ;  /* 0x00007100ff0a77ac */ /* 0x000ea80008000a00 */
[----:B------:R-:W-:Y:S01]  /*12a0*/  IMAD.X R9, RZ, RZ, R13, P0 ;  /* 0x000000ffff097224 */ /* 0x000fe200000e060d */
[----:B------:R-:W-:Y:S01]  /*12b0*/  UIADD3 UR5, UPT, UPT, -UR5, URZ, URZ ;  /* 0x000000ff05057290 */ /* 0x000fe2000fffe1ff */
[----:B0-----:R-:W-:-:S04]  /*12c0*/  LEA R8, P1, R2, UR6, 0x2 ;  /* 0x0000000602087c11 */ /* 0x001fc8000f8210ff */
[----:B------:R-:W-:Y:S01]  /*12d0*/  LEA.HI.X R9, R2, UR7, R9, 0x2, P1 ;  /* 0x0000000702097c11 */ /* 0x000fe200088f1409 */
[----:B--2---:R-:W-:-:S08]  /*12e0*/  IMAD R2, R3, UR4, RZ ;  /* 0x0000000403027c24 */ /* 0x004fd0000f8e02ff */
.L_x_154:
[----:B------:R-:W-:-:S04]  /*12f0*/  IADD3 R4, P0, PT, R0, R2, RZ ;  /* 0x0000000200047210 */ /* 0x000fc80007f1e0ff */
[----:B------:R-:W-:Y:S02]  /*1300*/  LEA.HI.X.SX32 R5, R2, RZ, 0x1, P0 ;  /* 0x000000ff02057211 */ /* 0x000fe400000f0eff */
[----:B------:R-:W-:-:S04]  /*1310*/  LEA R6, P0, R4, UR10, 0x2 ;  /* 0x0000000a04067c11 */ /* 0x000fc8000f8010ff */
[----:B------:R-:W-:Y:S01]  /*1320*/  LEA.HI.X R7, R4, UR11, R5, 0x2, P0 ;  /* 0x0000000b04077c11 */ /* 0x000fe200080f1405 */
[----:B------:R-:W-:Y:S02]  /*1330*/  IMAD.MOV.U32 R5, RZ, RZ, R9 ;  /* 0x000000ffff057224 */ /* 0x000fe400078e0009 */
[----:B------:R-:W-:Y:S02]  /*1340*/  IMAD.MOV.U32 R4, RZ, RZ, R8 ;  /* 0x000000ffff047224 */ /* 0x000fe400078e0008 */
[----:B------:R-:W2:Y:S04]  /*1350*/  LDG.E R6, desc[UR8][R6.64] ;  /* 0x0000000806067981 */ /* 0x000ea8000c1e1900 */
[----:B------:R-:W2:Y:S01]  /*1360*/  LDG.E R5, desc[UR8][R4.64] ;  /* 0x0000000804057981 */ /* 0x000ea2000c1e1900 */
[----:B------:R-:W-:-:S04]  /*1370*/  UIADD3 UR5, UPT, UPT, UR5, 0x1, URZ ;  /* 0x0000000105057890 */ /* 0x000fc8000fffe0ff */
[----:B------:R-:W-:Y:S01]  /*1380*/  UISETP.NE.AND UP0, UPT, UR5, URZ, UPT ;  /* 0x000000ff0500728c */ /* 0x000fe2000bf05270 */
[----:B------:R-:W-:Y:S01]  /*1390*/  IADD3 R8, P0, PT, R8, 0x4, RZ ;  /* 0x0000000408087810 */ /* 0x000fe20007f1e0ff */
[----:B------:R-:W-:-:S04]  /*13a0*/  IMAD.IADD R2, R2, 0x1, R3 ;  /* 0x0000000102027824 */ /* 0x000fc800078e0203 */
[----:B------:R-:W-:Y:S02]  /*13b0*/  IMAD.X R9, RZ, RZ, R9, P0 ;  /* 0x000000ffff097224 */ /* 0x000fe400000e0609 */
[----:B--2---:R-:W-:Y:S01]  /*13c0*/  FFMA R10, R5, R6, R10 ;  /* 0x00000006050a7223 */ /* 0x004fe2000000000a */
[----:B------:R-:W-:Y:S06]  /*13d0*/  BRA.U UP0, `(.L_x_154) ;  /* 0xfffffffd00c47547 */ /* 0x000fec000b83ffff */
.L_x_148:
[----:B------:R-:W0:Y:S01]  /*13e0*/  LDCU.64 UR4, c[0x0][0x390] ;  /* 0x00007200ff0477ac */ /* 0x000e220008000a00 */
[----:B------:R-:W-:-:S05]  /*13f0*/  IMAD R3, R12, R3, RZ ;  /* 0x000000030c037224 */ /* 0x000fca00078e02ff */
[----:B------:R-:W-:-:S04]  /*1400*/  IADD3 R0, P0, PT, R0, R3, RZ ;  /* 0x0000000300007210 */ /* 0x000fc80007f1e0ff */
[----:B------:R-:W-:Y:S02]  /*1410*/  LEA.HI.X.SX32 R3, R3, RZ, 0x1, P0 ;  /* 0x000000ff03037211 */ /* 0x000fe400000f0eff */
[----:B0-----:R-:W-:-:S04]  /*1420*/  LEA R2, P0, R0, UR4, 0x2 ;  /* 0x0000000400027c11 */ /* 0x001fc8000f8010ff */
[----:B------:R-:W-:-:S05]  /*1430*/  LEA.HI.X R3, R0, UR5, R3, 0x2, P0 ;  /* 0x0000000500037c11 */ /* 0x000fca00080f1403 */
[----:B------:R-:W-:Y:S01]  /*1440*/  STG.E desc[UR8][R2.64], R10 ;  /* 0x0000000a02007986 */ /* 0x000fe2000c101908 */
[----:B------:R-:W-:Y:S05]  /*1450*/  EXIT ;  /* 0x000000000000794d */ /* 0x000fea0003800000 */
.L_x_155:
        /* <DEDUP_REMOVED lines=10> */
.L_x_161:


//--------------------- .nv.shared._ZN3cub18CUB_300001_SM_10006detail6reduce28DeviceReduceSingleTileKernelINS2_10policy_hubIfjN4cuda3__47maximumIvEEE10Policy1000EPfSB_iS8_ffNS5_3std3__410__identityEEEvT0_T1_T2_T3_T4_T6_ --------------------------
	.section	.nv.shared._ZN3cub18CUB_300001_SM_10006detail6reduce28DeviceReduceSingleTileKernelINS2_10policy_hubIfjN4cuda3__47maximumIvEEE10Policy1000EPfSB_iS8_ffNS5_3std3__410__identityEEEvT0_T1_T2_T3_T4_T6_,"aw",@nobits
	.sectionflags	@""
	.align	4
.nv.shared._ZN3cub18CUB_300001_SM_10006detail6reduce28DeviceReduceSingleTileKernelINS2_10policy_hubIfjN4cuda3__47maximumIvEEE10Policy1000EPfSB_iS8_ffNS5_3std3__410__identityEEEvT0_T1_T2_T3_T4_T6_:
	.zero		1068


//--------------------- .nv.shared.reserved.0     --------------------------
	.section	.nv.shared.reserved.0,"aw",@nobits
	.weak		__nv_reservedSMEM_offset_0_alias
	.size		__nv_reservedSMEM_offset_0_alias, 0, 64
	.other		__nv_reservedSMEM_offset_0_alias,@"STO_CUDA_RESERVED_SHARED STV_DEFAULT"
__nv_reservedSMEM_offset_0_alias:
	.zero		0
	.zero		64


//--------------------- .nv.global                --------------------------
	.section	.nv.global,"aw",@nobits
.nv.global:
	.type		_ZN34_INTERNAL_e0447dd2_4_k_cu_1517d0636thrust24THRUST_300001_SM_1000_NS12placeholders2_5E,@object
	.size		_ZN34_INTERNAL_e0447dd2_4_k_cu_1517d0636thrust24THRUST_300001_SM_1000_NS12placeholders2_5E,(_ZN34_INTERNAL_e0447dd2_4_k_cu_1517d0634cuda3std3__45__cpo6cbeginE - _ZN34_INTERNAL_e0447dd2_4_k_cu_1517d0636thrust24THRUST_300001_SM_1000_NS12placeholders2_5E)
_ZN34_INTERNAL_e0447dd2_4_k_cu_1517d0636thrust24THRUST_300001_SM_1000_NS12placeholders2_5E:
	.zero		1
	.type		_ZN34_INTERNAL_e0447dd2_4_k_cu_1517d0634cuda3std3__45__cpo6cbeginE,@object
	.size		_ZN34_INTERNAL_e0447dd2_4_k_cu_1517d0634cuda3std3__45__cpo6cbeginE,(_ZN34_INTERNAL_e0447dd2_4_k_cu_1517d0634cuda3std6ranges3__45__cpo6cbeginE - _ZN34_INTERNAL_e0447dd2_4_k_cu_1517d0634cuda3std3__45__cpo6cbeginE)
_ZN34_INTERNAL_e0447dd2_4_k_cu_1517d0634cuda3std3__45__cpo6cbeginE:
	.zero		1
	.type		_ZN34_INTERNAL_e0447dd2_4_k_cu_1517d0634cuda3std6ranges3__45__cpo6cbeginE,@object
	.size		_ZN34_INTERNAL_e0447dd2_4_k_cu_1517d0634cuda3std6ranges3__45__cpo6cbeginE,(_ZN34_INTERNAL_e0447dd2_4_k_cu_1517d0634cuda3std3__48in_placeE - _ZN34_INTERNAL_e0447dd2_4_k_cu_1517d0634cuda3std6ranges3__45__cpo6cbeginE)
_ZN34_INTERNAL_e0447dd2_4_k_cu_1517d0634cuda3std6ranges3__45__cpo6cbeginE:
	.zero		1
	.type		_ZN34_INTERNAL_e0447dd2_4_k_cu_1517d0634cuda3std3__48in_placeE,@object
	.size		_ZN34_INTERNAL_e0447dd2_4_k_cu_1517d0634cuda3std3__48in_placeE,(_ZN34_INTERNAL_e0447dd2_4_k_cu_1517d0634cuda3std6ranges3__45__cpo4sizeE - _ZN34_INTERNAL_e0447dd2_4_k_cu_1517d0634cuda3std3__48in_placeE)
_ZN34_INTERNAL_e0447dd2_4_k_cu_1517d0634cuda3std3__48in_placeE:
	.zero		1
	.type		_ZN34_INTERNAL_e0447dd2_4_k_cu_1517d0634cuda3std6ranges3__45__cpo4sizeE,@object
	.size		_ZN34_INTERNAL_e0447dd2_4_k_cu_1517d0634cuda3std6ranges3__45__cpo4sizeE,(_ZN34_INTERNAL_e0447dd2_4_k_cu_1517d0636thrust24THRUST_300001_SM_1000_NS12placeholders2_9E - _ZN34_INTERNAL_e0447dd2_4_k_cu_1517d0634cuda3std6ranges3__45__cpo4sizeE)
_ZN34_INTERNAL_e0447dd2_4_k_cu_1517d0634cuda3std6ranges3__45__cpo4sizeE:
	.zero		1
	.type		_ZN34_INTERNAL_e0447dd2_4_k_cu_1517d0636thrust24THRUST_300001_SM_1000_NS12placeholders2_9E,@object
	.size		_ZN34_INTERNAL_e0447dd2_4_k_cu_1517d0636thrust24THRUST_300001_SM_1000_NS12placeholders2_9E,(_ZN34_INTERNAL_e0447dd2_4_k_cu_1517d0634cuda3std3__45__cpo7crbeginE - _ZN34_INTERNAL_e0447dd2_4_k_cu_1517d0636thrust24THRUST_300001_SM_1000_NS12placeholders2_9E)
_ZN34_INTERNAL_e0447dd2_4_k_cu_1517d0636thrust24THRUST_300001_SM_1000_NS12placeholders2_9E:
	.zero		1
	.type		_ZN34_INTERNAL_e0447dd2_4_k_cu_1517d0634cuda3std3__45__cpo7crbeginE,@object
	.size		_ZN34_INTERNAL_e0447dd2_4_k_cu_1517d0634cuda3std3__45__cpo7crbeginE,(_ZN34_INTERNAL_e0447dd2_4_k_cu_1517d0634cuda3std6ranges3__45__cpo4nextE - _ZN34_INTERNAL_e0447dd2_4_k_cu_1517d0634cuda3std3__45__cpo7crbeginE)
_ZN34_INTERNAL_e0447dd2_4_k_cu_1517d0634cuda3std3__45__cpo7crbeginE:
	.zero		1
	.type		_ZN34_INTERNAL_e0447dd2_4_k_cu_1517d0634cuda3std6ranges3__45__cpo4nextE,@object
	.size		_ZN34_INTERNAL_e0447dd2_4_k_cu_1517d0634cuda3std6ranges3__45__cpo4nextE,(_ZN34_INTERNAL_e0447dd2_4_k_cu_1517d0634cuda3std6ranges3__45__cpo4swapE - _ZN34_INTERNAL_e0447dd2_4_k_cu_1517d0634cuda3std6ranges3__45__cpo4nextE)
_ZN34_INTERNAL_e0447dd2_4_k_cu_1517d0634cuda3std6ranges3__45__cpo4nextE:
	.zero		1
	.type		_ZN34_INTERNAL_e0447dd2_4_k_cu_1517d0634cuda3std6ranges3__45__cpo4swapE,@object
	.size		_ZN34_INTERNAL_e0447dd2_4_k_cu_1517d0634cuda3std6ranges3__45__cpo4swapE,(_ZN34_INTERNAL_e0447dd2_4_k_cu_1517d0636thrust24THRUST_300001_SM_1000_NS12placeholders2_1E - _ZN34_INTERNAL_e0447dd2_4_k_cu_1517d0634cuda3std6ranges3__45__cpo4swapE)
_ZN34_INTERNAL_e0447dd2_4_k_cu_1517d0634cuda3std6ranges3__45__cpo4swapE:
	.zero		1
	.type		_ZN34_INTERNAL_e0447dd2_4_k_cu_1517d0636thrust24THRUST_300001_SM_1000_NS12placeholders2_1E,@object
	.size		_ZN34_INTERNAL_e0447dd2_4_k_cu_1517d0636thrust24THRUST_300001_SM_1000_NS12placeholders2_1E,(_ZN34_INTERNAL_e0447dd2_4_k_cu_1517d0636thrust24THRUST_300001_SM_1000_NS12placeholders2_3E - _ZN34_INTERNAL_e0447dd2_4_k_cu_1517d0636thrust24THRUST_300001_SM_1000_NS12placeholders2_1E)
_ZN34_INTERNAL_e0447dd2_4_k_cu_1517d0636thrust24THRUST_300001_SM_1000_NS12placeholders2_1E:
	.zero		1
	.type		_ZN34_INTERNAL_e0447dd2_4_k_cu_1517d0636thrust24THRUST_300001_SM_1000_NS12placeholders2_3E,@object
	.size		_ZN34_INTERNAL_e0447dd2_4_k_cu_1517d0636thrust24THRUST_300001_SM_1000_NS12placeholders2_3E,(_ZN34_INTERNAL_e0447dd2_4_k_cu_1517d0634cuda3std3__45__cpo5beginE - _ZN34_INTERNAL_e0447dd2_4_k_cu_1517d0636thrust24THRUST_300001_SM_1000_NS12placeholders2_3E)
_ZN34_INTERNAL_e0447dd2_4_k_cu_1517d0636thrust24THRUST_300001_SM_1000_NS12placeholders2_3E:
	.zero		1
	.type		_ZN34_INTERNAL_e0447dd2_4_k_cu_1517d0634cuda3std3__45__cpo5beginE,@object
	.size		_ZN34_INTERNAL_e0447dd2_4_k_cu_1517d0634cuda3std3__45__cpo5beginE,(_ZN34_INTERNAL_e0447dd2_4_k_cu_1517d0634cuda3std6ranges3__45__cpo5beginE - _ZN34_INTERNAL_e0447dd2_4_k_cu_1517d0634cuda3std3__45__cpo5beginE)
_ZN34_INTERNAL_e0447dd2_4_k_cu_1517d0634cuda3std3__45__cpo5beginE:
	.zero		1
	.type		_ZN34_INTERNAL_e0447dd2_4_k_cu_1517d0634cuda3std6ranges3__45__cpo5beginE,@object
	.size		_ZN34_INTERNAL_e0447dd2_4_k_cu_1517d0634cuda3std6ranges3__45__cpo5beginE,(_ZN34_INTERNAL_e0447dd2_4_k_cu_1517d0634cuda3std3__436_GLOBAL__N__e0447dd2_4_k_cu_1517d0636ignoreE - _ZN34_INTERNAL_e0447dd2_4_k_cu_1517d0634cuda3std6ranges3__45__cpo5beginE)
_ZN34_INTERNAL_e0447dd2_4_k_cu_1517d0634cuda3std6ranges3__45__cpo5beginE:
	.zero		1
	.type		_ZN34_INTERNAL_e0447dd2_4_k_cu_1517d0634cuda3std3__436_GLOBAL__N__e0447dd2_4_k_cu_1517d0636ignoreE,@object
	.size		_ZN34_INTERNAL_e0447dd2_4_k_cu_1517d0634cuda3std3__436_GLOBAL__N__e0447dd2_4_k_cu_1517d0636ignoreE,(_ZN34_INTERNAL_e0447dd2_4_k_cu_1517d0634cuda3std6ranges3__45__cpo4dataE - _ZN34_INTERNAL_e0447dd2_4_k_cu_1517d0634cuda3std3__436_GLOBAL__N__e0447dd2_4_k_cu_1517d0636ignoreE)
_ZN34_INTERNAL_e0447dd2_4_k_cu_1517d0634cuda3std3__436_GLOBAL__N__e0447dd2_4_k_cu_1517d0636ignoreE:
	.zero		1
	.type		_ZN34_INTERNAL_e0447dd2_4_k_cu_1517d0634cuda3std6ranges3__45__cpo4dataE,@object
	.size		_ZN34_INTERNAL_e0447dd2_4_k_cu_1517d0634cuda3std6ranges3__45__cpo4dataE,(_ZN34_INTERNAL_e0447dd2_4_k_cu_1517d0636thrust24THRUST_300001_SM_1000_NS12placeholders2_7E - _ZN34_INTERNAL_e0447dd2_4_k_cu_1517d0634cuda3std6ranges3__45__cpo4dataE)
_ZN34_INTERNAL_e0447dd2_4_k_cu_1517d0634cuda3std6ranges3__45__cpo4dataE:
	.zero		1
	.type		_ZN34_INTERNAL_e0447dd2_4_k_cu_1517d0636thrust24THRUST_300001_SM_1000_NS12placeholders2_7E,@object
	.size		_ZN34_INTERNAL_e0447dd2_4_k_cu_1517d0636thrust24THRUST_300001_SM_1000_NS12placeholders2_7E,(_ZN34_INTERNAL_e0447dd2_4_k_cu_1517d0634cuda3std3__45__cpo6rbeginE - _ZN34_INTERNAL_e0447dd2_4_k_cu_1517d0636thrust24THRUST_300001_SM_1000_NS12placeholders2_7E)
_ZN34_INTERNAL_e0447dd2_4_k_cu_1517d0636thrust24THRUST_300001_SM_1000_NS12placeholders2_7E:
	.zero		1
	.type		_ZN34_INTERNAL_e0447dd2_4_k_cu_1517d0634cuda3std3__45__cpo6rbeginE,@object
	.size		_ZN34_INTERNAL_e0447dd2_4_k_cu_1517d0634cuda3std3__45__cpo6rbeginE,(_ZN34_INTERNAL_e0447dd2_4_k_cu_1517d0634cuda3std6ranges3__45__cpo7advanceE - _ZN34_INTERNAL_e0447dd2_4_k_cu_1517d0634cuda3std3__45__cpo6rbeginE)
_ZN34_INTERNAL_e0447dd2_4_k_cu_1517d0634cuda3std3__45__cpo6rbeginE:
	.zero		1
	.type		_ZN34_INTERNAL_e0447dd2_4_k_cu_1517d0634cuda3std6ranges3__45__cpo7advanceE,@object
	.size		_ZN34_INTERNAL_e0447dd2_4_k_cu_1517d0634cuda3std6ranges3__45__cpo7advanceE,(_ZN34_INTERNAL_e0447dd2_4_k_cu_1517d0634cuda3std3__47nulloptE - _ZN34_INTERNAL_e0447dd2_4_k_cu_1517d0634cuda3std6ranges3__45__cpo7advanceE)
_ZN34_INTERNAL_e0447dd2_4_k_cu_1517d0634cuda3std6ranges3__45__cpo7advanceE:
	.zero		1
	.type		_ZN34_INTERNAL_e0447dd2_4_k_cu_1517d0634cuda3std3__47nulloptE,@object
	.size		_ZN34_INTERNAL_e0447dd2_4_k_cu_1517d0634cuda3std3__47nulloptE,(_ZN34_INTERNAL_e0447dd2_4_k_cu_1517d0634cuda3std6ranges3__45__cpo8distanceE - _ZN34_INTERNAL_e0447dd2_4_k_cu_1517d0634cuda3std3__47nulloptE)
_ZN34_INTERNAL_e0447dd2_4_k_cu_1517d0634cuda3std3__47nulloptE:
	.zero		1
	.type		_ZN34_INTERNAL_e0447dd2_4_k_cu_1517d0634cuda3std6ranges3__45__cpo8distanceE,@object
	.size		_ZN34_INTERNAL_e0447dd2_4_k_cu_1517d0634cuda3std6ranges3__45__cpo8distanceE,(_ZN34_INTERNAL_e0447dd2_4_k_cu_1517d0636thrust24THRUST_300001_SM_1000_NS12placeholders2_6E - _ZN34_INTERNAL_e0447dd2_4_k_cu_1517d0634cuda3std6ranges3__45__cpo8distanceE)
_ZN34_INTERNAL_e0447dd2_4_k_cu_1517d0634cuda3std6ranges3__45__cpo8distanceE:
	.zero		1
	.type		_ZN34_INTERNAL_e0447dd2_4_k_cu_1517d0636thrust24THRUST_300001_SM_1000_NS12placeholders2_6E,@object
	.size		_ZN34_INTERNAL_e0447dd2_4_k_cu_1517d0636thrust24THRUST_300001_SM_1000_NS12placeholders2_6E,(_ZN34_INTERNAL_e0447dd2_4_k_cu_1517d0634cuda3std3__45__cpo4cendE - _ZN34_INTERNAL_e0447dd2_4_k_cu_1517d0636thrust24THRUST_300001_SM_1000_NS12placeholders2_6E)
_ZN34_INTERNAL_e0447dd2_4_k_cu_1517d0636thrust24THRUST_300001_SM_1000_NS12placeholders2_6E:
	.zero		1
	.type		_ZN34_INTERNAL_e0447dd2_4_k_cu_1517d0634cuda3std3__45__cpo4cendE,@object
	.size		_ZN34_INTERNAL_e0447dd2_4_k_cu_1517d0634cuda3std3__45__cpo4cendE,(_ZN34_INTERNAL_e0447dd2_4_k_cu_1517d0634cuda3std6ranges3__45__cpo4cendE - _ZN34_INTERNAL_e0447dd2_4_k_cu_1517d0634cuda3std3__45__cpo4cendE)
_ZN34_INTERNAL_e0447dd2_4_k_cu_1517d0634cuda3std3__45__cpo4cendE:
	.zero		1
	.type		_ZN34_INTERNAL_e0447dd2_4_k_cu_1517d0634cuda3std6ranges3__45__cpo4cendE,@object
	.size		_ZN34_INTERNAL_e0447dd2_4_k_cu_1517d0634cuda3std6ranges3__45__cpo4cendE,(_ZN34_INTERNAL_e0447dd2_4_k_cu_1517d0634cuda3std3__420unreachable_sentinelE - _ZN34_INTERNAL_e0447dd2_4_k_cu_1517d0634cuda3std6ranges3__45__cpo4cendE)
_ZN34_INTERNAL_e0447dd2_4_k_cu_1517d0634cuda3std6ranges3__45__cpo4cendE:
	.zero		1
	.type		_ZN34_INTERNAL_e0447dd2_4_k_cu_1517d0634cuda3std3__420unreachable_sentinelE,@object
	.size		_ZN34_INTERNAL_e0447dd2_4_k_cu_1517d0634cuda3std3__420unreachable_sentinelE,(_ZN34_INTERNAL_e0447dd2_4_k_cu_1517d0634cuda3std6ranges3__45__cpo5ssizeE - _ZN34_INTERNAL_e0447dd2_4_k_cu_1517d0634cuda3std3__420unreachable_sentinelE)
_ZN34_INTERNAL_e0447dd2_4_k_cu_1517d0634cuda3std3__420unreachable_sentinelE:
	.zero		1
	.type		_ZN34_INTERNAL_e0447dd2_4_k_cu_1517d0634cuda3std6ranges3__45__cpo5ssizeE,@object
	.size		_ZN34_INTERNAL_e0447dd2_4_k_cu_1517d0634cuda3std6ranges3__45__cpo5ssizeE,(_ZN34_INTERNAL_e0447dd2_4_k_cu_1517d0636thrust24THRUST_300001_SM_1000_NS12placeholders3_10E - _ZN34_INTERNAL_e0447dd2_4_k_cu_1517d0634cuda3std6ranges3__45__cpo5ssizeE)
_ZN34_INTERNAL_e0447dd2_4_k_cu_1517d0634cuda3std6ranges3__45__cpo5ssizeE:
	.zero		1
	.type		_ZN34_INTERNAL_e0447dd2_4_k_cu_1517d0636thrust24THRUST_300001_SM_1000_NS12placeholders3_10E,@object
	.size		_ZN34_INTERNAL_e0447dd2_4_k_cu_1517d0636thrust24THRUST_300001_SM_1000_NS12placeholders3_10E,(_ZN34_INTERNAL_e0447dd2_4_k_cu_1517d0634cuda3std3__45__cpo5crendE - _ZN34_INTERNAL_e0447dd2_4_k_cu_1517d0636thrust24THRUST_300001_SM_1000_NS12placeholders3_10E)
_ZN34_INTERNAL_e0447dd2_4_k_cu_1517d0636thrust24THRUST_300001_SM_1000_NS12placeholders3_10E:
	.zero		1
	.type		_ZN34_INTERNAL_e0447dd2_4_k_cu_1517d0634cuda3std3__45__cpo5crendE,@object
	.size		_ZN34_INTERNAL_e0447dd2_4_k_cu_1517d0634cuda3std3__45__cpo5crendE,(_ZN34_INTERNAL_e0447dd2_4_k_cu_1517d0634cuda3std6ranges3__45__cpo4prevE - _ZN34_INTERNAL_e0447dd2_4_k_cu_1517d0634cuda3std3__45__cpo5crendE)
_ZN34_INTERNAL_e0447dd2_4_k_cu_1517d0634cuda3std3__45__cpo5crendE:
	.zero		1
	.type		_ZN34_INTERNAL_e0447dd2_4_k_cu_1517d0634cuda3std6ranges3__45__cpo4prevE,@object
	.size		_ZN34_INTERNAL_e0447dd2_4_k_cu_1517d0634cuda3std6ranges3__45__cpo4prevE,(_ZN34_INTERNAL_e0447dd2_4_k_cu_1517d0634cuda3std6ranges3__45__cpo9iter_moveE - _ZN34_INTERNAL_e0447dd2_4_k_cu_1517d0634cuda3std6ranges3__45__cpo4prevE)
_ZN34_INTERNAL_e0447dd2_4_k_cu_1517d0634cuda3std6ranges3__45__cpo4prevE:
	.zero		1
	.type		_ZN34_INTERNAL_e0447dd2_4_k_cu_1517d0634cuda3std6ranges3__45__cpo9iter_moveE,@object
	.size		_ZN34_INTERNAL_e0447dd2_4_k_cu_1517d0634cuda3std6ranges3__45__cpo9iter_moveE,(_ZN34_INTERNAL_e0447dd2_4_k_cu_1517d0636thrust24THRUST_300001_SM_1000_NS12placeholders2_2E - _ZN34_INTERNAL_e0447dd2_4_k_cu_1517d0634cuda3std6ranges3__45__cpo9iter_moveE)
_ZN34_INTERNAL_e0447dd2_4_k_cu_1517d0634cuda3std6ranges3__45__cpo9iter_moveE:
	.zero		1
	.type		_ZN34_INTERNAL_e0447dd2_4_k_cu_1517d0636thrust24THRUST_300001_SM_1000_NS12placeholders2_2E,@object
	.size		_ZN34_INTERNAL_e0447dd2_4_k_cu_1517d0636thrust24THRUST_300001_SM_1000_NS12placeholders2_2E,(_ZN34_INTERNAL_e0447dd2_4_k_cu_1517d0636thrust24THRUST_300001_SM_1000_NS12placeholders2_4E - _ZN34_INTERNAL_e0447dd2_4_k_cu_1517d0636thrust24THRUST_300001_SM_1000_NS12placeholders2_2E)
_ZN34_INTERNAL_e0447dd2_4_k_cu_1517d0636thrust24THRUST_300001_SM_1000_NS12placeholders2_2E:
	.zero		1
	.type		_ZN34_INTERNAL_e0447dd2_4_k_cu_1517d0636thrust24THRUST_300001_SM_1000_NS12placeholders2_4E,@object
	.size		_ZN34_INTERNAL_e0447dd2_4_k_cu_1517d0636thrust24THRUST_300001_SM_1000_NS12placeholders2_4E,(_ZN34_INTERNAL_e0447dd2_4_k_cu_1517d0634cuda3std3__45__cpo3endE - _ZN34_INTERNAL_e0447dd2_4_k_cu_1517d0636thrust24THRUST_300001_SM_1000_NS12placeholders2_4E)
_ZN34_INTERNAL_e0447dd2_4_k_cu_1517d0636thrust24THRUST_300001_SM_1000_NS12placeholders2_4E:
	.zero		1
	.type		_ZN34_INTERNAL_e0447dd2_4_k_cu_1517d0634cuda3std3__45__cpo3endE,@object
	.size		_ZN34_INTERNAL_e0447dd2_4_k_cu_1517d0634cuda3std3__45__cpo3endE,(_ZN34_INTERNAL_e0447dd2_4_k_cu_1517d0634cuda3std6ranges3__45__cpo3endE - _ZN34_INTERNAL_e0447dd2_4_k_cu_1517d0634cuda3std3__45__cpo3endE)
_ZN34_INTERNAL_e0447dd2_4_k_cu_1517d0634cuda3std3__45__cpo3endE:
	.zero		1
	.type		_ZN34_INTERNAL_e0447dd2_4_k_cu_1517d0634cuda3std6ranges3__45__cpo3endE,@object
	.size		_ZN34_INTERNAL_e0447dd2_4_k_cu_1517d0634cuda3std6ranges3__45__cpo3endE,(_ZN34_INTERNAL_e0447dd2_4_k_cu_1517d0634cuda3std3__419piecewise_constructE - _ZN34_INTERNAL_e0447dd2_4_k_cu_1517d0634cuda3std6ranges3__45__cpo3endE)
_ZN34_INTERNAL_e0447dd2_4_k_cu_1517d0634cuda3std6ranges3__45__cpo3endE:
	.zero		1
	.type		_ZN34_INTERNAL_e0447dd2_4_k_cu_1517d0634cuda3std3__419piecewise_constructE,@object
	.size		_ZN34_INTERNAL_e0447dd2_4_k_cu_1517d0634cuda3std3__419piecewise_constructE,(_ZN34_INTERNAL_e0447dd2_4_k_cu_1517d0634cuda3std6ranges3__45__cpo5cdataE - _ZN34_INTERNAL_e0447dd2_4_k_cu_1517d0634cuda3std3__419piecewise_constructE)
_ZN34_INTERNAL_e0447dd2_4_k_cu_1517d0634cuda3std3__419piecewise_constructE:
	.zero		1
	.type		_ZN34_INTERNAL_e0447dd2_4_k_cu_1517d0634cuda3std6ranges3__45__cpo5cdataE,@object
	.size		_ZN34_INTERNAL_e0447dd2_4_k_cu_1517d0634cuda3std6ranges3__45__cpo5cdataE,(_ZN34_INTERNAL_e0447dd2_4_k_cu_1517d0636thrust24THRUST_300001_SM_1000_NS12placeholders2_8E - _ZN34_INTERNAL_e0447dd2_4_k_cu_1517d0634cuda3std6ranges3__45__cpo5cdataE)
_ZN34_INTERNAL_e0447dd2_4_k_cu_1517d0634cuda3std6ranges3__45__cpo5cdataE:
	.zero		1
	.type		_ZN34_INTERNAL_e0447dd2_4_k_cu_1517d0636thrust24THRUST_300001_SM_1000_NS12placeholders2_8E,@object
	.size		_ZN34_INTERNAL_e0447dd2_4_k_cu_1517d0636thrust24THRUST_300001_SM_1000_NS12placeholders2_8E,(_ZN34_INTERNAL_e0447dd2_4_k_cu_1517d0634cuda3std3__45__cpo4rendE - _ZN34_INTERNAL_e0447dd2_4_k_cu_1517d0636thrust24THRUST_300001_SM_1000_NS12placeholders2_8E)
_ZN34_INTERNAL_e0447dd2_4_k_cu_1517d0636thrust24THRUST_300001_SM_1000_NS12placeholders2_8E:
	.zero		1
	.type		_ZN34_INTERNAL_e0447dd2_4_k_cu_1517d0634cuda3std3__45__cpo4rendE,@object
	.size		_ZN34_INTERNAL_e0447dd2_4_k_cu_1517d0634cuda3std3__45__cpo4rendE,(_ZN34_INTERNAL_e0447dd2_4_k_cu_1517d0634cuda3std6ranges3__45__cpo9iter_swapE - _ZN34_INTERNAL_e0447dd2_4_k_cu_1517d0634cuda3std3__45__cpo4rendE)
_ZN34_INTERNAL_e0447dd2_4_k_cu_1517d0634cuda3std3__45__cpo4rendE:
	.zero		1
	.type		_ZN34_INTERNAL_e0447dd2_4_k_cu_1517d0634cuda3std6ranges3__45__cpo9iter_swapE,@object
	.size		_ZN34_INTERNAL_e0447dd2_4_k_cu_1517d0634cuda3std6ranges3__45__cpo9iter_swapE,(_ZN34_INTERNAL_e0447dd2_4_k_cu_1517d0634cuda3std3__48unexpectE - _ZN34_INTERNAL_e0447dd2_4_k_cu_1517d0634cuda3std6ranges3__45__cpo9iter_swapE)
_ZN34_INTERNAL_e0447dd2_4_k_cu_1517d0634cuda3std6ranges3__45__cpo9iter_swapE:
	.zero		1
	.type		_ZN34_INTERNAL_e0447dd2_4_k_cu_1517d0634cuda3std3__48unexpectE,@object
	.size		_ZN34_INTERNAL_e0447dd2_4_k_cu_1517d0634cuda3std3__48unexpectE,(_ZN34_INTERNAL_e0447dd2_4_k_cu_1517d0636thrust24THRUST_300001_SM_1000_NS6system6detail10sequential3seqE - _ZN34_INTERNAL_e0447dd2_4_k_cu_1517d0634cuda3std3__48unexpectE)
_ZN34_INTERNAL_e0447dd2_4_k_cu_1517d0634cuda3std3__48unexpectE:
	.zero		1
	.type		_ZN34_INTERNAL_e0447dd2_4_k_cu_1517d0636thrust24THRUST_300001_SM_1000_NS6system6detail10sequential3seqE,@object
	.size		_ZN34_INTERNAL_e0447dd2_4_k_cu_1517d0636thrust24THRUST_300001_SM_1000_NS6system6detail10sequential3seqE,(.L_29 - _ZN34_INTERNAL_e0447dd2_4_k_cu_1517d0636thrust24THRUST_300001_SM_1000_NS6system6detail10sequential3seqE)
_ZN34_INTERNAL_e0447dd2_4_k_cu_1517d0636thrust24THRUST_300001_SM_1000_NS6system6detail10sequential3seqE:
	.zero		1
.L_29:


//--------------------- .nv.shared._ZN3cub18CUB_300001_SM_10006detail6reduce18DeviceReduceKernelINS2_10policy_hubIfjN4cuda3__47maximumIvEEE10Policy1000EPfjS8_fNS5_3std3__410__identityEEEvT0_PT3_T1_NS0_13GridEvenShareISI_EET2_T4_ --------------------------
	.section	.nv.shared._ZN3cub18CUB_300001_SM_10006detail6reduce18DeviceReduceKernelINS2_10policy_hubIfjN4cuda3__47maximumIvEEE10Policy1000EPfjS8_fNS5_3std3__410__identityEEEvT0_PT3_T1_NS0_13GridEvenShareISI_EET2_T4_,"aw",@nobits
	.sectionflags	@""
	.align	4
.nv.shared._ZN3cub18CUB_300001_SM_10006detail6reduce18DeviceReduceKernelINS2_10policy_hubIfjN4cuda3__47maximumIvEEE10Policy1000EPfjS8_fNS5_3std3__410__identityEEEvT0_PT3_T1_NS0_13GridEvenShareISI_EET2_T4_:
	.zero		1068


//--------------------- .nv.shared._ZN3cub18CUB_300001_SM_10006detail6reduce28DeviceReduceSingleTileKernelINS2_10policy_hubIfjN4cuda3__47maximumIvEEE10Policy1000EPfSB_jS8_ffNS5_3std3__410__identityEEEvT0_T1_T2_T3_T4_T6_ --------------------------
	.section	.nv.shared._ZN3cub18CUB_300001_SM_10006detail6reduce28DeviceReduceSingleTileKernelINS2_10policy_hubIfjN4cuda3__47maximumIvEEE10Policy1000EPfSB_jS8_ffNS5_3std3__410__identityEEEvT0_T1_T2_T3_T4_T6_,"aw",@nobits
	.sectionflags	@""
	.align	4
.nv.shared._ZN3cub18CUB_300001_SM_10006detail6reduce28DeviceReduceSingleTileKernelINS2_10policy_hubIfjN4cuda3__47maximumIvEEE10Policy1000EPfSB_jS8_ffNS5_3std3__410__identityEEEvT0_T1_T2_T3_T4_T6_:
	.zero		1068


//--------------------- .nv.constant0._ZN3cub18CUB_300001_SM_10006detail6reduce28DeviceReduceSingleTileKernelINS2_10policy_hubIfjN4cuda3__47maximumIvEEE10Policy1000EPfSB_iS8_ffNS5_3std3__410__identityEEEvT0_T1_T2_T3_T4_T6_ --------------------------
	.section	.nv.constant0._ZN3cub18CUB_300001_SM_10006detail6reduce28DeviceReduceSingleTileKernelINS2_10policy_hubIfjN4cuda3__47maximumIvEEE10Policy1000EPfSB_iS8_ffNS5_3std3__410__identityEEEvT0_T1_T2_T3_T4_T6_,"a",@progbits
	.sectionflags	@""
	.align	4
.nv.constant0._ZN3cub18CUB_300001_SM_10006detail6reduce28DeviceReduceSingleTileKernelINS2_10policy_hubIfjN4cuda3__47maximumIvEEE10Policy1000EPfSB_iS8_ffNS5_3std3__410__identityEEEvT0_T1_T2_T3_T4_T6_:
	.zero		925


//--------------------- .nv.constant0._ZN3cub18CUB_300001_SM_10006detail6reduce18DeviceReduceKernelINS2_10policy_hubIfjN4cuda3__47maximumIvEEE10Policy1000EPfjS8_fNS5_3std3__410__identityEEEvT0_PT3_T1_NS0_13GridEvenShareISI_EET2_T4_ --------------------------
	.section	.nv.constant0._ZN3cub18CUB_300001_SM_10006detail6reduce18DeviceReduceKernelINS2_10policy_hubIfjN4cuda3__47maximumIvEEE10Policy1000EPfjS8_fNS5_3std3__410__identityEEEvT0_PT3_T1_NS0_13GridEvenShareISI_EET2_T4_,"a",@progbits
	.sectionflags	@""
	.align	4
.nv.constant0._ZN3cub18CUB_300001_SM_10006detail6reduce18DeviceReduceKernelINS2_10policy_hubIfjN4cuda3__47maximumIvEEE10Policy1000EPfjS8_fNS5_3std3__410__identityEEEvT0_PT3_T1_NS0_13GridEvenShareISI_EET2_T4_:
	.zero		958


//--------------------- .nv.constant0._ZN3cub18CUB_300001_SM_10006detail6reduce28DeviceReduceSingleTileKernelINS2_10policy_hubIfjN4cuda3__47maximumIvEEE10Policy1000EPfSB_jS8_ffNS5_3std3__410__identityEEEvT0_T1_T2_T3_T4_T6_ --------------------------
	.section	.nv.constant0._ZN3cub18CUB_300001_SM_10006detail6reduce28DeviceReduceSingleTileKernelINS2_10policy_hubIfjN4cuda3__47maximumIvEEE10Policy1000EPfSB_jS8_ffNS5_3std3__410__identityEEEvT0_T1_T2_T3_T4_T6_,"a",@progbits
	.sectionflags	@""
	.align	4
.nv.constant0._ZN3cub18CUB_300001_SM_10006detail6reduce28DeviceReduceSingleTileKernelINS2_10policy_hubIfjN4cuda3__47maximumIvEEE10Policy1000EPfSB_jS8_ffNS5_3std3__410__identityEEEvT0_T1_T2_T3_T4_T6_:
	.zero		925


//--------------------- .nv.constant0._ZN3cub18CUB_300001_SM_10006detail11EmptyKernelIvEEvv --------------------------
	.section	.nv.constant0._ZN3cub18CUB_300001_SM_10006detail11EmptyKernelIvEEvv,"a",@progbits
	.sectionflags	@""
	.align	4
.nv.constant0._ZN3cub18CUB_300001_SM_10006detail11EmptyKernelIvEEvv:
	.zero		896


//--------------------- .nv.constant0._Z16compute_abs_diffPKfS0_Pfi --------------------------
	.section	.nv.constant0._Z16compute_abs_diffPKfS0_Pfi,"a",@progbits
	.sectionflags	@""
	.align	4
.nv.constant0._Z16compute_abs_diffPKfS0_Pfi:
	.zero		924


//--------------------- .nv.constant0._Z22matrix_multiply_kernelPKfS0_Pfiii --------------------------
	.section	.nv.constant0._Z22matrix_multiply_kernelPKfS0_Pfiii,"a",@progbits
	.sectionflags	@""
	.align	4
.nv.constant0._Z22matrix_multiply_kernelPKfS0_Pfiii:
	.zero		932


//--------------------- SYMBOLS --------------------------

	.type		.nv.reservedSmem.offset0,@object
	.size		.nv.reservedSmem.offset0,0x4
	.type		.nv.reservedSmem.cap,@object
	.size		.nv.reservedSmem.cap,0x4
